	.target	sm_80

	.elftype	@"ET_EXEC"


//--------------------- .note.nv.tkinfo           --------------------------
	.section	.note.nv.tkinfo,"",@"SHT_NOTE"
	.sectionflags	@"SHF_NOTE_NV_TKINFO"
	.tkinfo
        /*0018*/ 	.word	0x00000002
        /*0030*/ 	.string	""
        /*0030*/ 	.string	"ptxas"
        /*0030*/ 	.string	"Cuda compilation tools, release 13.0, V13.0.88"
        /*0030*/ 	.string	"Build cuda_13.0.r13.0/compiler.36424714_0"
        /*0030*/ 	.string	"-v  -suppress-debug-info  -lineinfo  -arch sm_80 "



//--------------------- .note.nv.cuinfo           --------------------------
	.section	.note.nv.cuinfo,"",@"SHT_NOTE"
	.sectionflags	@"SHF_NOTE_NV_CUINFO"
        /*0018*/ 	.short	0x0002
        /*001a*/ 	.short	0x0050
        /*001c*/ 	.short	0x0082
	.zero		2


//--------------------- .nv.info                  --------------------------
	.section	.nv.info,"",@"SHT_CUDA_INFO"
	.align	4


	//----- nvinfo : EIATTR_REGCOUNT
	.align		4
        /*0000*/ 	.byte	0x04, 0x2f
        /*0002*/ 	.short	(.L_1 - .L_0)
	.align		4
.L_0:
        /*0004*/ 	.word	index@(matmul_kernel)
        /*0008*/ 	.word	0x00000020


	//----- nvinfo : EIATTR_FRAME_SIZE
	.align		4
.L_1:
        /*000c*/ 	.byte	0x04, 0x11
        /*000e*/ 	.short	(.L_3 - .L_2)
	.align		4
.L_2:
        /*0010*/ 	.word	index@(matmul_kernel)
        /*0014*/ 	.word	0x00003d18


	//----- nvinfo : EIATTR_MIN_STACK_SIZE
	.align		4
.L_3:
        /*0018*/ 	.byte	0x04, 0x12
        /*001a*/ 	.short	(.L_5 - .L_4)
	.align		4
.L_4:
        /*001c*/ 	.word	index@(matmul_kernel)
        /*0020*/ 	.word	0x00003d18
.L_5:


//--------------------- .nv.info.matmul_kernel    --------------------------
	.section	.nv.info.matmul_kernel,"",@"SHT_CUDA_INFO"
	.sectionflags	@""
	.align	4


	//----- nvinfo : EIATTR_CUDA_API_VERSION
	.align		4
        /*0000*/ 	.byte	0x04, 0x37
        /*0002*/ 	.short	(.L_7 - .L_6)
.L_6:
        /*0004*/ 	.word	0x00000082


	//----- nvinfo : EIATTR_SW2861232_WAR
	.align		4
.L_7:
        /*0008*/ 	.byte	0x01, 0x35
	.zero		2


	//----- nvinfo : EIATTR_PARAM_CBANK
	.align		4
        /*000c*/ 	.byte	0x04, 0x0a
        /*000e*/ 	.short	(.L_9 - .L_8)
	.align		4
.L_8:
        /*0010*/ 	.word	index@(.nv.constant0.matmul_kernel)
        /*0014*/ 	.short	0x0160
        /*0016*/ 	.short	0x0050


	//----- nvinfo : EIATTR_CBANK_PARAM_SIZE
	.align		4
.L_9:
        /*0018*/ 	.byte	0x03, 0x19
        /*001a*/ 	.short	0x0050


	//----- nvinfo : EIATTR_KPARAM_INFO
	.align		4
        /*001c*/ 	.byte	0x04, 0x17
        /*001e*/ 	.short	(.L_11 - .L_10)
.L_10:
        /*0020*/ 	.word	0x00000000
        /*0024*/ 	.short	0x000d
        /*0026*/ 	.short	0x0048
        /*0028*/ 	.byte	0x00, 0xf4, 0x21, 0x00


	//----- nvinfo : EIATTR_KPARAM_INFO
	.align		4
.L_11:
        /*002c*/ 	.byte	0x04, 0x17
        /*002e*/ 	.short	(.L_13 - .L_12)
.L_12:
        /*0030*/ 	.word	0x00000000
        /*0034*/ 	.short	0x000c
        /*0036*/ 	.short	0x0040
        /*0038*/ 	.byte	0x00, 0xf4, 0x21, 0x00


	//----- nvinfo : EIATTR_KPARAM_INFO
	.align		4
.L_13:
        /*003c*/ 	.byte	0x04, 0x17
        /*003e*/ 	.short	(.L_15 - .L_14)
.L_14:
        /*0040*/ 	.word	0x00000000
        /*0044*/ 	.short	0x000b
        /*0046*/ 	.short	0x0038
        /*0048*/ 	.byte	0x00, 0xf0, 0x11, 0x00


	//----- nvinfo : EIATTR_KPARAM_INFO
	.align		4
.L_15:
        /*004c*/ 	.byte	0x04, 0x17
        /*004e*/ 	.short	(.L_17 - .L_16)
.L_16:
        /*0050*/ 	.word	0x00000000
        /*0054*/ 	.short	0x000a
        /*0056*/ 	.short	0x0034
        /*0058*/ 	.byte	0x00, 0xf0, 0x11, 0x00


	//----- nvinfo : EIATTR_KPARAM_INFO
	.align		4
.L_17:
        /*005c*/ 	.byte	0x04, 0x17
        /*005e*/ 	.short	(.L_19 - .L_18)
.L_18:
        /*0060*/ 	.word	0x00000000
        /*0064*/ 	.short	0x0009
        /*0066*/ 	.short	0x0030
        /*0068*/ 	.byte	0x00, 0xf0, 0x11, 0x00


	//----- nvinfo : EIATTR_KPARAM_INFO
	.align		4
.L_19:
        /*006c*/ 	.byte	0x04, 0x17
        /*006e*/ 	.short	(.L_21 - .L_20)
.L_20:
        /*0070*/ 	.word	0x00000000
        /*0074*/ 	.short	0x0008
        /*0076*/ 	.short	0x002c
        /*0078*/ 	.byte	0x00, 0xf0, 0x11, 0x00


	//----- nvinfo : EIATTR_KPARAM_INFO
	.align		4
.L_21:
        /*007c*/ 	.byte	0x04, 0x17
        /*007e*/ 	.short	(.L_23 - .L_22)
.L_22:
        /*0080*/ 	.word	0x00000000
        /*0084*/ 	.short	0x0007
        /*0086*/ 	.short	0x0028
        /*0088*/ 	.byte	0x00, 0xf0, 0x11, 0x00


	//----- nvinfo : EIATTR_KPARAM_INFO
	.align		4
.L_23:
        /*008c*/ 	.byte	0x04, 0x17
        /*008e*/ 	.short	(.L_25 - .L_24)
.L_24:
        /*0090*/ 	.word	0x00000000
        /*0094*/ 	.short	0x0006
        /*0096*/ 	.short	0x0024
        /*0098*/ 	.byte	0x00, 0xf0, 0x11, 0x00


	//----- nvinfo : EIATTR_KPARAM_INFO
	.align		4
.L_25:
        /*009c*/ 	.byte	0x04, 0x17
        /*009e*/ 	.short	(.L_27 - .L_26)
.L_26:
        /*00a0*/ 	.word	0x00000000
        /*00a4*/ 	.short	0x0005
        /*00a6*/ 	.short	0x0020
        /*00a8*/ 	.byte	0x00, 0xf0, 0x11, 0x00


	//----- nvinfo : EIATTR_KPARAM_INFO
	.align		4
.L_27:
        /*00ac*/ 	.byte	0x04, 0x17
        /*00ae*/ 	.short	(.L_29 - .L_28)
.L_28:
        /*00b0*/ 	.word	0x00000000
        /*00b4*/ 	.short	0x0004
        /*00b6*/ 	.short	0x001c
        /*00b8*/ 	.byte	0x00, 0xf0, 0x11, 0x00


	//----- nvinfo : EIATTR_KPARAM_INFO
	.align		4
.L_29:
        /*00bc*/ 	.byte	0x04, 0x17
        /*00be*/ 	.short	(.L_31 - .L_30)
.L_30:
        /*00c0*/ 	.word	0x00000000
        /*00c4*/ 	.short	0x0003
        /*00c6*/ 	.short	0x0018
        /*00c8*/ 	.byte	0x00, 0xf0, 0x11, 0x00


	//----- nvinfo : EIATTR_KPARAM_INFO
	.align		4
.L_31:
        /*00cc*/ 	.byte	0x04, 0x17
        /*00ce*/ 	.short	(.L_33 - .L_32)
.L_32:
        /*00d0*/ 	.word	0x00000000
        /*00d4*/ 	.short	0x0002
        /*00d6*/ 	.short	0x0010
        /*00d8*/ 	.byte	0x00, 0xf4, 0x21, 0x00


	//----- nvinfo : EIATTR_KPARAM_INFO
	.align		4
.L_33:
        /*00dc*/ 	.byte	0x04, 0x17
        /*00de*/ 	.short	(.L_35 - .L_34)
.L_34:
        /*00e0*/ 	.word	0x00000000
        /*00e4*/ 	.short	0x0001
        /*00e6*/ 	.short	0x0008
        /*00e8*/ 	.byte	0x00, 0xf4, 0x21, 0x00


	//----- nvinfo : EIATTR_KPARAM_INFO
	.align		4
.L_35:
        /*00ec*/ 	.byte	0x04, 0x17
        /*00ee*/ 	.short	(.L_37 - .L_36)
.L_36:
        /*00f0*/ 	.word	0x00000000
        /*00f4*/ 	.short	0x0000
        /*00f6*/ 	.short	0x0000
        /*00f8*/ 	.byte	0x00, 0xf4, 0x21, 0x00


	//----- nvinfo : EIATTR_MAXREG_COUNT
	.align		4
.L_37:
        /*00fc*/ 	.byte	0x03, 0x1b
        /*00fe*/ 	.short	0x00ff


	//----- nvinfo : EIATTR_NUM_BARRIERS
	.align		4
        /*0100*/ 	.byte	0x02, 0x4c
        /*0102*/ 	.byte	0x01
	.zero		1


	//----- nvinfo : EIATTR_ANNOTATIONS
	.align		4
        /*0104*/ 	.byte	0x04, 0x55
        /*0106*/ 	.short	(.L_39 - .L_38)


	//   ....[0]....
.L_38:
        /*0108*/ 	.word	0x00000001
        /*010c*/ 	.byte	0x50, 0x05, 0x00, 0x00, 0x01, 0x00, 0x00, 0x00, 0x60, 0x05, 0x00, 0x00, 0x01, 0x00, 0x00, 0x00
        /* <DEDUP_REMOVED lines=2664> */
        /*a79c*/ 	.byte	0x50, 0x28, 0x02, 0x00


	//----- nvinfo : EIATTR_MERCURY_ISA_VERSION
	.align		4
.L_39:
        /*a7a0*/ 	.byte	0x03, 0x5f
        /*a7a2*/ 	.short	0x0000


	//----- nvinfo : EIATTR_EXIT_INSTR_OFFSETS
	.align		4
        /*a7a4*/ 	.byte	0x04, 0x1c
        /*a7a6*/ 	.short	(.L_41 - .L_40)


	//   ....[0]....
.L_40:
        /*a7a8*/ 	.word	0x0005c900


	//   ....[1]....
        /*a7ac*/ 	.word	0x0005c930


	//----- nvinfo : EIATTR_REQNTID
	.align		4
.L_41:
        /*a7b0*/ 	.byte	0x04, 0x10
        /*a7b2*/ 	.short	(.L_43 - .L_42)
.L_42:
        /*a7b4*/ 	.word	0x00000080
        /*a7b8*/ 	.word	0x00000001
        /*a7bc*/ 	.word	0x00000001
.L_43:


//--------------------- .nv.callgraph             --------------------------
	.section	.nv.callgraph,"",@"SHT_CUDA_CALLGRAPH"
	.align	4
	.sectionentsize	8
	.align		4
        /*0000*/ 	.word	0x00000000
	.align		4
        /*0004*/ 	.word	0xffffffff
	.align		4
        /*0008*/ 	.word	0x00000000
	.align		4
        /*000c*/ 	.word	0xfffffffe
	.align		4
        /*0010*/ 	.word	0x00000000
	.align		4
        /*0014*/ 	.word	0xfffffffd
	.align		4
        /*0018*/ 	.word	0x00000000
	.align		4
        /*001c*/ 	.word	0xfffffffc


//--------------------- .nv.rel.action            --------------------------
	.section	.nv.rel.action,"",@"SHT_CUDA_RELOCINFO"
	.align	8
	.sectionentsize	8
        /*0000*/ 	.byte	0x73, 0x00, 0x00, 0x00, 0x00, 0x00, 0x00, 0x00, 0x00, 0x00, 0x00, 0x11, 0x25, 0x00, 0x05, 0x36


//--------------------- .nv.constant0.matmul_kernel --------------------------
	.section	.nv.constant0.matmul_kernel,"a",@progbits
	.sectionflags	@""
	.align	4
.nv.constant0.matmul_kernel:
	.zero		432


//--------------------- .text.matmul_kernel       --------------------------
	.section	.text.matmul_kernel,"ax",@progbits
	.sectioninfo	@"SHI_REGISTERS=32"
	.align	128
        .global         matmul_kernel
        .type           matmul_kernel,@function
        .size           matmul_kernel,(.L_x_5 - matmul_kernel)
        .other          matmul_kernel,@"STO_CUDA_ENTRY STV_DEFAULT"
matmul_kernel:
.text.matmul_kernel:
[----:B------:R-:W-:-:S03]  /*0000*/  IMAD.MOV.U32 R1, RZ, RZ, c[0x0][0x28] ;  /* 0x00000a00ff017624 */ /* 0x000fc600078e00ff */
[----:B------:R-:W-:Y:S01]  /*0010*/  IMAD.MOV.U32 R0, RZ, RZ, c[0x0][0x17c] ;  /* 0x00005f00ff007624 */ /* 0x000fe200078e00ff */
[----:B------:R-:W0:Y:S01]  /*0020*/  S2R R29, SR_TID.X ;  /* 0x00000000001d7919 */ /* 0x000e220000002100 */
[----:B------:R-:W-:Y:S01]  /*0030*/  IADD3 R1, R1, -0x3d18, RZ ;  /* 0xffffc2e801017810 */ /* 0x000fe20007ffe0ff */
[----:B------:R-:W-:Y:S02]  /*0040*/  UMOV UR7, 0x1f ;  /* 0x0000001f00077882 */ /* 0x000fe40000000000 */
[----:B------:R-:W-:Y:S01]  /*0050*/  IADD3 R0, R0, 0xff, RZ ;  /* 0x000000ff00007810 */ /* 0x000fe20007ffe0ff */
[----:B------:R-:W-:Y:S02]  /*0060*/  ULDC UR6, c[0x0][0x180] ;  /* 0x0000600000067ab9 */ /* 0x000fe40000000800 */
[----:B------:R-:W-:Y:S01]  /*0070*/  UIADD3 UR6, UR7, UR6, URZ ;  /* 0x0000000607067290 */ /* 0x000fe2000fffe03f */
[----:B------:R-:W-:Y:S01]  /*0080*/  SHF.R.S32.HI R3, RZ, 0x1f, R0 ;  /* 0x0000001fff037819 */ /* 0x000fe20000011400 */
[----:B------:R-:W-:-:S02]  /*0090*/  ULDC.64 UR10, c[0x0][0x118] ;  /* 0x00004600000a7ab9 */ /* 0x000fc40000000a00 */
[----:B------:R-:W-:Y:S01]  /*00a0*/  UISETP.GT.AND UP0, UPT, UR6, 0x1f, UPT ;  /* 0x0000001f0600788c */ /* 0x000fe2000bf04270 */
[----:B------:R-:W-:-:S04]  /*00b0*/  LEA.HI R3, R3, R0, RZ, 0x8 ;  /* 0x0000000003037211 */ /* 0x000fc800078f40ff */
[----:B------:R-:W-:Y:S02]  /*00c0*/  SHF.R.S32.HI R0, RZ, 0x8, R3 ;  /* 0x00000008ff007819 */ /* 0x000fe40000011403 */
[----:B------:R-:W1:Y:S03]  /*00d0*/  S2R R3, SR_CTAID.X ;  /* 0x0000000000037919 */ /* 0x000e660000002500 */
[----:B------:R-:W-:Y:S01]  /*00e0*/  IMAD.SHL.U32 R0, R0, 0x8, RZ ;  /* 0x0000000800007824 */ /* 0x000fe200078e00ff */
[----:B0-----:R-:W-:-:S04]  /*00f0*/  LOP3.LUT R12, R29, 0x7f, RZ, 0xc0, !PT ;  /* 0x0000007f1d0c7812 */ /* 0x001fc800078ec0ff */
[-C--:B------:R-:W-:Y:S02]  /*0100*/  IABS R7, R0.reuse ;  /* 0x0000000000077213 */ /* 0x080fe40000000000 */
[----:B------:R-:W-:Y:S02]  /*0110*/  IABS R10, R0 ;  /* 0x00000000000a7213 */ /* 0x000fe40000000000 */
[----:B------:R-:W0:Y:S01]  /*0120*/  I2F.RP R2, R7 ;  /* 0x0000000700027306 */ /* 0x000e220000209400 */
[----:B-1----:R-:W-:-:S07]  /*0130*/  IABS R8, R3 ;  /* 0x0000000300087213 */ /* 0x002fce0000000000 */
[----:B0-----:R-:W0:Y:S02]  /*0140*/  MUFU.RCP R2, R2 ;  /* 0x0000000200027308 */ /* 0x001e240000001000 */
[----:B0-----:R-:W-:Y:S01]  /*0150*/  IADD3 R4, R2, 0xffffffe, RZ ;  /* 0x0ffffffe02047810 */ /* 0x001fe20007ffe0ff */
[----:B------:R-:W-:-:S05]  /*0160*/  IMAD.MOV R2, RZ, RZ, -R10 ;  /* 0x000000ffff027224 */ /* 0x000fca00078e0a0a */
[----:B------:R0:W1:Y:S02]  /*0170*/  F2I.FTZ.U32.TRUNC.NTZ R5, R4 ;  /* 0x0000000400057305 */ /* 0x000064000021f000 */
[----:B0-----:R-:W-:Y:S02]  /*0180*/  IMAD.MOV.U32 R4, RZ, RZ, RZ ;  /* 0x000000ffff047224 */ /* 0x001fe400078e00ff */
[----:B-1----:R-:W-:-:S04]  /*0190*/  IMAD.MOV R6, RZ, RZ, -R5 ;  /* 0x000000ffff067224 */ /* 0x002fc800078e0a05 */
[----:B------:R-:W-:Y:S02]  /*01a0*/  IMAD R9, R6, R7, RZ ;  /* 0x0000000706097224 */ /* 0x000fe400078e02ff */
[----:B------:R-:W-:Y:S02]  /*01b0*/  IMAD.MOV.U32 R6, RZ, RZ, R8 ;  /* 0x000000ffff067224 */ /* 0x000fe400078e0008 */
[----:B------:R-:W-:-:S06]  /*01c0*/  IMAD.HI.U32 R5, R5, R9, R4 ;  /* 0x0000000905057227 */ /* 0x000fcc00078e0004 */
[----:B------:R-:W-:-:S04]  /*01d0*/  IMAD.HI.U32 R5, R5, R6, RZ ;  /* 0x0000000605057227 */ /* 0x000fc800078e00ff */
[----:B------:R-:W-:-:S05]  /*01e0*/  IMAD R2, R5, R2, R6 ;  /* 0x0000000205027224 */ /* 0x000fca00078e0206 */
[----:B------:R-:W-:-:S13]  /*01f0*/  ISETP.GT.U32.AND P1, PT, R7, R2, PT ;  /* 0x000000020700720c */ /* 0x000fda0003f24070 */
[----:B------:R-:W-:Y:S01]  /*0200*/  @!P1 IMAD.IADD R2, R2, 0x1, -R7 ;  /* 0x0000000102029824 */ /* 0x000fe200078e0a07 */
[----:B------:R-:W-:Y:S02]  /*0210*/  @!P1 IADD3 R5, R5, 0x1, RZ ;  /* 0x0000000105059810 */ /* 0x000fe40007ffe0ff */
[----:B------:R-:W-:Y:S02]  /*0220*/  ISETP.NE.AND P1, PT, R0, RZ, PT ;  /* 0x000000ff0000720c */ /* 0x000fe40003f25270 */
[----:B------:R-:W-:Y:S02]  /*0230*/  ISETP.GE.U32.AND P0, PT, R2, R7, PT ;  /* 0x000000070200720c */ /* 0x000fe40003f06070 */
[----:B------:R-:W-:-:S04]  /*0240*/  LOP3.LUT R2, R3, R0, RZ, 0x3c, !PT ;  /* 0x0000000003027212 */ /* 0x000fc800078e3cff */
[----:B------:R-:W-:Y:S01]  /*0250*/  ISETP.GE.AND P2, PT, R2, RZ, PT ;  /* 0x000000ff0200720c */ /* 0x000fe20003f46270 */
[----:B------:R-:W-:-:S05]  /*0260*/  IMAD.MOV.U32 R2, RZ, RZ, c[0x0][0x178] ;  /* 0x00005e00ff027624 */ /* 0x000fca00078e00ff */
[----:B------:R-:W-:Y:S02]  /*0270*/  IADD3 R2, R2, 0x1ff, RZ ;  /* 0x000001ff02027810 */ /* 0x000fe40007ffe0ff */
[----:B------:R-:W-:-:S05]  /*0280*/  @P0 IADD3 R5, R5, 0x1, RZ ;  /* 0x0000000105050810 */ /* 0x000fca0007ffe0ff */
[----:B------:R-:W-:Y:S01]  /*0290*/  IMAD.MOV.U32 R4, RZ, RZ, R5 ;  /* 0x000000ffff047224 */ /* 0x000fe200078e0005 */
[----:B------:R-:W-:-:S03]  /*02a0*/  SHF.R.S32.HI R5, RZ, 0x1f, R2 ;  /* 0x0000001fff057819 */ /* 0x000fc60000011402 */
[----:B------:R-:W-:Y:S01]  /*02b0*/  @!P2 IMAD.MOV R4, RZ, RZ, -R4 ;  /* 0x000000ffff04a224 */ /* 0x000fe200078e0a04 */
[----:B------:R-:W-:Y:S02]  /*02c0*/  @!P1 LOP3.LUT R4, RZ, R0, RZ, 0x33, !PT ;  /* 0x00000000ff049212 */ /* 0x000fe400078e33ff */
[----:B------:R-:W-:-:S03]  /*02d0*/  LEA.HI R5, R5, R2, RZ, 0x9 ;  /* 0x0000000205057211 */ /* 0x000fc600078f48ff */
[----:B------:R-:W-:Y:S02]  /*02e0*/  IMAD.SHL.U32 R2, R4, 0x8, RZ ;  /* 0x0000000804027824 */ /* 0x000fe400078e00ff */
[----:B------:R-:W-:-:S03]  /*02f0*/  IMAD.MOV R4, RZ, RZ, -R4 ;  /* 0x000000ffff047224 */ /* 0x000fc600078e0a04 */
[----:B------:R-:W-:Y:S01]  /*0300*/  LEA.HI.SX32 R5, R5, -R2, 0x17 ;  /* 0x8000000205057211 */ /* 0x000fe200078fbaff */
[----:B------:R-:W-:Y:S02]  /*0310*/  IMAD R11, R0, R4, R3 ;  /* 0x00000004000b7224 */ /* 0x000fe400078e0203 */
[----:B------:R-:W-:Y:S01]  /*0320*/  IMAD.MOV.U32 R4, RZ, RZ, RZ ;  /* 0x000000ffff047224 */ /* 0x000fe200078e00ff */
[----:B------:R-:W-:-:S04]  /*0330*/  IMNMX R8, R5, 0x8, PT ;  /* 0x0000000805087817 */ /* 0x000fc80003800200 */
[----:B------:R-:W-:-:S04]  /*0340*/  IABS R7, R8 ;  /* 0x0000000800077213 */ /* 0x000fc80000000000 */
[----:B------:R-:W0:Y:S08]  /*0350*/  I2F.RP R6, R7 ;  /* 0x0000000700067306 */ /* 0x000e300000209400 */
[----:B0-----:R-:W0:Y:S02]  /*0360*/  MUFU.RCP R6, R6 ;  /* 0x0000000600067308 */ /* 0x001e240000001000 */
[----:B0-----:R-:W-:-:S06]  /*0370*/  IADD3 R5, R6, 0xffffffe, RZ ;  /* 0x0ffffffe06057810 */ /* 0x001fcc0007ffe0ff */
[----:B------:R-:W0:Y:S02]  /*0380*/  F2I.FTZ.U32.TRUNC.NTZ R5, R5 ;  /* 0x0000000500057305 */ /* 0x000e24000021f000 */
[----:B0-----:R-:W-:-:S04]  /*0390*/  IMAD.MOV R9, RZ, RZ, -R5 ;  /* 0x000000ffff097224 */ /* 0x001fc800078e0a05 */
[----:B------:R-:W-:Y:S01]  /*03a0*/  IMAD.MOV.U32 R0, RZ, RZ, R9 ;  /* 0x000000ffff007224 */ /* 0x000fe200078e0009 */
[----:B------:R-:W-:-:S03]  /*03b0*/  IABS R9, R11 ;  /* 0x0000000b00097213 */ /* 0x000fc60000000000 */
[----:B------:R-:W-:Y:S01]  /*03c0*/  IMAD R3, R0, R7, RZ ;  /* 0x0000000700037224 */ /* 0x000fe200078e02ff */
[----:B------:R-:W-:-:S03]  /*03d0*/  IABS R0, R8 ;  /* 0x0000000800007213 */ /* 0x000fc60000000000 */
[----:B------:R-:W-:-:S04]  /*03e0*/  IMAD.HI.U32 R4, R5, R3, R4 ;  /* 0x0000000305047227 */ /* 0x000fc800078e0004 */
[----:B------:R-:W-:Y:S02]  /*03f0*/  IMAD.MOV R0, RZ, RZ, -R0 ;  /* 0x000000ffff007224 */ /* 0x000fe400078e0a00 */
        /* <DEDUP_REMOVED lines=8> */
[----:B------:R-:W-:-:S07]  /*0480*/  ISETP.GE.AND P2, PT, R0, RZ, PT ;  /* 0x000000ff0000720c */ /* 0x000fce0003f46270 */
[----:B------:R-:W-:Y:S02]  /*0490*/  @P0 IADD3 R4, R4, 0x1, RZ ;  /* 0x0000000104040810 */ /* 0x000fe40007ffe0ff */
[----:B------:R-:W-:-:S04]  /*04a0*/  PLOP3.LUT P0, PT, PT, PT, UP0, 0x80, 0x0 ;  /* 0x000000000000781c */ /* 0x000fc80003f0f008 */
[----:B------:R-:W-:Y:S01]  /*04b0*/  @!P2 IMAD.MOV R4, RZ, RZ, -R4 ;  /* 0x000000ffff04a224 */ /* 0x000fe200078e0a04 */
[----:B------:R-:W-:-:S05]  /*04c0*/  @!P1 LOP3.LUT R4, RZ, R8, RZ, 0x33, !PT ;  /* 0x00000008ff049212 */ /* 0x000fca00078e33ff */
[----:B------:R-:W-:-:S04]  /*04d0*/  IMAD.MOV R3, RZ, RZ, -R4 ;  /* 0x000000ffff037224 */ /* 0x000fc800078e0a04 */
[----:B------:R-:W-:-:S04]  /*04e0*/  IMAD R3, R8, R3, R11 ;  /* 0x0000000308037224 */ /* 0x000fc800078e020b */
[----:B------:R-:W-:-:S04]  /*04f0*/  IMAD.IADD R3, R2, 0x1, R3 ;  /* 0x0000000102037824 */ /* 0x000fc800078e0203 */
[----:B------:R-:W-:Y:S02]  /*0500*/  IMAD R28, R3, 0x200, R12 ;  /* 0x00000200031c7824 */ /* 0x000fe400078e020c */
[----:B------:R-:W-:-:S03]  /*0510*/  IMAD.SHL.U32 R3, R4, 0x100, RZ ;  /* 0x0000010004037824 */ /* 0x000fc600078e00ff */
[C---:B------:R-:W-:Y:S02]  /*0520*/  IADD3 R0, R28.reuse, 0x80, RZ ;  /* 0x000000801c007810 */ /* 0x040fe40007ffe0ff */
[C---:B------:R-:W-:Y:S02]  /*0530*/  IADD3 R4, R28.reuse, 0x180, RZ ;  /* 0x000001801c047810 */ /* 0x040fe40007ffe0ff */
[----:B------:R-:W-:Y:S01]  /*0540*/  IADD3 R2, R28, 0x100, RZ ;  /* 0x000001001c027810 */ /* 0x000fe20007ffe0ff */
[----:B------:R0:W-:Y:S04]  /*0550*/  STL [R1+0x10d8], R0 ;  /* 0x0010d80001007387 */ /* 0x0001e80000100800 */
[----:B------:R0:W-:Y:S04]  /*0560*/  STL [R1+0x10e0], R4 ;  /* 0x0010e00401007387 */ /* 0x0001e80000100800 */
[----:B------:R0:W-:Y:S01]  /*0570*/  STL [R1+0x10dc], R2 ;  /* 0x0010dc0201007387 */ /* 0x0001e20000100800 */
[----:B------:R-:W-:Y:S05]  /*0580*/  @P0 BRA `(.L_x_0) ;  /* 0x00001f7000000947 */ /* 0x000fea0003800000 */
[----:B0-----:R-:W-:Y:S01]  /*0590*/  IMAD.SHL.U32 R0, R29, 0x200, RZ ;  /* 0x000002001d007824 */ /* 0x001fe200078e00ff */
[----:B------:R-:W-:Y:S01]  /*05a0*/  CS2R R24, SRZ ;  /* 0x0000000000187805 */ /* 0x000fe2000001ff00 */
[----:B------:R-:W-:Y:S01]  /*05b0*/  CS2R R26, SRZ ;  /* 0x00000000001a7805 */ /* 0x000fe2000001ff00 */
[----:B------:R-:W-:Y:S01]  /*05c0*/  CS2R R20, SRZ ;  /* 0x0000000000147805 */ /* 0x000fe2000001ff00 */
[----:B------:R-:W-:Y:S01]  /*05d0*/  CS2R R22, SRZ ;  /* 0x0000000000167805 */ /* 0x000fe2000001ff00 */
[----:B------:R0:W-:Y:S01]  /*05e0*/  STL [R1+0x1860], R0 ;  /* 0x0018600001007387 */ /* 0x0001e20000100800 */
[----:B------:R-:W-:Y:S01]  /*05f0*/  CS2R R16, SRZ ;  /* 0x0000000000107805 */ /* 0x000fe2000001ff00 */
[----:B------:R-:W-:Y:S01]  /*0600*/  CS2R R18, SRZ ;  /* 0x0000000000127805 */ /* 0x000fe2000001ff00 */
[----:B------:R-:W-:Y:S01]  /*0610*/  CS2R R12, SRZ ;  /* 0x00000000000c7805 */ /* 0x000fe2000001ff00 */
[----:B------:R0:W-:Y:S01]  /*0620*/  STL [R1], RZ ;  /* 0x000000ff01007387 */ /* 0x0001e20000100800 */
[----:B------:R-:W-:Y:S01]  /*0630*/  CS2R R14, SRZ ;  /* 0x00000000000e7805 */ /* 0x000fe2000001ff00 */
[----:B------:R-:W-:Y:S01]  /*0640*/  CS2R R8, SRZ ;  /* 0x0000000000087805 */ /* 0x000fe2000001ff00 */
[----:B------:R-:W-:Y:S01]  /*0650*/  CS2R R10, SRZ ;  /* 0x00000000000a7805 */ /* 0x000fe2000001ff00 */
[----:B------:R0:W-:Y:S01]  /*0660*/  STL [R1+0x4], RZ ;  /* 0x000004ff01007387 */ /* 0x0001e20000100800 */
[----:B------:R-:W-:Y:S01]  /*0670*/  CS2R R4, SRZ ;  /* 0x0000000000047805 */ /* 0x000fe2000001ff00 */
[----:B------:R-:W-:-:S02]  /*0680*/  CS2R R6, SRZ ;  /* 0x0000000000067805 */ /* 0x000fc4000001ff00 */
[----:B------:R0:W-:Y:S04]  /*0690*/  STL [R1+0x8], RZ ;  /* 0x000008ff01007387 */ /* 0x0001e80000100800 */
        /* <DEDUP_REMOVED lines=484> */
[----:B------:R0:W-:Y:S01]  /*24e0*/  STL [R1+0x123c], RZ ;  /* 0x00123cff01007387 */ /* 0x0001e20000100800 */
[----:B------:R-:W-:Y:S05]  /*24f0*/  BRA `(.L_x_1) ;  /* 0x0004116000007947 */ /* 0x000fea0003800000 */
.L_x_0:
[----:B------:R-:W2:Y:S01]  /*2500*/  LDL R21, [R1+0x10e0] ;  /* 0x0010e00001157983 */ /* 0x000ea20000100800 */
[----:B0-----:R-:W-:Y:S01]  /*2510*/  IABS R4, c[0x0][0x178] ;  /* 0x00005e0000047a13 */ /* 0x001fe20000000000 */
[----:B------:R-:W-:Y:S01]  /*2520*/  IMAD.MOV.U32 R22, RZ, RZ, R2 ;  /* 0x000000ffff167224 */ /* 0x000fe200078e0002 */
[----:B------:R-:W-:Y:S01]  /*2530*/  IABS R23, c[0x0][0x17c] ;  /* 0x00005f0000177a13 */ /* 0x000fe20000000000 */
[----:B------:R-:W-:Y:S01]  /*2540*/  IMAD.MOV.U32 R18, RZ, RZ, R0 ;  /* 0x000000ffff127224 */ /* 0x000fe200078e0000 */
[----:B------:R-:W0:Y:S01]  /*2550*/  I2F.RP R2, R4 ;  /* 0x0000000400027306 */ /* 0x000e220000209400 */
[----:B------:R-:W-:Y:S01]  /*2560*/  IABS R13, R28 ;  /* 0x0000001c000d7213 */ /* 0x000fe20000000000 */
[----:B------:R1:W-:Y:S01]  /*2570*/  STL [R1+0x1864], R28 ;  /* 0x0018641c01007387 */ /* 0x0003e20000100800 */
[----:B------:R-:W-:Y:S01]  /*2580*/  IABS R17, R22 ;  /* 0x0000001600117213 */ /* 0x000fe20000000000 */
[----:B------:R-:W-:Y:S01]  /*2590*/  ULDC.64 UR4, c[0x0][0x188] ;  /* 0x0000620000047ab9 */ /* 0x000fe20000000a00 */
[----:B------:R-:W-:-:S03]  /*25a0*/  IABS R15, R18 ;  /* 0x00000012000f7213 */ /* 0x000fc60000000000 */
[----:B------:R-:W3:Y:S08]  /*25b0*/  I2F.RP R0, R23 ;  /* 0x0000001700007306 */ /* 0x000ef00000209400 */
[----:B0-----:R-:W0:Y:S08]  /*25c0*/  MUFU.RCP R2, R2 ;  /* 0x0000000200027308 */ /* 0x001e300000001000 */
[----:B---3--:R-:W3:Y:S01]  /*25d0*/  MUFU.RCP R0, R0 ;  /* 0x0000000000007308 */ /* 0x008ee20000001000 */
[----:B0-----:R-:W-:-:S07]  /*25e0*/  IADD3 R8, R2, 0xffffffe, RZ ;  /* 0x0ffffffe02087810 */ /* 0x001fce0007ffe0ff */
[----:B------:R0:W4:Y:S01]  /*25f0*/  F2I.FTZ.U32.TRUNC.NTZ R9, R8 ;  /* 0x0000000800097305 */ /* 0x000122000021f000 */
[----:B---3--:R-:W-:-:S07]  /*2600*/  IADD3 R6, R0, 0xffffffe, RZ ;  /* 0x0ffffffe00067810 */ /* 0x008fce0007ffe0ff */
[----:B------:R3:W1:Y:S01]  /*2610*/  F2I.FTZ.U32.TRUNC.NTZ R7, R6 ;  /* 0x0000000600077305 */ /* 0x000662000021f000 */
[----:B0-----:R-:W-:Y:S02]  /*2620*/  IMAD.MOV.U32 R8, RZ, RZ, RZ ;  /* 0x000000ffff087224 */ /* 0x001fe400078e00ff */
[----:B----4-:R-:W-:Y:S02]  /*2630*/  IMAD.MOV R5, RZ, RZ, -R9 ;  /* 0x000000ffff057224 */ /* 0x010fe400078e0a09 */
[----:B---3--:R-:W-:Y:S02]  /*2640*/  IMAD.MOV.U32 R6, RZ, RZ, RZ ;  /* 0x000000ffff067224 */ /* 0x008fe400078e00ff */
[----:B------:R-:W-:Y:S02]  /*2650*/  IMAD R5, R5, R4, RZ ;  /* 0x0000000405057224 */ /* 0x000fe400078e02ff */
[----:B-1----:R-:W-:Y:S02]  /*2660*/  IMAD.MOV R2, RZ, RZ, -R7 ;  /* 0x000000ffff027224 */ /* 0x002fe400078e0a07 */
[----:B------:R-:W-:Y:S01]  /*2670*/  IMAD.HI.U32 R0, R9, R5, R8 ;  /* 0x0000000509007227 */ /* 0x000fe200078e0008 */
[----:B------:R-:W-:-:S03]  /*2680*/  SHF.R.U32.HI R9, RZ, 0x5, R29 ;  /* 0x00000005ff097819 */ /* 0x000fc6000001161d */
[----:B------:R-:W-:Y:S02]  /*2690*/  IMAD R5, R2, R23, RZ ;  /* 0x0000001702057224 */ /* 0x000fe400078e02ff */
[----:B------:R-:W-:-:S04]  /*26a0*/  IMAD.HI.U32 R8, R0, R13, RZ ;  /* 0x0000000d00087227 */ /* 0x000fc800078e00ff */
[----:B------:R-:W-:-:S04]  /*26b0*/  IMAD.HI.U32 R5, R7, R5, R6 ;  /* 0x0000000507057227 */ /* 0x000fc800078e0006 */
[----:B------:R-:W-:-:S04]  /*26c0*/  IMAD.HI.U32 R6, R0, R17, RZ ;  /* 0x0000001100067227 */ /* 0x000fc800078e00ff */
[----:B------:R-:W-:Y:S02]  /*26d0*/  IMAD.MOV R6, RZ, RZ, -R6 ;  /* 0x000000ffff067224 */ /* 0x000fe400078e0a06 */
[----:B------:R-:W-:Y:S02]  /*26e0*/  IMAD.MOV R8, RZ, RZ, -R8 ;  /* 0x000000ffff087224 */ /* 0x000fe400078e0a08 */
[----:B------:R-:W-:Y:S02]  /*26f0*/  IMAD R17, R4, R6, R17 ;  /* 0x0000000604117224 */ /* 0x000fe400078e0211 */
[----:B------:R-:W-:-:S03]  /*2700*/  IMAD.HI.U32 R7, R0, R15, RZ ;  /* 0x0000000f00077227 */ /* 0x000fc600078e00ff */
[C---:B------:R-:W-:Y:S01]  /*2710*/  ISETP.GT.U32.AND P1, PT, R4.reuse, R17, PT ;  /* 0x000000110400720c */ /* 0x040fe20003f24070 */
[----:B------:R-:W-:Y:S02]  /*2720*/  IMAD R13, R4, R8, R13 ;  /* 0x00000008040d7224 */ /* 0x000fe400078e020d */
[----:B------:R-:W-:-:S03]  /*2730*/  IMAD.MOV R7, RZ, RZ, -R7 ;  /* 0x000000ffff077224 */ /* 0x000fc600078e0a07 */
[C---:B------:R-:W-:Y:S01]  /*2740*/  ISETP.GT.U32.AND P3, PT, R4.reuse, R13, PT ;  /* 0x0000000d0400720c */ /* 0x040fe20003f64070 */
[----:B------:R-:W-:-:S05]  /*2750*/  IMAD R15, R4, R7, R15 ;  /* 0x00000007040f7224 */ /* 0x000fca00078e020f */
[----:B------:R-:W-:Y:S01]  /*2760*/  ISETP.GT.U32.AND P2, PT, R4, R15, PT ;  /* 0x0000000f0400720c */ /* 0x000fe20003f44070 */
[----:B------:R-:W-:-:S06]  /*2770*/  @!P1 IMAD.IADD R17, R17, 0x1, -R4 ;  /* 0x0000000111119824 */ /* 0x000fcc00078e0a04 */
[----:B------:R-:W-:Y:S01]  /*2780*/  @!P3 IMAD.IADD R13, R13, 0x1, -R4 ;  /* 0x000000010d0db824 */ /* 0x000fe200078e0a04 */
[----:B------:R-:W-:-:S04]  /*2790*/  ISETP.GT.U32.AND P3, PT, R4, R17, PT ;  /* 0x000000110400720c */ /* 0x000fc80003f64070 */
[----:B------:R-:W-:Y:S01]  /*27a0*/  ISETP.GT.U32.AND P5, PT, R4, R13, PT ;  /* 0x0000000d0400720c */ /* 0x000fe20003fa4070 */
[----:B------:R-:W-:-:S05]  /*27b0*/  @!P2 IMAD.IADD R15, R15, 0x1, -R4 ;  /* 0x000000010f0fa824 */ /* 0x000fca00078e0a04 */
[----:B------:R-:W-:-:S03]  /*27c0*/  ISETP.GT.U32.AND P4, PT, R4, R15, PT ;  /* 0x0000000f0400720c */ /* 0x000fc60003f84070 */
[----:B------:R-:W-:Y:S01]  /*27d0*/  @!P3 IMAD.IADD R17, R17, 0x1, -R4 ;  /* 0x000000011111b824 */ /* 0x000fe200078e0a04 */
[----:B------:R-:W-:-:S03]  /*27e0*/  ISETP.GE.AND P3, PT, R22, RZ, PT ;  /* 0x000000ff1600720c */ /* 0x000fc60003f66270 */
[----:B------:R-:W-:-:S06]  /*27f0*/  @!P5 IMAD.IADD R13, R13, 0x1, -R4 ;  /* 0x000000010d0dd824 */ /* 0x000fcc00078e0a04 */
[----:B------:R-:W-:Y:S01]  /*2800*/  @!P4 IMAD.IADD R15, R15, 0x1, -R4 ;  /* 0x000000010f0fc824 */ /* 0x000fe200078e0a04 */
[----:B------:R-:W-:-:S03]  /*2810*/  ISETP.GE.AND P4, PT, R28, RZ, PT ;  /* 0x000000ff1c00720c */ /* 0x000fc60003f86270 */
[----:B------:R-:W-:-:S10]  /*2820*/  @!P3 IMAD.MOV R17, RZ, RZ, -R17 ;  /* 0x000000ffff11b224 */ /* 0x000fd400078e0a11 */
[----:B------:R-:W-:Y:S01]  /*2830*/  @!P4 IMAD.MOV R13, RZ, RZ, -R13 ;  /* 0x000000ffff0dc224 */ /* 0x000fe200078e0a0d */
[----:B--2---:R-:W-:Y:S02]  /*2840*/  IABS R19, R21 ;  /* 0x0000001500137213 */ /* 0x004fe40000000000 */
[----:B------:R-:W-:-:S03]  /*2850*/  ISETP.GE.AND P1, PT, R21, RZ, PT ;  /* 0x000000ff1500720c */ /* 0x000fc60003f26270 */
[----:B------:R-:W-:Y:S01]  /*2860*/  IMAD.HI.U32 R2, R0, R19, RZ ;  /* 0x0000001300027227 */ /* 0x000fe200078e00ff */
[----:B------:R-:W-:-:S03]  /*2870*/  SGXT.U32 R0, R9, 0x2 ;  /* 0x000000020900781a */ /* 0x000fc60000000000 */
[----:B------:R-:W-:Y:S01]  /*2880*/  IMAD.MOV R2, RZ, RZ, -R2 ;  /* 0x000000ffff027224 */ /* 0x000fe200078e0a02 */
[----:B------:R-:W-:-:S03]  /*2890*/  LOP3.LUT R0, R3, R0, RZ, 0xfc, !PT ;  /* 0x0000000003007212 */ /* 0x000fc600078efcff */
[----:B------:R-:W-:Y:S01]  /*28a0*/  IMAD R19, R4, R2, R19 ;  /* 0x0000000204137224 */ /* 0x000fe200078e0213 */
[C---:B------:R-:W-:Y:S02]  /*28b0*/  LOP3.LUT R10, R0.reuse, 0xf8, RZ, 0xfc, !PT ;  /* 0x000000f8000a7812 */ /* 0x040fe400078efcff */
[----:B------:R-:W-:Y:S02]  /*28c0*/  LOP3.LUT R16, R0, 0xf4, RZ, 0xfc, !PT ;  /* 0x000000f400107812 */ /* 0x000fe400078efcff */
[----:B------:R-:W-:Y:S02]  /*28d0*/  ISETP.GT.U32.AND P0, PT, R4, R19, PT ;  /* 0x000000130400720c */ /* 0x000fe40003f04070 */
[----:B------:R-:W-:Y:S02]  /*28e0*/  IABS R2, R10 ;  /* 0x0000000a00027213 */ /* 0x000fe40000000000 */
[----:B------:R-:W-:Y:S02]  /*28f0*/  IABS R8, R16 ;  /* 0x0000001000087213 */ /* 0x000fe40000000000 */
[C---:B------:R-:W-:Y:S01]  /*2900*/  LOP3.LUT R11, R0.reuse, 0xec, RZ, 0xfc, !PT ;  /* 0x000000ec000b7812 */ /* 0x040fe200078efcff */
[----:B------:R-:W-:Y:S01]  /*2910*/  IMAD.HI.U32 R7, R5, R2, RZ ;  /* 0x0000000205077227 */ /* 0x000fe200078e00ff */
[----:B------:R-:W-:-:S02]  /*2920*/  LOP3.LUT R12, R0, 0xf0, RZ, 0xfc, !PT ;  /* 0x000000f0000c7812 */ /* 0x000fc400078efcff */
[----:B------:R-:W-:Y:S01]  /*2930*/  IABS R26, R11 ;  /* 0x0000000b001a7213 */ /* 0x000fe20000000000 */
[----:B------:R-:W-:Y:S01]  /*2940*/  IMAD.MOV R7, RZ, RZ, -R7 ;  /* 0x000000ffff077224 */ /* 0x000fe200078e0a07 */
[----:B------:R-:W-:Y:S01]  /*2950*/  IABS R6, R12 ;  /* 0x0000000c00067213 */ /* 0x000fe20000000000 */
[----:B------:R-:W-:Y:S01]  /*2960*/  @!P0 IMAD.IADD R19, R19, 0x1, -R4 ;  /* 0x0000000113138824 */ /* 0x000fe200078e0a04 */
[----:B------:R-:W-:Y:S01]  /*2970*/  ISETP.GE.AND P6, PT, R10, RZ, PT ;  /* 0x000000ff0a00720c */ /* 0x000fe20003fc6270 */
[----:B------:R-:W-:Y:S01]  /*2980*/  IMAD.HI.U32 R9, R5, R8, RZ ;  /* 0x0000000805097227 */ /* 0x000fe200078e00ff */
[----:B------:R-:W-:Y:S02]  /*2990*/  ISETP.GE.AND P2, PT, R16, RZ, PT ;  /* 0x000000ff1000720c */ /* 0x000fe40003f46270 */
[----:B------:R-:W-:Y:S01]  /*29a0*/  ISETP.GT.U32.AND P0, PT, R4, R19, PT ;  /* 0x000000130400720c */ /* 0x000fe20003f04070 */
[----:B------:R-:W-:Y:S01]  /*29b0*/  IMAD R2, R23, R7, R2 ;  /* 0x0000000717027224 */ /* 0x000fe200078e0202 */
[----:B------:R-:W-:Y:S01]  /*29c0*/  LOP3.LUT R24, R0, 0xc, RZ, 0xfc, !PT ;  /* 0x0000000c00187812 */ /* 0x000fe200078efcff */
[----:B------:R-:W-:-:S02]  /*29d0*/  IMAD.MOV R9, RZ, RZ, -R9 ;  /* 0x000000ffff097224 */ /* 0x000fc400078e0a09 */
[----:B------:R-:W-:Y:S01]  /*29e0*/  IMAD.HI.U32 R14, R5, R26, RZ ;  /* 0x0000001a050e7227 */ /* 0x000fe200078e00ff */
[----:B------:R-:W-:-:S03]  /*29f0*/  ISETP.GT.U32.AND P5, PT, R23, R2, PT ;  /* 0x000000021700720c */ /* 0x000fc60003fa4070 */
[----:B------:R-:W-:Y:S01]  /*2a00*/  IMAD R29, R23, R9, R8 ;  /* 0x00000009171d7224 */ /* 0x000fe200078e0208 */
[----:B------:R-:W-:Y:S01]  /*2a10*/  LOP3.LUT R9, R0, 0xe8, RZ, 0xfc, !PT ;  /* 0x000000e800097812 */ /* 0x000fe200078efcff */
[----:B------:R-:W-:Y:S01]  /*2a20*/  IMAD.HI.U32 R10, R5, R6, RZ ;  /* 0x00000006050a7227 */ /* 0x000fe200078e00ff */
[----:B------:R-:W-:Y:S02]  /*2a30*/  LOP3.LUT R8, RZ, c[0x0][0x178], RZ, 0x33, !PT ;  /* 0x00005e00ff087a12 */ /* 0x000fe400078e33ff */
[----:B------:R-:W-:Y:S01]  /*2a40*/  ISETP.GT.U32.AND P3, PT, R23, R29, PT ;  /* 0x0000001d1700720c */ /* 0x000fe20003f64070 */
[----:B------:R-:W-:Y:S01]  /*2a50*/  @!P0 IMAD.IADD R19, R19, 0x1, -R4 ;  /* 0x0000000113138824 */ /* 0x000fe200078e0a04 */
[----:B------:R-:W-:Y:S01]  /*2a60*/  ISETP.GE.AND P0, PT, R18, RZ, PT ;  /* 0x000000ff1200720c */ /* 0x000fe20003f06270 */
[----:B------:R-:W-:Y:S02]  /*2a70*/  IMAD.MOV R14, RZ, RZ, -R14 ;  /* 0x000000ffff0e7224 */ /* 0x000fe400078e0a0e */
[----:B------:R-:W-:-:S02]  /*2a80*/  IMAD.MOV R10, RZ, RZ, -R10 ;  /* 0x000000ffff0a7224 */ /* 0x000fc400078e0a0a */
[C---:B------:R-:W-:Y:S02]  /*2a90*/  IMAD R26, R23.reuse, R14, R26 ;  /* 0x0000000e171a7224 */ /* 0x040fe400078e021a */
[----:B------:R-:W-:Y:S02]  /*2aa0*/  @!P5 IMAD.IADD R2, R2, 0x1, -R23 ;  /* 0x000000010202d824 */ /* 0x000fe400078e0a17 */
[C---:B------:R-:W-:Y:S01]  /*2ab0*/  IMAD R27, R23.reuse, R10, R6 ;  /* 0x0000000a171b7224 */ /* 0x040fe200078e0206 */
[----:B------:R-:W-:Y:S01]  /*2ac0*/  LOP3.LUT R10, R0, 0xe4, RZ, 0xfc, !PT ;  /* 0x000000e4000a7812 */ /* 0x000fe200078efcff */
[----:B------:R-:W-:Y:S01]  /*2ad0*/  @!P1 IMAD.MOV R19, RZ, RZ, -R19 ;  /* 0x000000ffff139224 */ /* 0x000fe200078e0a13 */
[C---:B------:R-:W-:Y:S01]  /*2ae0*/  ISETP.GT.U32.AND P4, PT, R23.reuse, R26, PT ;  /* 0x0000001a1700720c */ /* 0x040fe20003f84070 */
[----:B------:R-:W-:Y:S01]  /*2af0*/  @!P0 IMAD.MOV R15, RZ, RZ, -R15 ;  /* 0x000000ffff0f8224 */ /* 0x000fe200078e0a0f */
[----:B------:R-:W-:Y:S01]  /*2b00*/  ISETP.GT.U32.AND P0, PT, R23, R2, PT ;  /* 0x000000021700720c */ /* 0x000fe20003f04070 */
[----:B------:R-:W-:Y:S01]  /*2b10*/  @!P3 IMAD.IADD R29, R29, 0x1, -R23 ;  /* 0x000000011d1db824 */ /* 0x000fe200078e0a17 */
[----:B------:R-:W-:-:S02]  /*2b20*/  ISETP.NE.AND P1, PT, RZ, c[0x0][0x178], PT ;  /* 0x00005e00ff007a0c */ /* 0x000fc40003f25270 */
[----:B------:R-:W-:Y:S02]  /*2b30*/  IABS R16, R10 ;  /* 0x0000000a00107213 */ /* 0x000fe40000000000 */
[----:B------:R-:W-:Y:S02]  /*2b40*/  IABS R6, R9 ;  /* 0x0000000900067213 */ /* 0x000fe40000000000 */
[----:B------:R-:W-:Y:S01]  /*2b50*/  ISETP.GT.U32.AND P5, PT, R23, R27, PT ;  /* 0x0000001b1700720c */ /* 0x000fe20003fa4070 */
[C---:B------:R-:W-:Y:S01]  /*2b60*/  IMAD.HI.U32 R4, R5.reuse, R16, RZ ;  /* 0x0000001005047227 */ /* 0x040fe200078e00ff */
[C---:B------:R-:W-:Y:S02]  /*2b70*/  SEL R18, R8.reuse, R19, !P1 ;  /* 0x0000001308127207 */ /* 0x040fe40004800000 */
[C---:B------:R-:W-:Y:S01]  /*2b80*/  SEL R28, R8.reuse, R15, !P1 ;  /* 0x0000000f081c7207 */ /* 0x040fe20004800000 */
[----:B------:R-:W-:Y:S01]  /*2b90*/  IMAD.HI.U32 R7, R5, R6, RZ ;  /* 0x0000000605077227 */ /* 0x000fe200078e00ff */
[----:B------:R-:W-:Y:S01]  /*2ba0*/  ISETP.GT.U32.AND P3, PT, R23, R29, PT ;  /* 0x0000001d1700720c */ /* 0x000fe20003f64070 */
[----:B------:R-:W-:Y:S01]  /*2bb0*/  STL [R1+0xe0], R18 ;  /* 0x0000e01201007387 */ /* 0x000fe20000100800 */
[C---:B------:R-:W-:Y:S01]  /*2bc0*/  SEL R14, R8.reuse, R17, !P1 ;  /* 0x00000011080e7207 */ /* 0x040fe20004800000 */
[----:B------:R-:W-:Y:S01]  /*2bd0*/  IMAD.MOV R4, RZ, RZ, -R4 ;  /* 0x000000ffff047224 */ /* 0x000fe200078e0a04 */
[----:B------:R-:W-:Y:S01]  /*2be0*/  SEL R8, R8, R13, !P1 ;  /* 0x0000000d08087207 */ /* 0x000fe20004800000 */
[----:B------:R-:W-:Y:S01]  /*2bf0*/  STL [R1+0x190c], R28 ;  /* 0x00190c1c01007387 */ /* 0x000fe20000100800 */
[----:B------:R-:W-:Y:S01]  /*2c00*/  IMAD.MOV R7, RZ, RZ, -R7 ;  /* 0x000000ffff077224 */ /* 0x000fe200078e0a07 */
[----:B------:R-:W-:Y:S01]  /*2c10*/  ISETP.GE.AND P1, PT, R12, RZ, PT ;  /* 0x000000ff0c00720c */ /* 0x000fe20003f26270 */
[--C-:B------:R-:W-:Y:S01]  /*2c20*/  @!P0 IMAD.IADD R2, R2, 0x1, -R23.reuse ;  /* 0x0000000102028824 */ /* 0x100fe200078e0a17 */
[----:B------:R0:W-:Y:S01]  /*2c30*/  STL [R1+0xe4], R14 ;  /* 0x0000e40e01007387 */ /* 0x0001e20000100800 */
[----:B------:R-:W-:-:S02]  /*2c40*/  @!P4 IMAD.IADD R26, R26, 0x1, -R23 ;  /* 0x000000011a1ac824 */ /* 0x000fc400078e0a17 */
[C---:B------:R-:W-:Y:S01]  /*2c50*/  IMAD R16, R23.reuse, R4, R16 ;  /* 0x0000000417107224 */ /* 0x040fe200078e0210 */
[----:B------:R1:W-:Y:S01]  /*2c60*/  STL [R1+0xec], R8 ;  /* 0x0000ec0801007387 */ /* 0x0003e20000100800 */
[----:B------:R-:W-:Y:S01]  /*2c70*/  IMAD R6, R23, R7, R6 ;  /* 0x0000000717067224 */ /* 0x000fe200078e0206 */
[C---:B------:R-:W-:Y:S01]  /*2c80*/  LOP3.LUT R7, R0.reuse, 0xd8, RZ, 0xfc, !PT ;  /* 0x000000d800077812 */ /* 0x040fe200078efcff */
[--C-:B------:R-:W-:Y:S01]  /*2c90*/  @!P5 IMAD.IADD R27, R27, 0x1, -R23.reuse ;  /* 0x000000011b1bd824 */ /* 0x100fe200078e0a17 */
[----:B------:R-:W-:Y:S01]  /*2ca0*/  ISETP.GT.U32.AND P5, PT, R23, R26, PT ;  /* 0x0000001a1700720c */ /* 0x000fe20003fa4070 */
[----:B------:R-:W-:Y:S01]  /*2cb0*/  @!P3 IMAD.IADD R29, R29, 0x1, -R23 ;  /* 0x000000011d1db824 */ /* 0x000fe200078e0a17 */
[C---:B------:R-:W-:Y:S01]  /*2cc0*/  ISETP.GT.U32.AND P3, PT, R23.reuse, R16, PT ;  /* 0x000000101700720c */ /* 0x040fe20003f64070 */
[----:B0-----:R-:W-:Y:S01]  /*2cd0*/  IMAD.MOV.U32 R14, RZ, RZ, R2 ;  /* 0x000000ffff0e7224 */ /* 0x001fe200078e0002 */
[----:B------:R-:W-:Y:S01]  /*2ce0*/  ISETP.GT.U32.AND P0, PT, R23, R6, PT ;  /* 0x000000061700720c */ /* 0x000fe20003f04070 */
[----:B------:R-:W-:Y:S01]  /*2cf0*/  @!P2 IMAD.MOV R29, RZ, RZ, -R29 ;  /* 0x000000ffff1da224 */ /* 0x000fe200078e0a1d */
[----:B-1----:R-:W-:Y:S01]  /*2d00*/  LOP3.LUT R8, R0, 0xe0, RZ, 0xfc, !PT ;  /* 0x000000e000087812 */ /* 0x002fe200078efcff */
[----:B------:R-:W-:Y:S01]  /*2d10*/  @!P6 IMAD.MOV R14, RZ, RZ, -R14 ;  /* 0x000000ffff0ee224 */ /* 0x000fe200078e0a0e */
[----:B------:R-:W-:-:S02]  /*2d20*/  ISETP.GE.AND P6, PT, R11, RZ, PT ;  /* 0x000000ff0b00720c */ /* 0x000fc40003fc6270 */
[----:B------:R-:W-:Y:S02]  /*2d30*/  IABS R12, R8 ;  /* 0x00000008000c7213 */ /* 0x000fe40000000000 */
[----:B------:R-:W-:Y:S01]  /*2d40*/  IABS R2, R7 ;  /* 0x0000000700027213 */ /* 0x000fe20000000000 */
[--C-:B------:R-:W-:Y:S01]  /*2d50*/  @!P5 IMAD.IADD R26, R26, 0x1, -R23.reuse ;  /* 0x000000011a1ad824 */ /* 0x100fe200078e0a17 */
[----:B------:R-:W-:Y:S01]  /*2d60*/  ISETP.GT.U32.AND P4, PT, R23, R27, PT ;  /* 0x0000001b1700720c */ /* 0x000fe20003f84070 */
[----:B------:R-:W-:Y:S01]  /*2d70*/  IMAD.HI.U32 R4, R5, R12, RZ ;  /* 0x0000000c05047227 */ /* 0x000fe200078e00ff */
[----:B------:R0:W-:Y:S01]  /*2d80*/  STL [R1+0xc], R14 ;  /* 0x00000c0e01007387 */ /* 0x0001e20000100800 */
[----:B------:R-:W-:Y:S02]  /*2d90*/  ISETP.GE.AND P5, PT, R10, RZ, PT ;  /* 0x000000ff0a00720c */ /* 0x000fe40003fa6270 */
[----:B------:R-:W-:Y:S02]  /*2da0*/  IMAD.MOV R4, RZ, RZ, -R4 ;  /* 0x000000ffff047224 */ /* 0x000fe400078e0a04 */
[----:B------:R-:W-:-:S02]  /*2db0*/  @!P3 IMAD.IADD R16, R16, 0x1, -R23 ;  /* 0x000000011010b824 */ /* 0x000fc400078e0a17 */
[C---:B------:R-:W-:Y:S01]  /*2dc0*/  IMAD R12, R23.reuse, R4, R12 ;  /* 0x00000004170c7224 */ /* 0x040fe200078e020c */
[----:B------:R-:W-:Y:S01]  /*2dd0*/  LOP3.LUT R4, R0, 0xd0, RZ, 0xfc, !PT ;  /* 0x000000d000047812 */ /* 0x000fe200078efcff */
[----:B------:R-:W-:Y:S01]  /*2de0*/  @!P0 IMAD.IADD R6, R6, 0x1, -R23 ;  /* 0x0000000106068824 */ /* 0x000fe200078e0a17 */
[----:B------:R-:W-:Y:S01]  /*2df0*/  ISETP.GE.AND P0, PT, R8, RZ, PT ;  /* 0x000000ff0800720c */ /* 0x000fe20003f06270 */
[----:B------:R-:W-:Y:S01]  /*2e00*/  @!P6 IMAD.MOV R26, RZ, RZ, -R26 ;  /* 0x000000ffff1ae224 */ /* 0x000fe200078e0a1a */
[----:B------:R-:W-:Y:S01]  /*2e10*/  ISETP.GT.U32.AND P6, PT, R23, R12, PT ;  /* 0x0000000c1700720c */ /* 0x000fe20003fc4070 */
[----:B------:R-:W-:Y:S01]  /*2e20*/  IMAD.HI.U32 R8, R5, R2, RZ ;  /* 0x0000000205087227 */ /* 0x000fe200078e00ff */
[C---:B------:R-:W-:Y:S02]  /*2e30*/  ISETP.GT.U32.AND P3, PT, R23.reuse, R16, PT ;  /* 0x000000101700720c */ /* 0x040fe40003f64070 */
[----:B------:R-:W-:Y:S01]  /*2e40*/  ISETP.GT.U32.AND P2, PT, R23, R6, PT ;  /* 0x000000061700720c */ /* 0x000fe20003f44070 */
[----:B------:R-:W-:-:S02]  /*2e50*/  IMAD.MOV R8, RZ, RZ, -R8 ;  /* 0x000000ffff087224 */ /* 0x000fc400078e0a08 */
[----:B------:R-:W-:Y:S01]  /*2e60*/  @!P4 IMAD.IADD R27, R27, 0x1, -R23 ;  /* 0x000000011b1bc824 */ /* 0x000fe200078e0a17 */
[----:B------:R-:W-:Y:S01]  /*2e70*/  ISETP.GE.AND P4, PT, R9, RZ, PT ;  /* 0x000000ff0900720c */ /* 0x000fe20003f86270 */
[----:B------:R-:W-:Y:S01]  /*2e80*/  IMAD R17, R23, R8, R2 ;  /* 0x0000000817117224 */ /* 0x000fe200078e0202 */
[----:B------:R-:W-:Y:S01]  /*2e90*/  LOP3.LUT R2, R0, 0xd4, RZ, 0xfc, !PT ;  /* 0x000000d400027812 */ /* 0x000fe200078efcff */
[----:B------:R-:W-:Y:S01]  /*2ea0*/  @!P1 IMAD.MOV R27, RZ, RZ, -R27 ;  /* 0x000000ffff1b9224 */ /* 0x000fe200078e0a1b */
[----:B------:R-:W-:Y:S01]  /*2eb0*/  ISETP.GE.AND P1, PT, R7, RZ, PT ;  /* 0x000000ff0700720c */ /* 0x000fe20003f26270 */
[--C-:B------:R-:W-:Y:S01]  /*2ec0*/  @!P6 IMAD.IADD R12, R12, 0x1, -R23.reuse ;  /* 0x000000010c0ce824 */ /* 0x100fe200078e0a17 */
[----:B0-----:R-:W-:Y:S01]  /*2ed0*/  IABS R14, R2 ;  /* 0x00000002000e7213 */ /* 0x001fe20000000000 */
[--C-:B------:R-:W-:Y:S01]  /*2ee0*/  @!P3 IMAD.IADD R16, R16, 0x1, -R23.reuse ;  /* 0x000000011010b824 */ /* 0x100fe200078e0a17 */
[C---:B------:R-:W-:Y:S01]  /*2ef0*/  ISETP.GT.U32.AND P3, PT, R23.reuse, R17, PT ;  /* 0x000000111700720c */ /* 0x040fe20003f64070 */
[----:B------:R-:W-:Y:S01]  /*2f00*/  @!P2 IMAD.IADD R6, R6, 0x1, -R23 ;  /* 0x000000010606a824 */ /* 0x000fe200078e0a17 */
[----:B------:R-:W-:Y:S01]  /*2f10*/  ISETP.GT.U32.AND P6, PT, R23, R12, PT ;  /* 0x0000000c1700720c */ /* 0x000fe20003fc4070 */
[----:B------:R-:W-:Y:S01]  /*2f20*/  IMAD.HI.U32 R7, R5, R14, RZ ;  /* 0x0000000e05077227 */ /* 0x000fe200078e00ff */
[----:B------:R-:W-:-:S02]  /*2f30*/  LOP3.LUT R8, R0, 0xcc, RZ, 0xfc, !PT ;  /* 0x000000cc00087812 */ /* 0x000fc400078efcff */
[----:B------:R-:W-:Y:S01]  /*2f40*/  ISETP.GE.AND P2, PT, R2, RZ, PT ;  /* 0x000000ff0200720c */ /* 0x000fe20003f46270 */
[----:B------:R-:W-:Y:S01]  /*2f50*/  IMAD.MOV R7, RZ, RZ, -R7 ;  /* 0x000000ffff077224 */ /* 0x000fe200078e0a07 */
[----:B------:R-:W-:Y:S01]  /*2f60*/  IABS R2, R4 ;  /* 0x0000000400027213 */ /* 0x000fe20000000000 */
[----:B------:R-:W-:Y:S01]  /*2f70*/  @!P4 IMAD.MOV R6, RZ, RZ, -R6 ;  /* 0x000000ffff06c224 */ /* 0x000fe200078e0a06 */
[----:B------:R-:W-:Y:S01]  /*2f80*/  IABS R10, R8 ;  /* 0x00000008000a7213 */ /* 0x000fe20000000000 */
[----:B------:R-:W-:Y:S01]  /*2f90*/  IMAD R14, R23, R7, R14 ;  /* 0x00000007170e7224 */ /* 0x000fe200078e020e */
[----:B------:R-:W-:Y:S01]  /*2fa0*/  ISETP.GE.AND P4, PT, R4, RZ, PT ;  /* 0x000000ff0400720c */ /* 0x000fe20003f86270 */
[--C-:B------:R-:W-:Y:S02]  /*2fb0*/  @!P3 IMAD.IADD R17, R17, 0x1, -R23.reuse ;  /* 0x000000011111b824 */ /* 0x100fe400078e0a17 */
[----:B------:R-:W-:Y:S01]  /*2fc0*/  @!P6 IMAD.IADD R12, R12, 0x1, -R23 ;  /* 0x000000010c0ce824 */ /* 0x000fe200078e0a17 */
[----:B------:R-:W-:Y:S01]  /*2fd0*/  ISETP.GT.U32.AND P6, PT, R23, R14, PT ;  /* 0x0000000e1700720c */ /* 0x000fe20003fc4070 */
[----:B------:R-:W-:Y:S01]  /*2fe0*/  IMAD.HI.U32 R11, R5, R2, RZ ;  /* 0x00000002050b7227 */ /* 0x000fe200078e00ff */
[----:B------:R-:W-:-:S03]  /*2ff0*/  ISETP.GT.U32.AND P3, PT, R23, R17, PT ;  /* 0x000000111700720c */ /* 0x000fc60003f64070 */
[----:B------:R-:W-:-:S04]  /*3000*/  IMAD.HI.U32 R4, R5, R10, RZ ;  /* 0x0000000a05047227 */ /* 0x000fc800078e00ff */
[----:B------:R-:W-:Y:S02]  /*3010*/  IMAD.MOV R11, RZ, RZ, -R11 ;  /* 0x000000ffff0b7224 */ /* 0x000fe400078e0a0b */
[----:B------:R-:W-:Y:S01]  /*3020*/  IMAD.MOV R7, RZ, RZ, -R4 ;  /* 0x000000ffff077224 */ /* 0x000fe200078e0a04 */
[C---:B------:R-:W-:Y:S01]  /*3030*/  LOP3.LUT R4, R0.reuse, 0xc8, RZ, 0xfc, !PT ;  /* 0x000000c800047812 */ /* 0x040fe200078efcff */
[C---:B------:R-:W-:Y:S01]  /*3040*/  IMAD R11, R23.reuse, R11, R2 ;  /* 0x0000000b170b7224 */ /* 0x040fe200078e0202 */
[----:B------:R-:W-:Y:S01]  /*3050*/  LOP3.LUT R2, R0, 0xc0, RZ, 0xfc, !PT ;  /* 0x000000c000027812 */ /* 0x000fe200078efcff */
[--C-:B------:R-:W-:Y:S01]  /*3060*/  @!P6 IMAD.IADD R14, R14, 0x1, -R23.reuse ;  /* 0x000000010e0ee824 */ /* 0x100fe200078e0a17 */
[----:B------:R-:W-:Y:S01]  /*3070*/  IABS R9, R4 ;  /* 0x0000000400097213 */ /* 0x000fe20000000000 */
[C---:B------:R-:W-:Y:S01]  /*3080*/  IMAD R10, R23.reuse, R7, R10 ;  /* 0x00000007170a7224 */ /* 0x040fe200078e020a */
[----:B------:R-:W-:Y:S01]  /*3090*/  LOP3.LUT R7, R0, 0xb8, RZ, 0xfc, !PT ;  /* 0x000000b800077812 */ /* 0x000fe200078efcff */
[----:B------:R-:W-:Y:S01]  /*30a0*/  IMAD.MOV.U32 R18, RZ, RZ, R12 ;  /* 0x000000ffff127224 */ /* 0x000fe200078e000c */
[----:B------:R-:W-:Y:S01]  /*30b0*/  ISETP.GT.U32.AND P6, PT, R23, R14, PT ;  /* 0x0000000e1700720c */ /* 0x000fe20003fc4070 */
[----:B------:R-:W-:Y:S01]  /*30c0*/  @!P3 IMAD.IADD R17, R17, 0x1, -R23 ;  /* 0x000000011111b824 */ /* 0x000fe200078e0a17 */
[C---:B------:R-:W-:Y:S01]  /*30d0*/  ISETP.GT.U32.AND P3, PT, R23.reuse, R11, PT ;  /* 0x0000000b1700720c */ /* 0x040fe20003f64070 */
[----:B------:R-:W-:Y:S01]  /*30e0*/  @!P0 IMAD.MOV R18, RZ, RZ, -R18 ;  /* 0x000000ffff128224 */ /* 0x000fe200078e0a12 */
[----:B------:R-:W-:Y:S01]  /*30f0*/  ISETP.GT.U32.AND P0, PT, R23, R10, PT ;  /* 0x0000000a1700720c */ /* 0x000fe20003f04070 */
[----:B------:R-:W-:Y:S01]  /*3100*/  IMAD.HI.U32 R12, R5, R9, RZ ;  /* 0x00000009050c7227 */ /* 0x000fe200078e00ff */
[----:B------:R-:W-:-:S03]  /*3110*/  IABS R15, R2 ;  /* 0x00000002000f7213 */ /* 0x000fc60000000000 */
[----:B------:R-:W-:Y:S02]  /*3120*/  IMAD.MOV.U32 R13, RZ, RZ, R16 ;  /* 0x000000ffff0d7224 */ /* 0x000fe400078e0010 */
[----:B------:R-:W-:Y:S02]  /*3130*/  IMAD.MOV R12, RZ, RZ, -R12 ;  /* 0x000000ffff0c7224 */ /* 0x000fe400078e0a0c */
[----:B------:R-:W-:Y:S01]  /*3140*/  @!P1 IMAD.MOV R17, RZ, RZ, -R17 ;  /* 0x000000ffff119224 */ /* 0x000fe200078e0a11 */
[----:B------:R-:W-:Y:S01]  /*3150*/  ISETP.GE.AND P1, PT, R4, RZ, PT ;  /* 0x000000ff0400720c */ /* 0x000fe20003f26270 */
[----:B------:R-:W-:Y:S01]  /*3160*/  @!P5 IMAD.MOV R13, RZ, RZ, -R13 ;  /* 0x000000ffff0dd224 */ /* 0x000fe200078e0a0d */
[----:B------:R-:W-:Y:S01]  /*3170*/  ISETP.GE.AND P5, PT, R8, RZ, PT ;  /* 0x000000ff0800720c */ /* 0x000fe20003fa6270 */
[----:B------:R-:W-:Y:S01]  /*3180*/  IMAD R4, R23, R12, R9 ;  /* 0x0000000c17047224 */ /* 0x000fe200078e0209 */
[----:B------:R-:W-:Y:S01]  /*3190*/  IABS R8, R7 ;  /* 0x0000000700087213 */ /* 0x000fe20000000000 */
[--C-:B------:R-:W-:Y:S01]  /*31a0*/  @!P3 IMAD.IADD R11, R11, 0x1, -R23.reuse ;  /* 0x000000010b0bb824 */ /* 0x100fe200078e0a17 */
[----:B------:R0:W-:Y:S01]  /*31b0*/  STL [R1+0x34], R13 ;  /* 0x0000340d01007387 */ /* 0x0001e20000100800 */
[--C-:B------:R-:W-:Y:S01]  /*31c0*/  @!P6 IMAD.IADD R14, R14, 0x1, -R23.reuse ;  /* 0x000000010e0ee824 */ /* 0x100fe200078e0a17 */
[C---:B------:R-:W-:Y:S01]  /*31d0*/  ISETP.GT.U32.AND P6, PT, R23.reuse, R4, PT ;  /* 0x000000041700720c */ /* 0x040fe20003fc4070 */
[----:B------:R-:W-:Y:S01]  /*31e0*/  @!P0 IMAD.IADD R10, R10, 0x1, -R23 ;  /* 0x000000010a0a8824 */ /* 0x000fe200078e0a17 */
[----:B------:R-:W-:Y:S01]  /*31f0*/  ISETP.GT.U32.AND P3, PT, R23, R11, PT ;  /* 0x0000000b1700720c */ /* 0x000fe20003f64070 */
[----:B------:R-:W-:Y:S01]  /*3200*/  STL [R1+0x64], R18 ;  /* 0x0000641201007387 */ /* 0x000fe20000100800 */
[----:B------:R-:W-:-:S02]  /*3210*/  IMAD.HI.U32 R9, R5, R15, RZ ;  /* 0x0000000f05097227 */ /* 0x000fc400078e00ff */
[----:B------:R-:W-:Y:S01]  /*3220*/  ISETP.GT.U32.AND P0, PT, R23, R10, PT ;  /* 0x0000000a1700720c */ /* 0x000fe20003f04070 */
[----:B------:R1:W-:Y:S01]  /*3230*/  STL [R1+0xa0], R17 ;  /* 0x0000a01101007387 */ /* 0x0003e20000100800 */
[----:B0-----:R-:W-:Y:S01]  /*3240*/  LOP3.LUT R13, R0, 0xc4, RZ, 0xfc, !PT ;  /* 0x000000c4000d7812 */ /* 0x001fe200078efcff */
[----:B------:R-:W-:-:S03]  /*3250*/  IMAD.HI.U32 R12, R5, R8, RZ ;  /* 0x00000008050c7227 */ /* 0x000fc600078e00ff */
[----:B------:R-:W-:Y:S01]  /*3260*/  IABS R16, R13 ;  /* 0x0000000d00107213 */ /* 0x000fe20000000000 */
[----:B------:R-:W-:Y:S02]  /*3270*/  @!P6 IMAD.IADD R4, R4, 0x1, -R23 ;  /* 0x000000010404e824 */ /* 0x000fe400078e0a17 */
[----:B------:R-:W-:Y:S02]  /*3280*/  IMAD.MOV R9, RZ, RZ, -R9 ;  /* 0x000000ffff097224 */ /* 0x000fe400078e0a09 */
[----:B-1----:R-:W-:Y:S01]  /*3290*/  IMAD.HI.U32 R17, R5, R16, RZ ;  /* 0x0000001005117227 */ /* 0x002fe200078e00ff */
[----:B------:R-:W-:-:S03]  /*32a0*/  ISETP.GT.U32.AND P6, PT, R23, R4, PT ;  /* 0x000000041700720c */ /* 0x000fc60003fc4070 */
[----:B------:R-:W-:Y:S02]  /*32b0*/  IMAD.MOV R17, RZ, RZ, -R17 ;  /* 0x000000ffff117224 */ /* 0x000fe400078e0a11 */
[----:B------:R-:W-:Y:S01]  /*32c0*/  @!P3 IMAD.IADD R11, R11, 0x1, -R23 ;  /* 0x000000010b0bb824 */ /* 0x000fe200078e0a17 */
[----:B------:R-:W-:Y:S01]  /*32d0*/  ISETP.GE.AND P3, PT, R13, RZ, PT ;  /* 0x000000ff0d00720c */ /* 0x000fe20003f66270 */
[C---:B------:R-:W-:Y:S02]  /*32e0*/  IMAD R13, R23.reuse, R17, R16 ;  /* 0x00000011170d7224 */ /* 0x040fe400078e0210 */
[----:B------:R-:W-:Y:S02]  /*32f0*/  IMAD.MOV.U32 R18, RZ, RZ, R14 ;  /* 0x000000ffff127224 */ /* 0x000fe400078e000e */
[----:B------:R-:W-:Y:S02]  /*3300*/  IMAD.MOV R12, RZ, RZ, -R12 ;  /* 0x000000ffff0c7224 */ /* 0x000fe400078e0a0c */
[----:B------:R-:W-:Y:S01]  /*3310*/  IMAD R15, R23, R9, R15 ;  /* 0x00000009170f7224 */ /* 0x000fe200078e020f */
[----:B------:R-:W-:Y:S01]  /*3320*/  LOP3.LUT R9, R0, 0xb4, RZ, 0xfc, !PT ;  /* 0x000000b400097812 */ /* 0x000fe200078efcff */
[----:B------:R-:W-:-:S02]  /*3330*/  @!P0 IMAD.IADD R10, R10, 0x1, -R23 ;  /* 0x000000010a0a8824 */ /* 0x000fc400078e0a17 */
[----:B------:R-:W-:Y:S01]  /*3340*/  @!P2 IMAD.MOV R18, RZ, RZ, -R18 ;  /* 0x000000ffff12a224 */ /* 0x000fe200078e0a12 */
[C---:B------:R-:W-:Y:S01]  /*3350*/  ISETP.GT.U32.AND P2, PT, R23.reuse, R13, PT ;  /* 0x0000000d1700720c */ /* 0x040fe20003f44070 */
[C---:B------:R-:W-:Y:S01]  /*3360*/  IMAD R8, R23.reuse, R12, R8 ;  /* 0x0000000c17087224 */ /* 0x040fe200078e0208 */
[C---:B------:R-:W-:Y:S01]  /*3370*/  ISETP.GT.U32.AND P0, PT, R23.reuse, R15, PT ;  /* 0x0000000f1700720c */ /* 0x040fe20003f04070 */
[----:B------:R-:W-:Y:S01]  /*3380*/  IMAD.MOV.U32 R14, RZ, RZ, R10 ;  /* 0x000000ffff0e7224 */ /* 0x000fe200078e000a */
[----:B------:R-:W-:Y:S01]  /*3390*/  IABS R12, R9 ;  /* 0x00000009000c7213 */ /* 0x000fe20000000000 */
[----:B------:R-:W-:Y:S01]  /*33a0*/  @!P4 IMAD.MOV R11, RZ, RZ, -R11 ;  /* 0x000000ffff0bc224 */ /* 0x000fe200078e0a0b */
[----:B------:R-:W-:Y:S01]  /*33b0*/  ISETP.GE.AND P4, PT, R2, RZ, PT ;  /* 0x000000ff0200720c */ /* 0x000fe20003f86270 */
[----:B------:R-:W-:Y:S01]  /*33c0*/  @!P5 IMAD.MOV R14, RZ, RZ, -R14 ;  /* 0x000000ffff0ed224 */ /* 0x000fe200078e0a0e */
[----:B------:R-:W-:Y:S01]  /*33d0*/  ISETP.GT.U32.AND P5, PT, R23, R8, PT ;  /* 0x000000081700720c */ /* 0x000fe20003fa4070 */
[--C-:B------:R-:W-:Y:S01]  /*33e0*/  @!P6 IMAD.IADD R4, R4, 0x1, -R23.reuse ;  /* 0x000000010404e824 */ /* 0x100fe200078e0a17 */
[----:B------:R-:W-:Y:S01]  /*33f0*/  LOP3.LUT R2, R0, 0xb0, RZ, 0xfc, !PT ;  /* 0x000000b000027812 */ /* 0x000fe200078efcff */
[----:B------:R-:W-:Y:S01]  /*3400*/  IMAD.HI.U32 R10, R5, R12, RZ ;  /* 0x0000000c050a7227 */ /* 0x000fe200078e00ff */
[----:B------:R-:W-:Y:S01]  /*3410*/  ISETP.GE.AND P6, PT, R7, RZ, PT ;  /* 0x000000ff0700720c */ /* 0x000fe20003fc6270 */
[----:B------:R-:W-:Y:S01]  /*3420*/  STL [R1+0xb4], R18 ;  /* 0x0000b41201007387 */ /* 0x000fe20000100800 */
[----:B------:R-:W-:Y:S01]  /*3430*/  IABS R7, R2 ;  /* 0x0000000200077213 */ /* 0x000fe20000000000 */
[--C-:B------:R-:W-:Y:S01]  /*3440*/  @!P2 IMAD.IADD R13, R13, 0x1, -R23.reuse ;  /* 0x000000010d0da824 */ /* 0x100fe200078e0a17 */
[----:B------:R-:W-:Y:S01]  /*3450*/  ISETP.GE.AND P2, PT, R9, RZ, PT ;  /* 0x000000ff0900720c */ /* 0x000fe20003f46270 */
[----:B------:R-:W-:Y:S01]  /*3460*/  @!P0 IMAD.IADD R15, R15, 0x1, -R23 ;  /* 0x000000010f0f8824 */ /* 0x000fe200078e0a17 */
[----:B------:R-:W-:Y:S01]  /*3470*/  STL [R1+0xbc], R11 ;  /* 0x0000bc0b01007387 */ /* 0x000fe20000100800 */
[----:B------:R-:W-:Y:S01]  /*3480*/  IMAD.MOV R9, RZ, RZ, -R10 ;  /* 0x000000ffff097224 */ /* 0x000fe200078e0a0a */
[C---:B------:R-:W-:Y:S01]  /*3490*/  ISETP.GT.U32.AND P0, PT, R23.reuse, R13, PT ;  /* 0x0000000d1700720c */ /* 0x040fe20003f04070 */
[----:B------:R-:W-:Y:S01]  /*34a0*/  IMAD.MOV.U32 R10, RZ, RZ, R7 ;  /* 0x000000ffff0a7224 */ /* 0x000fe200078e0007 */
[----:B------:R0:W-:Y:S01]  /*34b0*/  STL [R1+0xc0], R14 ;  /* 0x0000c00e01007387 */ /* 0x0001e20000100800 */
[----:B------:R-:W-:Y:S01]  /*34c0*/  @!P5 IMAD.IADD R8, R8, 0x1, -R23 ;  /* 0x000000010808d824 */ /* 0x000fe200078e0a17 */
[C---:B------:R-:W-:Y:S01]  /*34d0*/  ISETP.GT.U32.AND P5, PT, R23.reuse, R15, PT ;  /* 0x0000000f1700720c */ /* 0x040fe20003fa4070 */
[----:B------:R-:W-:Y:S01]  /*34e0*/  IMAD R12, R23, R9, R12 ;  /* 0x00000009170c7224 */ /* 0x000fe200078e020c */
[----:B------:R-:W-:Y:S01]  /*34f0*/  LOP3.LUT R7, R0, 0xac, RZ, 0xfc, !PT ;  /* 0x000000ac00077812 */ /* 0x000fe200078efcff */
[----:B------:R-:W-:-:S04]  /*3500*/  IMAD.HI.U32 R9, R5, R10, RZ ;  /* 0x0000000a05097227 */ /* 0x000fc800078e00ff */
[----:B------:R-:W-:Y:S01]  /*3510*/  IMAD.MOV R9, RZ, RZ, -R9 ;  /* 0x000000ffff097224 */ /* 0x000fe200078e0a09 */
[----:B0-----:R-:W-:Y:S01]  /*3520*/  IABS R14, R7 ;  /* 0x00000007000e7213 */ /* 0x001fe20000000000 */
[----:B------:R-:W-:Y:S01]  /*3530*/  IMAD.MOV.U32 R11, RZ, RZ, R4 ;  /* 0x000000ffff0b7224 */ /* 0x000fe200078e0004 */
[----:B------:R-:W-:Y:S01]  /*3540*/  LOP3.LUT R4, R0, 0xa8, RZ, 0xfc, !PT ;  /* 0x000000a800047812 */ /* 0x000fe200078efcff */
[C---:B------:R-:W-:Y:S02]  /*3550*/  IMAD R10, R23.reuse, R9, R10 ;  /* 0x00000009170a7224 */ /* 0x040fe400078e020a */
[----:B------:R-:W-:Y:S01]  /*3560*/  @!P1 IMAD.MOV R11, RZ, RZ, -R11 ;  /* 0x000000ffff0b9224 */ /* 0x000fe200078e0a0b */
[----:B------:R-:W-:Y:S01]  /*3570*/  ISETP.GT.U32.AND P1, PT, R23, R8, PT ;  /* 0x000000081700720c */ /* 0x000fe20003f24070 */
[--C-:B------:R-:W-:Y:S01]  /*3580*/  @!P5 IMAD.IADD R15, R15, 0x1, -R23.reuse ;  /* 0x000000010f0fd824 */ /* 0x100fe200078e0a17 */
[----:B------:R-:W-:Y:S01]  /*3590*/  ISETP.GT.U32.AND P5, PT, R23, R10, PT ;  /* 0x0000000a1700720c */ /* 0x000fe20003fa4070 */
[----:B------:R-:W-:Y:S01]  /*35a0*/  @!P0 IMAD.IADD R13, R13, 0x1, -R23 ;  /* 0x000000010d0d8824 */ /* 0x000fe200078e0a17 */
[----:B------:R-:W-:Y:S01]  /*35b0*/  ISETP.GT.U32.AND P0, PT, R23, R12, PT ;  /* 0x0000000c1700720c */ /* 0x000fe20003f04070 */
[----:B------:R0:W-:Y:S01]  /*35c0*/  STL [R1+0xc4], R11 ;  /* 0x0000c40b01007387 */ /* 0x0001e20000100800 */
[----:B------:R-:W-:Y:S01]  /*35d0*/  IABS R9, R4 ;  /* 0x0000000400097213 */ /* 0x000fe20000000000 */
[----:B------:R-:W-:-:S02]  /*35e0*/  IMAD.MOV.U32 R18, RZ, RZ, R13 ;  /* 0x000000ffff127224 */ /* 0x000fc400078e000d */
[----:B------:R-:W-:Y:S02]  /*35f0*/  @!P4 IMAD.MOV R15, RZ, RZ, -R15 ;  /* 0x000000ffff0fc224 */ /* 0x000fe400078e0a0f */
[----:B------:R-:W-:Y:S01]  /*3600*/  IMAD.HI.U32 R17, R5, R9, RZ ;  /* 0x0000000905117227 */ /* 0x000fe200078e00ff */
[----:B0-----:R-:W-:-:S03]  /*3610*/  LOP3.LUT R11, R0, 0xa4, RZ, 0xfc, !PT ;  /* 0x000000a4000b7812 */ /* 0x001fc600078efcff */
[--C-:B------:R-:W-:Y:S01]  /*3620*/  @!P1 IMAD.IADD R8, R8, 0x1, -R23.reuse ;  /* 0x0000000108089824 */ /* 0x100fe200078e0a17 */
[----:B------:R-:W-:Y:S01]  /*3630*/  ISETP.GE.AND P1, PT, R2, RZ, PT ;  /* 0x000000ff0200720c */ /* 0x000fe20003f26270 */
[--C-:B------:R-:W-:Y:S01]  /*3640*/  @!P5 IMAD.IADD R10, R10, 0x1, -R23.reuse ;  /* 0x000000010a0ad824 */ /* 0x100fe200078e0a17 */
[----:B------:R-:W-:Y:S01]  /*3650*/  IABS R16, R11 ;  /* 0x0000000b00107213 */ /* 0x000fe20000000000 */
[----:B------:R-:W-:Y:S01]  /*3660*/  @!P0 IMAD.IADD R12, R12, 0x1, -R23 ;  /* 0x000000010c0c8824 */ /* 0x000fe200078e0a17 */
[----:B------:R-:W-:Y:S01]  /*3670*/  ISETP.GE.AND P0, PT, R7, RZ, PT ;  /* 0x000000ff0700720c */ /* 0x000fe20003f06270 */
[----:B------:R-:W-:Y:S01]  /*3680*/  IMAD.MOV R13, RZ, RZ, -R17 ;  /* 0x000000ffff0d7224 */ /* 0x000fe200078e0a11 */
[----:B------:R-:W-:Y:S01]  /*3690*/  ISETP.GT.U32.AND P5, PT, R23, R10, PT ;  /* 0x0000000a1700720c */ /* 0x000fe20003fa4070 */
[----:B------:R-:W-:Y:S02]  /*36a0*/  IMAD.MOV.U32 R2, RZ, RZ, R16 ;  /* 0x000000ffff027224 */ /* 0x000fe400078e0010 */
[----:B------:R-:W-:-:S04]  /*36b0*/  IMAD.HI.U32 R16, R5, R14, RZ ;  /* 0x0000000e05107227 */ /* 0x000fc800078e00ff */
[----:B------:R-:W-:-:S04]  /*36c0*/  IMAD.HI.U32 R7, R5, R2, RZ ;  /* 0x0000000205077227 */ /* 0x000fc800078e00ff */
[----:B------:R-:W-:Y:S02]  /*36d0*/  IMAD.MOV R16, RZ, RZ, -R16 ;  /* 0x000000ffff107224 */ /* 0x000fe400078e0a10 */
[----:B------:R-:W-:Y:S01]  /*36e0*/  @!P3 IMAD.MOV R18, RZ, RZ, -R18 ;  /* 0x000000ffff12b224 */ /* 0x000fe200078e0a12 */
[C---:B------:R-:W-:Y:S01]  /*36f0*/  ISETP.GT.U32.AND P3, PT, R23.reuse, R12, PT ;  /* 0x0000000c1700720c */ /* 0x040fe20003f64070 */
[----:B------:R-:W-:Y:S02]  /*3700*/  IMAD.MOV R7, RZ, RZ, -R7 ;  /* 0x000000ffff077224 */ /* 0x000fe400078e0a07 */
[C---:B------:R-:W-:Y:S01]  /*3710*/  IMAD R9, R23.reuse, R13, R9 ;  /* 0x0000000d17097224 */ /* 0x040fe200078e0209 */
[----:B------:R-:W-:Y:S01]  /*3720*/  STL [R1+0xb8], R18 ;  /* 0x0000b81201007387 */ /* 0x000fe20000100800 */
[C---:B------:R-:W-:Y:S01]  /*3730*/  IMAD R14, R23.reuse, R16, R14 ;  /* 0x00000010170e7224 */ /* 0x040fe200078e020e */
[----:B------:R-:W-:Y:S01]  /*3740*/  LOP3.LUT R16, R0, 0xa0, RZ, 0xfc, !PT ;  /* 0x000000a000107812 */ /* 0x000fe200078efcff */
[C---:B------:R-:W-:Y:S01]  /*3750*/  IMAD R2, R23.reuse, R7, R2 ;  /* 0x0000000717027224 */ /* 0x040fe200078e0202 */
[----:B------:R0:W-:Y:S01]  /*3760*/  STL [R1+0xa8], R15 ;  /* 0x0000a80f01007387 */ /* 0x0001e20000100800 */
[----:B------:R-:W-:Y:S01]  /*3770*/  @!P6 IMAD.MOV R8, RZ, RZ, -R8 ;  /* 0x000000ffff08e224 */ /* 0x000fe200078e0a08 */
[C---:B------:R-:W-:Y:S01]  /*3780*/  ISETP.GT.U32.AND P6, PT, R23.reuse, R9, PT ;  /* 0x000000091700720c */ /* 0x040fe20003fc4070 */
[--C-:B------:R-:W-:Y:S01]  /*3790*/  @!P5 IMAD.IADD R10, R10, 0x1, -R23.reuse ;  /* 0x000000010a0ad824 */ /* 0x100fe200078e0a17 */
[C---:B------:R-:W-:Y:S01]  /*37a0*/  ISETP.GT.U32.AND P4, PT, R23.reuse, R14, PT ;  /* 0x0000000e1700720c */ /* 0x040fe20003f84070 */
[----:B------:R-:W-:Y:S01]  /*37b0*/  @!P3 IMAD.IADD R12, R12, 0x1, -R23 ;  /* 0x000000010c0cb824 */ /* 0x000fe200078e0a17 */
[----:B------:R-:W-:Y:S01]  /*37c0*/  ISETP.GT.U32.AND P5, PT, R23, R2, PT ;  /* 0x000000021700720c */ /* 0x000fe20003fa4070 */
[----:B------:R1:W-:Y:S01]  /*37d0*/  STL [R1+0xac], R8 ;  /* 0x0000ac0801007387 */ /* 0x0003e20000100800 */
[----:B------:R-:W-:Y:S01]  /*37e0*/  ISETP.GE.AND P3, PT, R4, RZ, PT ;  /* 0x000000ff0400720c */ /* 0x000fe20003f66270 */
[----:B------:R-:W-:Y:S01]  /*37f0*/  @!P1 IMAD.MOV R10, RZ, RZ, -R10 ;  /* 0x000000ffff0a9224 */ /* 0x000fe200078e0a0a */
[----:B------:R-:W-:Y:S01]  /*3800*/  LOP3.LUT R4, R0, 0x98, RZ, 0xfc, !PT ;  /* 0x0000009800047812 */ /* 0x000fe200078efcff */
[----:B0-----:R-:W-:-:S03]  /*3810*/  IMAD.MOV.U32 R15, RZ, RZ, R12 ;  /* 0x000000ffff0f7224 */ /* 0x001fc600078e000c */
[----:B------:R-:W-:Y:S01]  /*3820*/  IABS R7, R4 ;  /* 0x0000000400077213 */ /* 0x000fe20000000000 */
[--C-:B------:R-:W-:Y:S02]  /*3830*/  @!P6 IMAD.IADD R9, R9, 0x1, -R23.reuse ;  /* 0x000000010909e824 */ /* 0x100fe400078e0a17 */
[--C-:B------:R-:W-:Y:S01]  /*3840*/  @!P4 IMAD.IADD R14, R14, 0x1, -R23.reuse ;  /* 0x000000010e0ec824 */ /* 0x100fe200078e0a17 */
[----:B-1----:R-:W-:Y:S01]  /*3850*/  IABS R8, R16 ;  /* 0x0000001000087213 */ /* 0x002fe20000000000 */
[----:B------:R-:W-:Y:S01]  /*3860*/  @!P5 IMAD.IADD R2, R2, 0x1, -R23 ;  /* 0x000000010202d824 */ /* 0x000fe200078e0a17 */
[----:B------:R-:W-:Y:S01]  /*3870*/  ISETP.GT.U32.AND P5, PT, R23, R9, PT ;  /* 0x000000091700720c */ /* 0x000fe20003fa4070 */
[----:B------:R-:W-:Y:S01]  /*3880*/  IMAD.HI.U32 R12, R5, R7, RZ ;  /* 0x00000007050c7227 */ /* 0x000fe200078e00ff */
[----:B------:R-:W-:Y:S02]  /*3890*/  ISETP.GT.U32.AND P6, PT, R23, R14, PT ;  /* 0x0000000e1700720c */ /* 0x000fe40003fc4070 */
[----:B------:R-:W-:Y:S01]  /*38a0*/  ISETP.GE.AND P4, PT, R11, RZ, PT ;  /* 0x000000ff0b00720c */ /* 0x000fe20003f86270 */
[----:B------:R-:W-:Y:S01]  /*38b0*/  IMAD.HI.U32 R13, R5, R8, RZ ;  /* 0x00000008050d7227 */ /* 0x000fe200078e00ff */
[----:B------:R-:W-:-:S03]  /*38c0*/  LOP3.LUT R11, R0, 0x94, RZ, 0xfc, !PT ;  /* 0x00000094000b7812 */ /* 0x000fc600078efcff */
[----:B------:R-:W-:Y:S01]  /*38d0*/  IMAD.MOV R12, RZ, RZ, -R12 ;  /* 0x000000ffff0c7224 */ /* 0x000fe200078e0a0c */
[----:B------:R-:W-:Y:S01]  /*38e0*/  IABS R18, R11 ;  /* 0x0000000b00127213 */ /* 0x000fe20000000000 */
[----:B------:R-:W-:Y:S02]  /*38f0*/  IMAD.MOV R13, RZ, RZ, -R13 ;  /* 0x000000ffff0d7224 */ /* 0x000fe400078e0a0d */
[C---:B------:R-:W-:Y:S01]  /*3900*/  IMAD R7, R23.reuse, R12, R7 ;  /* 0x0000000c17077224 */ /* 0x040fe200078e0207 */
[----:B------:R-:W-:Y:S01]  /*3910*/  LOP3.LUT R12, R0, 0x8c, RZ, 0xfc, !PT ;  /* 0x0000008c000c7812 */ /* 0x000fe200078efcff */
[----:B------:R-:W-:Y:S02]  /*3920*/  IMAD R8, R23, R13, R8 ;  /* 0x0000000d17087224 */ /* 0x000fe400078e0208 */
[--C-:B------:R-:W-:Y:S01]  /*3930*/  @!P5 IMAD.IADD R9, R9, 0x1, -R23.reuse ;  /* 0x000000010909d824 */ /* 0x100fe200078e0a17 */
[C---:B------:R-:W-:Y:S01]  /*3940*/  ISETP.GT.U32.AND P5, PT, R23.reuse, R7, PT ;  /* 0x000000071700720c */ /* 0x040fe20003fa4070 */
[----:B------:R-:W-:Y:S01]  /*3950*/  @!P6 IMAD.IADD R14, R14, 0x1, -R23 ;  /* 0x000000010e0ee824 */ /* 0x000fe200078e0a17 */
[C---:B------:R-:W-:Y:S01]  /*3960*/  ISETP.GT.U32.AND P6, PT, R23.reuse, R8, PT ;  /* 0x000000081700720c */ /* 0x040fe20003fc4070 */
[----:B------:R-:W-:Y:S01]  /*3970*/  @!P2 IMAD.MOV R15, RZ, RZ, -R15 ;  /* 0x000000ffff0fa224 */ /* 0x000fe200078e0a0f */
[----:B------:R-:W-:Y:S01]  /*3980*/  ISETP.GT.U32.AND P2, PT, R23, R2, PT ;  /* 0x000000021700720c */ /* 0x000fe20003f44070 */
[----:B------:R-:W-:-:S03]  /*3990*/  IMAD.HI.U32 R19, R5, R18, RZ ;  /* 0x0000001205137227 */ /* 0x000fc600078e00ff */
[----:B------:R0:W-:Y:S01]  /*39a0*/  STL [R1+0xb0], R15 ;  /* 0x0000b00f01007387 */ /* 0x0001e20000100800 */
[----:B------:R-:W-:Y:S02]  /*39b0*/  IMAD.MOV R19, RZ, RZ, -R19 ;  /* 0x000000ffff137224 */ /* 0x000fe400078e0a13 */
[----:B------:R-:W-:Y:S01]  /*39c0*/  @!P3 IMAD.MOV R9, RZ, RZ, -R9 ;  /* 0x000000ffff09b224 */ /* 0x000fe200078e0a09 */
[----:B------:R1:W-:Y:S01]  /*39d0*/  STL [R1+0xa4], R10 ;  /* 0x0000a40a01007387 */ /* 0x0003e20000100800 */
[--C-:B------:R-:W-:Y:S01]  /*39e0*/  @!P5 IMAD.IADD R7, R7, 0x1, -R23.reuse ;  /* 0x000000010707d824 */ /* 0x100fe200078e0a17 */
[----:B------:R-:W-:Y:S01]  /*39f0*/  ISETP.GE.AND P3, PT, R11, RZ, PT ;  /* 0x000000ff0b00720c */ /* 0x000fe20003f66270 */
[--C-:B------:R-:W-:Y:S01]  /*3a00*/  @!P6 IMAD.IADD R8, R8, 0x1, -R23.reuse ;  /* 0x000000010808e824 */ /* 0x100fe200078e0a17 */
[----:B------:R-:W-:Y:S01]  /*3a10*/  ISETP.GE.AND P6, PT, R4, RZ, PT ;  /* 0x000000ff0400720c */ /* 0x000fe20003fc6270 */
[----:B------:R-:W-:Y:S01]  /*3a20*/  @!P2 IMAD.IADD R2, R2, 0x1, -R23 ;  /* 0x000000010202a824 */ /* 0x000fe200078e0a17 */
[----:B0-----:R-:W-:Y:S01]  /*3a30*/  LOP3.LUT R15, R0, 0x90, RZ, 0xfc, !PT ;  /* 0x00000090000f7812 */ /* 0x001fe200078efcff */
[C---:B------:R-:W-:Y:S01]  /*3a40*/  IMAD R4, R23.reuse, R19, R18 ;  /* 0x0000001317047224 */ /* 0x040fe200078e0212 */
[C---:B------:R-:W-:Y:S01]  /*3a50*/  ISETP.GT.U32.AND P1, PT, R23.reuse, R7, PT ;  /* 0x000000071700720c */ /* 0x040fe20003f24070 */
[----:B------:R-:W-:Y:S01]  /*3a60*/  @!P4 IMAD.MOV R2, RZ, RZ, -R2 ;  /* 0x000000ffff02c224 */ /* 0x000fe200078e0a02 */
[----:B------:R-:W-:Y:S01]  /*3a70*/  IABS R13, R15 ;  /* 0x0000000f000d7213 */ /* 0x000fe20000000000 */
[----:B-1----:R-:W-:Y:S01]  /*3a80*/  IMAD.MOV.U32 R10, RZ, RZ, R14 ;  /* 0x000000ffff0a7224 */ /* 0x002fe200078e000e */
[----:B------:R-:W-:-:S02]  /*3a90*/  ISETP.GT.U32.AND P5, PT, R23, R8, PT ;  /* 0x000000081700720c */ /* 0x000fc40003fa4070 */
[----:B------:R-:W-:Y:S01]  /*3aa0*/  ISETP.GE.AND P2, PT, R16, RZ, PT ;  /* 0x000000ff1000720c */ /* 0x000fe20003f46270 */
[----:B------:R-:W-:Y:S01]  /*3ab0*/  IMAD.HI.U32 R17, R5, R13, RZ ;  /* 0x0000000d05117227 */ /* 0x000fe200078e00ff */
[----:B------:R-:W-:Y:S02]  /*3ac0*/  IABS R16, R12 ;  /* 0x0000000c00107213 */ /* 0x000fe40000000000 */
[----:B------:R-:W-:Y:S01]  /*3ad0*/  ISETP.GE.AND P4, PT, R15, RZ, PT ;  /* 0x000000ff0f00720c */ /* 0x000fe20003f86270 */
[----:B------:R-:W-:Y:S01]  /*3ae0*/  @!P0 IMAD.MOV R10, RZ, RZ, -R10 ;  /* 0x000000ffff0a8224 */ /* 0x000fe200078e0a0a */
[----:B------:R-:W-:Y:S01]  /*3af0*/  ISETP.GT.U32.AND P0, PT, R23, R4, PT ;  /* 0x000000041700720c */ /* 0x000fe20003f04070 */
[----:B------:R-:W-:Y:S01]  /*3b00*/  IMAD.MOV R17, RZ, RZ, -R17 ;  /* 0x000000ffff117224 */ /* 0x000fe200078e0a11 */
[----:B------:R-:W-:Y:S01]  /*3b10*/  LOP3.LUT R15, R0, 0x6c, RZ, 0xfc, !PT ;  /* 0x0000006c000f7812 */ /* 0x000fe200078efcff */
[----:B------:R-:W-:Y:S01]  /*3b20*/  @!P1 IMAD.IADD R7, R7, 0x1, -R23 ;  /* 0x0000000107079824 */ /* 0x000fe200078e0a17 */
[----:B------:R0:W-:Y:S01]  /*3b30*/  STL [R1+0x9c], R10 ;  /* 0x00009c0a01007387 */ /* 0x0001e20000100800 */
[----:B------:R-:W-:-:S02]  /*3b40*/  IMAD R13, R23, R17, R13 ;  /* 0x00000011170d7224 */ /* 0x000fc400078e020d */
[----:B------:R-:W-:Y:S01]  /*3b50*/  @!P5 IMAD.IADD R8, R8, 0x1, -R23 ;  /* 0x000000010808d824 */ /* 0x000fe200078e0a17 */
[----:B------:R-:W-:Y:S01]  /*3b60*/  STL [R1+0x98], R9 ;  /* 0x0000980901007387 */ /* 0x000fe20000100800 */
[----:B------:R-:W-:Y:S01]  /*3b70*/  IMAD.MOV.U32 R18, RZ, RZ, R7 ;  /* 0x000000ffff127224 */ /* 0x000fe200078e0007 */
[----:B------:R-:W-:Y:S01]  /*3b80*/  ISETP.GT.U32.AND P1, PT, R23, R13, PT ;  /* 0x0000000d1700720c */ /* 0x000fe20003f24070 */
[----:B------:R-:W-:Y:S01]  /*3b90*/  IMAD.MOV.U32 R19, RZ, RZ, R8 ;  /* 0x000000ffff137224 */ /* 0x000fe200078e0008 */
[----:B------:R1:W-:Y:S01]  /*3ba0*/  STL [R1+0x94], R2 ;  /* 0x0000940201007387 */ /* 0x0003e20000100800 */
[----:B------:R-:W-:Y:S01]  /*3bb0*/  @!P0 IMAD.IADD R4, R4, 0x1, -R23 ;  /* 0x0000000104048824 */ /* 0x000fe200078e0a17 */
[C---:B0-----:R-:W-:Y:S01]  /*3bc0*/  LOP3.LUT R10, R0.reuse, 0x88, RZ, 0xfc, !PT ;  /* 0x00000088000a7812 */ /* 0x041fe200078efcff */
[----:B------:R-:W-:Y:S01]  /*3bd0*/  @!P2 IMAD.MOV R19, RZ, RZ, -R19 ;  /* 0x000000ffff13a224 */ /* 0x000fe200078e0a13 */
[----:B------:R-:W-:Y:S01]  /*3be0*/  LOP3.LUT R7, R0, 0x80, RZ, 0xfc, !PT ;  /* 0x0000008000077812 */ /* 0x000fe200078efcff */
[----:B------:R-:W-:Y:S01]  /*3bf0*/  @!P6 IMAD.MOV R18, RZ, RZ, -R18 ;  /* 0x000000ffff12e224 */ /* 0x000fe200078e0a12 */
[----:B------:R-:W-:-:S02]  /*3c00*/  IABS R11, R10 ;  /* 0x0000000a000b7213 */ /* 0x000fc40000000000 */
[----:B------:R-:W-:Y:S01]  /*3c10*/  ISETP.GT.U32.AND P0, PT, R23, R4, PT ;  /* 0x000000041700720c */ /* 0x000fe20003f04070 */
[----:B------:R-:W-:Y:S01]  /*3c20*/  STL [R1+0x50], R19 ;  /* 0x0000501301007387 */ /* 0x000fe20000100800 */
[----:B-1----:R-:W-:Y:S01]  /*3c30*/  IMAD.HI.U32 R2, R5, R16, RZ ;  /* 0x0000001005027227 */ /* 0x002fe200078e00ff */
[----:B------:R-:W-:Y:S02]  /*3c40*/  LOP3.LUT R9, R0, 0x84, RZ, 0xfc, !PT ;  /* 0x0000008400097812 */ /* 0x000fe400078efcff */
[----:B------:R-:W-:Y:S01]  /*3c50*/  ISETP.GE.AND P6, PT, R10, RZ, PT ;  /* 0x000000ff0a00720c */ /* 0x000fe20003fc6270 */
[----:B------:R-:W-:Y:S01]  /*3c60*/  IMAD.MOV R2, RZ, RZ, -R2 ;  /* 0x000000ffff027224 */ /* 0x000fe200078e0a02 */
[----:B------:R-:W-:Y:S01]  /*3c70*/  IABS R14, R9 ;  /* 0x00000009000e7213 */ /* 0x000fe20000000000 */
[----:B------:R-:W-:Y:S01]  /*3c80*/  @!P1 IMAD.IADD R13, R13, 0x1, -R23 ;  /* 0x000000010d0d9824 */ /* 0x000fe200078e0a17 */
[----:B------:R-:W-:Y:S01]  /*3c90*/  ISETP.GE.AND P5, PT, R12, RZ, PT ;  /* 0x000000ff0c00720c */ /* 0x000fe20003fa6270 */
[C---:B------:R-:W-:Y:S01]  /*3ca0*/  IMAD R2, R23.reuse, R2, R16 ;  /* 0x0000000217027224 */ /* 0x040fe200078e0210 */
[----:B------:R-:W-:Y:S01]  /*3cb0*/  STL [R1+0x74], R18 ;  /* 0x0000741201007387 */ /* 0x000fe20000100800 */
[----:B------:R-:W-:Y:S01]  /*3cc0*/  IMAD.MOV.U32 R16, RZ, RZ, R11 ;  /* 0x000000ffff107224 */ /* 0x000fe200078e000b */
[C---:B------:R-:W-:Y:S01]  /*3cd0*/  ISETP.GT.U32.AND P1, PT, R23.reuse, R13, PT ;  /* 0x0000000d1700720c */ /* 0x040fe20003f24070 */
[----:B------:R-:W-:Y:S01]  /*3ce0*/  @!P0 IMAD.IADD R4, R4, 0x1, -R23 ;  /* 0x0000000104048824 */ /* 0x000fe200078e0a17 */
[----:B------:R-:W-:Y:S01]  /*3cf0*/  ISETP.GT.U32.AND P2, PT, R23, R2, PT ;  /* 0x000000021700720c */ /* 0x000fe20003f44070 */
[----:B------:R-:W-:Y:S01]  /*3d00*/  IMAD.HI.U32 R8, R5, R16, RZ ;  /* 0x0000001005087227 */ /* 0x000fe200078e00ff */
[----:B------:R-:W-:-:S02]  /*3d10*/  ISETP.GE.AND P0, PT, R9, RZ, PT ;  /* 0x000000ff0900720c */ /* 0x000fc40003f06270 */
[----:B------:R-:W-:Y:S01]  /*3d20*/  IABS R9, R7 ;  /* 0x0000000700097213 */ /* 0x000fe20000000000 */
[----:B------:R-:W-:Y:S02]  /*3d30*/  IMAD.MOV R10, RZ, RZ, -R8 ;  /* 0x000000ffff0a7224 */ /* 0x000fe400078e0a08 */
[----:B------:R-:W-:-:S04]  /*3d40*/  IMAD.HI.U32 R8, R5, R14, RZ ;  /* 0x0000000e05087227 */ /* 0x000fc800078e00ff */
[----:B------:R-:W-:Y:S02]  /*3d50*/  IMAD R16, R23, R10, R16 ;  /* 0x0000000a17107224 */ /* 0x000fe400078e0210 */
[--C-:B------:R-:W-:Y:S02]  /*3d60*/  @!P2 IMAD.IADD R2, R2, 0x1, -R23.reuse ;  /* 0x000000010202a824 */ /* 0x100fe400078e0a17 */
[----:B------:R-:W-:Y:S02]  /*3d70*/  IMAD.MOV R8, RZ, RZ, -R8 ;  /* 0x000000ffff087224 */ /* 0x000fe400078e0a08 */
[----:B------:R-:W-:Y:S01]  /*3d80*/  @!P1 IMAD.IADD R13, R13, 0x1, -R23 ;  /* 0x000000010d0d9824 */ /* 0x000fe200078e0a17 */
[C---:B------:R-:W-:Y:S01]  /*3d90*/  ISETP.GT.U32.AND P2, PT, R23.reuse, R2, PT ;  /* 0x000000021700720c */ /* 0x040fe20003f44070 */
[----:B------:R-:W-:Y:S01]  /*3da0*/  IMAD.MOV.U32 R11, RZ, RZ, R4 ;  /* 0x000000ffff0b7224 */ /* 0x000fe200078e0004 */
[----:B------:R-:W-:Y:S01]  /*3db0*/  ISETP.GT.U32.AND P1, PT, R23, R16, PT ;  /* 0x000000101700720c */ /* 0x000fe20003f24070 */
[----:B------:R-:W-:-:S02]  /*3dc0*/  IMAD.MOV.U32 R4, RZ, RZ, R9 ;  /* 0x000000ffff047224 */ /* 0x000fc400078e0009 */
[----:B------:R-:W-:Y:S02]  /*3dd0*/  IMAD R14, R23, R8, R14 ;  /* 0x00000008170e7224 */ /* 0x000fe400078e020e */
[----:B------:R-:W-:Y:S01]  /*3de0*/  IMAD.MOV.U32 R9, RZ, RZ, R13 ;  /* 0x000000ffff097224 */ /* 0x000fe200078e000d */
[----:B------:R-:W-:Y:S01]  /*3df0*/  LOP3.LUT R13, R0, 0x78, RZ, 0xfc, !PT ;  /* 0x00000078000d7812 */ /* 0x000fe200078efcff */
[----:B------:R-:W-:Y:S01]  /*3e00*/  @!P3 IMAD.MOV R11, RZ, RZ, -R11 ;  /* 0x000000ffff0bb224 */ /* 0x000fe200078e0a0b */
[----:B------:R-:W-:Y:S01]  /*3e10*/  ISETP.GE.AND P3, PT, R7, RZ, PT ;  /* 0x000000ff0700720c */ /* 0x000fe20003f66270 */
[----:B------:R-:W-:-:S03]  /*3e20*/  IMAD.HI.U32 R7, R5, R4, RZ ;  /* 0x0000000405077227 */ /* 0x000fc600078e00ff */
[----:B------:R0:W-:Y:S01]  /*3e30*/  STL [R1+0x78], R11 ;  /* 0x0000780b01007387 */ /* 0x0001e20000100800 */
[----:B------:R-:W-:Y:S01]  /*3e40*/  @!P4 IMAD.MOV R9, RZ, RZ, -R9 ;  /* 0x000000ffff09c224 */ /* 0x000fe200078e0a09 */
[----:B------:R-:W-:Y:S01]  /*3e50*/  ISETP.GT.U32.AND P4, PT, R23, R14, PT ;  /* 0x0000000e1700720c */ /* 0x000fe20003f84070 */
[----:B------:R-:W-:Y:S02]  /*3e60*/  IMAD.MOV R7, RZ, RZ, -R7 ;  /* 0x000000ffff077224 */ /* 0x000fe400078e0a07 */
[--C-:B------:R-:W-:Y:S01]  /*3e70*/  @!P2 IMAD.IADD R2, R2, 0x1, -R23.reuse ;  /* 0x000000010202a824 */ /* 0x100fe200078e0a17 */
[----:B------:R-:W-:Y:S01]  /*3e80*/  ISETP.GE.AND P2, PT, R13, RZ, PT ;  /* 0x000000ff0d00720c */ /* 0x000fe20003f46270 */
[----:B------:R-:W-:Y:S01]  /*3e90*/  IMAD R4, R23, R7, R4 ;  /* 0x0000000717047224 */ /* 0x000fe200078e0204 */
[----:B------:R1:W-:Y:S01]  /*3ea0*/  STL [R1+0x90], R9 ;  /* 0x0000900901007387 */ /* 0x0003e20000100800 */
[----:B------:R-:W-:Y:S01]  /*3eb0*/  @!P1 IMAD.IADD R16, R16, 0x1, -R23 ;  /* 0x0000000110109824 */ /* 0x000fe200078e0a17 */
[----:B0-----:R-:W-:Y:S01]  /*3ec0*/  LOP3.LUT R11, R0, 0x74, RZ, 0xfc, !PT ;  /* 0x00000074000b7812 */ /* 0x001fe200078efcff */
[----:B------:R-:W-:Y:S01]  /*3ed0*/  IMAD.MOV.U32 R12, RZ, RZ, R2 ;  /* 0x000000ffff0c7224 */ /* 0x000fe200078e0002 */
[----:B------:R-:W-:-:S02]  /*3ee0*/  IABS R13, R13 ;  /* 0x0000000d000d7213 */ /* 0x000fc40000000000 */
[C---:B------:R-:W-:Y:S01]  /*3ef0*/  ISETP.GT.U32.AND P1, PT, R23.reuse, R16, PT ;  /* 0x000000101700720c */ /* 0x040fe20003f24070 */
[----:B------:R-:W-:Y:S01]  /*3f00*/  @!P5 IMAD.MOV R12, RZ, RZ, -R12 ;  /* 0x000000ffff0cd224 */ /* 0x000fe200078e0a0c */
[----:B------:R-:W-:Y:S01]  /*3f10*/  ISETP.GT.U32.AND P5, PT, R23, R4, PT ;  /* 0x000000041700720c */ /* 0x000fe20003fa4070 */
[----:B------:R-:W-:Y:S01]  /*3f20*/  @!P4 IMAD.IADD R14, R14, 0x1, -R23 ;  /* 0x000000010e0ec824 */ /* 0x000fe200078e0a17 */
[----:B-1----:R-:W-:Y:S01]  /*3f30*/  IABS R9, R11 ;  /* 0x0000000b00097213 */ /* 0x002fe20000000000 */
[----:B------:R-:W-:Y:S01]  /*3f40*/  IMAD.HI.U32 R10, R5, R13, RZ ;  /* 0x0000000d050a7227 */ /* 0x000fe200078e00ff */
[----:B------:R-:W-:Y:S01]  /*3f50*/  LOP3.LUT R7, R0, 0x70, RZ, 0xfc, !PT ;  /* 0x0000007000077812 */ /* 0x000fe200078efcff */
[----:B------:R0:W-:Y:S01]  /*3f60*/  STL [R1+0x8c], R12 ;  /* 0x00008c0c01007387 */ /* 0x0001e20000100800 */
[----:B------:R-:W-:Y:S01]  /*3f70*/  ISETP.GT.U32.AND P4, PT, R23, R14, PT ;  /* 0x0000000e1700720c */ /* 0x000fe20003f84070 */
[----:B------:R-:W-:Y:S01]  /*3f80*/  IMAD.HI.U32 R2, R5, R9, RZ ;  /* 0x0000000905027227 */ /* 0x000fe200078e00ff */
[----:B------:R-:W-:-:S03]  /*3f90*/  IABS R8, R7 ;  /* 0x0000000700087213 */ /* 0x000fc60000000000 */
[----:B------:R-:W-:Y:S02]  /*3fa0*/  IMAD.MOV R10, RZ, RZ, -R10 ;  /* 0x000000ffff0a7224 */ /* 0x000fe400078e0a0a */
[----:B------:R-:W-:Y:S02]  /*3fb0*/  IMAD.MOV R2, RZ, RZ, -R2 ;  /* 0x000000ffff027224 */ /* 0x000fe400078e0a02 */
[--C-:B------:R-:W-:Y:S01]  /*3fc0*/  @!P1 IMAD.IADD R16, R16, 0x1, -R23.reuse ;  /* 0x0000000110109824 */ /* 0x100fe200078e0a17 */
[----:B------:R-:W-:Y:S01]  /*3fd0*/  ISETP.GE.AND P1, PT, R11, RZ, PT ;  /* 0x000000ff0b00720c */ /* 0x000fe20003f26270 */
[----:B------:R-:W-:Y:S01]  /*3fe0*/  @!P5 IMAD.IADD R4, R4, 0x1, -R23 ;  /* 0x000000010404d824 */ /* 0x000fe200078e0a17 */
[----:B0-----:R-:W-:Y:S01]  /*3ff0*/  IABS R12, R15 ;  /* 0x0000000f000c7213 */ /* 0x001fe20000000000 */
[C---:B------:R-:W-:Y:S01]  /*4000*/  IMAD R13, R23.reuse, R10, R13 ;  /* 0x0000000a170d7224 */ /* 0x040fe200078e020d */
[----:B------:R-:W-:Y:S01]  /*4010*/  LOP3.LUT R10, R0, 0x68, RZ, 0xfc, !PT ;  /* 0x00000068000a7812 */ /* 0x000fe200078efcff */
[C---:B------:R-:W-:Y:S01]  /*4020*/  IMAD R9, R23.reuse, R2, R9 ;  /* 0x0000000217097224 */ /* 0x040fe200078e0209 */
[----:B------:R-:W-:Y:S01]  /*4030*/  ISETP.GT.U32.AND P5, PT, R23, R4, PT ;  /* 0x000000041700720c */ /* 0x000fe20003fa4070 */
[----:B------:R-:W-:-:S02]  /*4040*/  IMAD.MOV.U32 R18, RZ, RZ, R16 ;  /* 0x000000ffff127224 */ /* 0x000fc400078e0010 */
[----:B------:R-:W-:Y:S01]  /*4050*/  @!P4 IMAD.IADD R14, R14, 0x1, -R23 ;  /* 0x000000010e0ec824 */ /* 0x000fe200078e0a17 */
[C---:B------:R-:W-:Y:S01]  /*4060*/  ISETP.GT.U32.AND P4, PT, R23.reuse, R13, PT ;  /* 0x0000000d1700720c */ /* 0x040fe20003f84070 */
[----:B------:R-:W-:Y:S01]  /*4070*/  @!P6 IMAD.MOV R18, RZ, RZ, -R18 ;  /* 0x000000ffff12e224 */ /* 0x000fe200078e0a12 */
[----:B------:R-:W-:Y:S01]  /*4080*/  ISETP.GT.U32.AND P6, PT, R23, R9, PT ;  /* 0x000000091700720c */ /* 0x000fe20003fc4070 */
[----:B------:R-:W-:-:S03]  /*4090*/  IMAD.HI.U32 R11, R5, R8, RZ ;  /* 0x00000008050b7227 */ /* 0x000fc600078e00ff */
[----:B------:R-:W-:Y:S01]  /*40a0*/  STL [R1+0x80], R18 ;  /* 0x0000801201007387 */ /* 0x000fe20000100800 */
[----:B------:R-:W-:Y:S02]  /*40b0*/  IMAD.MOV.U32 R17, RZ, RZ, R14 ;  /* 0x000000ffff117224 */ /* 0x000fe400078e000e */
[----:B------:R-:W-:Y:S02]  /*40c0*/  IMAD.MOV R11, RZ, RZ, -R11 ;  /* 0x000000ffff0b7224 */ /* 0x000fe400078e0a0b */
[----:B------:R-:W-:-:S04]  /*40d0*/  IMAD.HI.U32 R2, R5, R12, RZ ;  /* 0x0000000c05027227 */ /* 0x000fc800078e00ff */
[----:B------:R-:W-:Y:S01]  /*40e0*/  @!P0 IMAD.MOV R17, RZ, RZ, -R17 ;  /* 0x000000ffff118224 */ /* 0x000fe200078e0a11 */
[----:B------:R-:W-:Y:S01]  /*40f0*/  ISETP.GE.AND P0, PT, R7, RZ, PT ;  /* 0x000000ff0700720c */ /* 0x000fe20003f06270 */
[C---:B------:R-:W-:Y:S01]  /*4100*/  IMAD R7, R23.reuse, R11, R8 ;  /* 0x0000000b17077224 */ /* 0x040fe200078e0208 */
[----:B------:R-:W-:Y:S01]  /*4110*/  IABS R11, R10 ;  /* 0x0000000a000b7213 */ /* 0x000fe20000000000 */
[----:B------:R-:W-:Y:S01]  /*4120*/  IMAD.MOV R2, RZ, RZ, -R2 ;  /* 0x000000ffff027224 */ /* 0x000fe200078e0a02 */
[----:B------:R0:W-:Y:S01]  /*4130*/  STL [R1+0x88], R17 ;  /* 0x0000881101007387 */ /* 0x0001e20000100800 */
[--C-:B------:R-:W-:Y:S01]  /*4140*/  @!P5 IMAD.IADD R4, R4, 0x1, -R23.reuse ;  /* 0x000000010404d824 */ /* 0x100fe200078e0a17 */
[----:B------:R-:W-:Y:S01]  /*4150*/  ISETP.GT.U32.AND P5, PT, R23, R7, PT ;  /* 0x000000071700720c */ /* 0x000fe20003fa4070 */
[--C-:B------:R-:W-:Y:S01]  /*4160*/  @!P4 IMAD.IADD R13, R13, 0x1, -R23.reuse ;  /* 0x000000010d0dc824 */ /* 0x100fe200078e0a17 */
[C---:B------:R-:W-:Y:S01]  /*4170*/  LOP3.LUT R8, R0.reuse, 0x64, RZ, 0xfc, !PT ;  /* 0x0000006400087812 */ /* 0x040fe200078efcff */
[----:B------:R-:W-:Y:S01]  /*4180*/  IMAD R12, R23, R2, R12 ;  /* 0x00000002170c7224 */ /* 0x000fe200078e020c */
[----:B------:R-:W-:Y:S01]  /*4190*/  LOP3.LUT R2, R0, 0x60, RZ, 0xfc, !PT ;  /* 0x0000006000027812 */ /* 0x000fe200078efcff */
[----:B------:R-:W-:Y:S01]  /*41a0*/  @!P6 IMAD.IADD R9, R9, 0x1, -R23 ;  /* 0x000000010909e824 */ /* 0x000fe200078e0a17 */
[----:B------:R-:W-:Y:S01]  /*41b0*/  ISETP.GT.U32.AND P4, PT, R23, R13, PT ;  /* 0x0000000d1700720c */ /* 0x000fe20003f84070 */
[----:B------:R-:W-:Y:S01]  /*41c0*/  IMAD.HI.U32 R16, R5, R11, RZ ;  /* 0x0000000b05107227 */ /* 0x000fe200078e00ff */
[----:B------:R-:W-:-:S02]  /*41d0*/  IABS R14, R8 ;  /* 0x00000008000e7213 */ /* 0x000fc40000000000 */
[C---:B------:R-:W-:Y:S01]  /*41e0*/  ISETP.GT.U32.AND P6, PT, R23.reuse, R9, PT ;  /* 0x000000091700720c */ /* 0x040fe20003fc4070 */
[----:B0-----:R-:W-:Y:S01]  /*41f0*/  IMAD.MOV.U32 R17, RZ, RZ, R4 ;  /* 0x000000ffff117224 */ /* 0x001fe200078e0004 */
[----:B------:R-:W-:Y:S01]  /*4200*/  IABS R4, R2 ;  /* 0x0000000200047213 */ /* 0x000fe20000000000 */
[----:B------:R-:W-:Y:S02]  /*4210*/  IMAD.MOV R16, RZ, RZ, -R16 ;  /* 0x000000ffff107224 */ /* 0x000fe400078e0a10 */
[----:B------:R-:W-:Y:S01]  /*4220*/  @!P3 IMAD.MOV R17, RZ, RZ, -R17 ;  /* 0x000000ffff11b224 */ /* 0x000fe200078e0a11 */
[----:B------:R-:W-:Y:S01]  /*4230*/  ISETP.GT.U32.AND P3, PT, R23, R12, PT ;  /* 0x0000000c1700720c */ /* 0x000fe20003f64070 */
[----:B------:R-:W-:Y:S02]  /*4240*/  @!P5 IMAD.IADD R7, R7, 0x1, -R23 ;  /* 0x000000010707d824 */ /* 0x000fe400078e0a17 */
[----:B------:R-:W-:Y:S01]  /*4250*/  IMAD R11, R23, R16, R11 ;  /* 0x00000010170b7224 */ /* 0x000fe200078e020b */
[----:B------:R0:W-:Y:S01]  /*4260*/  STL [R1+0x84], R17 ;  /* 0x0000841101007387 */ /* 0x0001e20000100800 */
[--C-:B------:R-:W-:Y:S01]  /*4270*/  @!P4 IMAD.IADD R13, R13, 0x1, -R23.reuse ;  /* 0x000000010d0dc824 */ /* 0x100fe200078e0a17 */
[----:B------:R-:W-:Y:S01]  /*4280*/  ISETP.GE.AND P4, PT, R15, RZ, PT ;  /* 0x000000ff0f00720c */ /* 0x000fe20003f86270 */
[----:B------:R-:W-:Y:S01]  /*4290*/  @!P6 IMAD.IADD R9, R9, 0x1, -R23 ;  /* 0x000000010909e824 */ /* 0x000fe200078e0a17 */
[----:B------:R-:W-:Y:S01]  /*42a0*/  ISETP.GT.U32.AND P5, PT, R23, R7, PT ;  /* 0x000000071700720c */ /* 0x000fe20003fa4070 */
[----:B------:R-:W-:Y:S01]  /*42b0*/  IMAD.HI.U32 R15, R5, R14, RZ ;  /* 0x0000000e050f7227 */ /* 0x000fe200078e00ff */
[----:B------:R-:W-:-:S02]  /*42c0*/  ISETP.GT.U32.AND P6, PT, R23, R11, PT ;  /* 0x0000000b1700720c */ /* 0x000fc40003fc4070 */
[----:B------:R-:W-:Y:S01]  /*42d0*/  LOP3.LUT R16, R0, 0x48, RZ, 0xfc, !PT ;  /* 0x0000004800107812 */ /* 0x000fe200078efcff */
[----:B------:R-:W-:Y:S02]  /*42e0*/  @!P3 IMAD.IADD R12, R12, 0x1, -R23 ;  /* 0x000000010c0cb824 */ /* 0x000fe400078e0a17 */
[----:B0-----:R-:W-:Y:S01]  /*42f0*/  IMAD.MOV.U32 R17, RZ, RZ, R13 ;  /* 0x000000ffff117224 */ /* 0x001fe200078e000d */
[----:B------:R-:W-:Y:S01]  /*4300*/  IABS R18, R16 ;  /* 0x0000001000127213 */ /* 0x000fe20000000000 */
[----:B------:R-:W-:Y:S01]  /*4310*/  IMAD.MOV R15, RZ, RZ, -R15 ;  /* 0x000000ffff0f7224 */ /* 0x000fe200078e0a0f */
[----:B------:R-:W-:Y:S01]  /*4320*/  ISETP.GT.U32.AND P3, PT, R23, R12, PT ;  /* 0x0000000c1700720c */ /* 0x000fe20003f64070 */
[----:B------:R-:W-:-:S04]  /*4330*/  IMAD.HI.U32 R13, R5, R4, RZ ;  /* 0x00000004050d7227 */ /* 0x000fc800078e00ff */
[----:B------:R-:W-:Y:S01]  /*4340*/  IMAD R14, R23, R15, R14 ;  /* 0x0000000f170e7224 */ /* 0x000fe200078e020e */
[C---:B------:R-:W-:Y:S01]  /*4350*/  LOP3.LUT R15, R0.reuse, 0x4c, RZ, 0xfc, !PT ;  /* 0x0000004c000f7812 */ /* 0x040fe200078efcff */
[----:B------:R-:W-:Y:S02]  /*4360*/  IMAD.MOV R13, RZ, RZ, -R13 ;  /* 0x000000ffff0d7224 */ /* 0x000fe400078e0a0d */
[--C-:B------:R-:W-:Y:S01]  /*4370*/  @!P5 IMAD.IADD R7, R7, 0x1, -R23.reuse ;  /* 0x000000010707d824 */ /* 0x100fe200078e0a17 */
[----:B------:R-:W-:Y:S01]  /*4380*/  ISETP.GT.U32.AND P5, PT, R23, R14, PT ;  /* 0x0000000e1700720c */ /* 0x000fe20003fa4070 */
[--C-:B------:R-:W-:Y:S02]  /*4390*/  @!P6 IMAD.IADD R11, R11, 0x1, -R23.reuse ;  /* 0x000000010b0be824 */ /* 0x100fe400078e0a17 */
[C---:B------:R-:W-:Y:S01]  /*43a0*/  IMAD R4, R23.reuse, R13, R4 ;  /* 0x0000000d17047224 */ /* 0x040fe200078e0204 */
[----:B------:R-:W-:Y:S01]  /*43b0*/  LOP3.LUT R13, R0, 0x50, RZ, 0xfc, !PT ;  /* 0x00000050000d7812 */ /* 0x000fe200078efcff */
[----:B------:R-:W-:Y:S01]  /*43c0*/  @!P3 IMAD.IADD R12, R12, 0x1, -R23 ;  /* 0x000000010c0cb824 */ /* 0x000fe200078e0a17 */
[C---:B------:R-:W-:Y:S01]  /*43d0*/  ISETP.GT.U32.AND P6, PT, R23.reuse, R11, PT ;  /* 0x0000000b1700720c */ /* 0x040fe20003fc4070 */
[----:B------:R-:W-:Y:S01]  /*43e0*/  @!P2 IMAD.MOV R17, RZ, RZ, -R17 ;  /* 0x000000ffff11a224 */ /* 0x000fe200078e0a11 */
[----:B------:R-:W-:Y:S01]  /*43f0*/  ISETP.GT.U32.AND P3, PT, R23, R4, PT ;  /* 0x000000041700720c */ /* 0x000fe20003f64070 */
[----:B------:R-:W-:Y:S01]  /*4400*/  @!P1 IMAD.MOV R9, RZ, RZ, -R9 ;  /* 0x000000ffff099224 */ /* 0x000fe200078e0a09 */
[----:B------:R-:W-:Y:S01]  /*4410*/  ISETP.GE.AND P1, PT, R8, RZ, PT ;  /* 0x000000ff0800720c */ /* 0x000fe20003f26270 */
[----:B------:R-:W-:Y:S01]  /*4420*/  IMAD.MOV.U32 R22, RZ, RZ, R12 ;  /* 0x000000ffff167224 */ /* 0x000fe200078e000c */
[----:B------:R0:W-:Y:S01]  /*4430*/  STL [R1+0x7c], R17 ;  /* 0x00007c1101007387 */ /* 0x0001e20000100800 */
[--C-:B------:R-:W-:Y:S01]  /*4440*/  @!P5 IMAD.IADD R14, R14, 0x1, -R23.reuse ;  /* 0x000000010e0ed824 */ /* 0x100fe200078e0a17 */
[----:B------:R-:W-:Y:S01]  /*4450*/  ISETP.GE.AND P5, PT, R2, RZ, PT ;  /* 0x000000ff0200720c */ /* 0x000fe20003fa6270 */
[----:B------:R-:W-:Y:S01]  /*4460*/  @!P4 IMAD.MOV R22, RZ, RZ, -R22 ;  /* 0x000000ffff16c224 */ /* 0x000fe200078e0a16 */
[----:B------:R-:W-:Y:S01]  /*4470*/  LOP3.LUT R8, R0, 0x58, RZ, 0xfc, !PT ;  /* 0x0000005800087812 */ /* 0x000fe200078efcff */
[----:B------:R1:W-:Y:S01]  /*4480*/  STL [R1+0xd8], R9 ;  /* 0x0000d80901007387 */ /* 0x0003e20000100800 */
[----:B------:R-:W-:Y:S01]  /*4490*/  ISETP.GE.AND P2, PT, R10, RZ, PT ;  /* 0x000000ff0a00720c */ /* 0x000fe20003f46270 */
[--C-:B------:R-:W-:Y:S01]  /*44a0*/  @!P6 IMAD.IADD R11, R11, 0x1, -R23.reuse ;  /* 0x000000010b0be824 */ /* 0x100fe200078e0a17 */
[----:B------:R-:W-:Y:S01]  /*44b0*/  ISETP.GE.AND P6, PT, R8, RZ, PT ;  /* 0x000000ff0800720c */ /* 0x000fe20003fc6270 */
[----:B------:R-:W-:Y:S01]  /*44c0*/  @!P3 IMAD.IADD R4, R4, 0x1, -R23 ;  /* 0x000000010404b824 */ /* 0x000fe200078e0a17 */
[----:B0-----:R-:W-:Y:S01]  /*44d0*/  LOP3.LUT R17, R0, 0x54, RZ, 0xfc, !PT ;  /* 0x0000005400117812 */ /* 0x001fe200078efcff */
[----:B------:R-:W-:-:S02]  /*44e0*/  IMAD.MOV.U32 R10, RZ, RZ, R7 ;  /* 0x000000ffff0a7224 */ /* 0x000fc400078e0007 */
[----:B------:R-:W-:Y:S01]  /*44f0*/  IMAD.HI.U32 R12, R5, R18, RZ ;  /* 0x00000012050c7227 */ /* 0x000fe200078e00ff */
[----:B------:R-:W-:Y:S02]  /*4500*/  IABS R2, R17 ;  /* 0x0000001100027213 */ /* 0x000fe40000000000 */
[----:B-1----:R-:W-:Y:S01]  /*4510*/  IABS R9, R8 ;  /* 0x0000000800097213 */ /* 0x002fe20000000000 */
[----:B------:R-:W-:Y:S01]  /*4520*/  @!P0 IMAD.MOV R10, RZ, RZ, -R10 ;  /* 0x000000ffff0a8224 */ /* 0x000fe200078e0a0a */
[C---:B------:R-:W-:Y:S01]  /*4530*/  ISETP.GT.U32.AND P3, PT, R23.reuse, R4, PT ;  /* 0x000000041700720c */ /* 0x040fe20003f64070 */
[----:B------:R-:W-:Y:S01]  /*4540*/  IMAD.MOV.U32 R8, RZ, RZ, R2 ;  /* 0x000000ffff087224 */ /* 0x000fe200078e0002 */
[----:B------:R-:W-:Y:S01]  /*4550*/  ISETP.GT.U32.AND P0, PT, R23, R14, PT ;  /* 0x0000000e1700720c */ /* 0x000fe20003f04070 */
[----:B------:R-:W-:Y:S01]  /*4560*/  IMAD.MOV.U32 R7, RZ, RZ, R9 ;  /* 0x000000ffff077224 */ /* 0x000fe200078e0009 */
[----:B------:R0:W-:Y:S01]  /*4570*/  STL [R1+0xdc], R10 ;  /* 0x0000dc0a01007387 */ /* 0x0001e20000100800 */
[----:B------:R-:W-:-:S03]  /*4580*/  IMAD.HI.U32 R2, R5, R8, RZ ;  /* 0x0000000805027227 */ /* 0x000fc600078e00ff */
[----:B------:R-:W-:Y:S01]  /*4590*/  STL [R1+0x70], R22 ;  /* 0x0000701601007387 */ /* 0x000fe20000100800 */
[----:B------:R-:W-:Y:S02]  /*45a0*/  IMAD.MOV R2, RZ, RZ, -R2 ;  /* 0x000000ffff027224 */ /* 0x000fe400078e0a02 */
[----:B------:R-:W-:Y:S01]  /*45b0*/  IMAD.HI.U32 R9, R5, R7, RZ ;  /* 0x0000000705097227 */ /* 0x000fe200078e00ff */
[----:B0-----:R-:W-:-:S03]  /*45c0*/  IABS R10, R15 ;  /* 0x0000000f000a7213 */ /* 0x001fc60000000000 */
[C---:B------:R-:W-:Y:S01]  /*45d0*/  IMAD R8, R23.reuse, R2, R8 ;  /* 0x0000000217087224 */ /* 0x040fe200078e0208 */
[----:B------:R-:W-:Y:S01]  /*45e0*/  LOP3.LUT R2, R0, 0x44, RZ, 0xfc, !PT ;  /* 0x0000004400027812 */ /* 0x000fe200078efcff */
[----:B------:R-:W-:Y:S02]  /*45f0*/  @!P3 IMAD.IADD R4, R4, 0x1, -R23 ;  /* 0x000000010404b824 */ /* 0x000fe400078e0a17 */
[----:B------:R-:W-:Y:S01]  /*4600*/  IMAD.MOV R9, RZ, RZ, -R9 ;  /* 0x000000ffff097224 */ /* 0x000fe200078e0a09 */
[C---:B------:R-:W-:Y:S01]  /*4610*/  ISETP.GT.U32.AND P3, PT, R23.reuse, R8, PT ;  /* 0x000000081700720c */ /* 0x040fe20003f64070 */
[----:B------:R-:W-:Y:S02]  /*4620*/  @!P0 IMAD.IADD R14, R14, 0x1, -R23 ;  /* 0x000000010e0e8824 */ /* 0x000fe400078e0a17 */
[----:B------:R-:W-:Y:S01]  /*4630*/  IMAD R7, R23, R9, R7 ;  /* 0x0000000917077224 */ /* 0x000fe200078e0207 */
[----:B------:R-:W-:Y:S01]  /*4640*/  IABS R9, R13 ;  /* 0x0000000d00097213 */ /* 0x000fe20000000000 */
[----:B------:R-:W-:-:S03]  /*4650*/  IMAD.HI.U32 R19, R5, R10, RZ ;  /* 0x0000000a05137227 */ /* 0x000fc600078e00ff */
[----:B------:R-:W-:Y:S01]  /*4660*/  ISETP.GT.U32.AND P0, PT, R23, R7, PT ;  /* 0x000000071700720c */ /* 0x000fe20003f04070 */
[----:B------:R-:W-:Y:S02]  /*4670*/  IMAD.MOV R19, RZ, RZ, -R19 ;  /* 0x000000ffff137224 */ /* 0x000fe400078e0a13 */
[----:B------:R-:W-:-:S04]  /*4680*/  IMAD.HI.U32 R20, R5, R9, RZ ;  /* 0x0000000905147227 */ /* 0x000fc800078e00ff */
[----:B------:R-:W-:Y:S02]  /*4690*/  @!P3 IMAD.IADD R8, R8, 0x1, -R23 ;  /* 0x000000010808b824 */ /* 0x000fe400078e0a17 */
[----:B------:R-:W-:Y:S02]  /*46a0*/  IMAD.MOV.U32 R21, RZ, RZ, R11 ;  /* 0x000000ffff157224 */ /* 0x000fe400078e000b */
[----:B------:R-:W-:Y:S01]  /*46b0*/  IMAD.MOV R11, RZ, RZ, -R12 ;  /* 0x000000ffff0b7224 */ /* 0x000fe200078e0a0c */
[----:B------:R-:W-:Y:S01]  /*46c0*/  ISETP.GT.U32.AND P4, PT, R23, R8, PT ;  /* 0x000000081700720c */ /* 0x000fe20003f84070 */
[----:B------:R-:W-:Y:S01]  /*46d0*/  @!P0 IMAD.IADD R7, R7, 0x1, -R23 ;  /* 0x0000000107078824 */ /* 0x000fe200078e0a17 */
[----:B------:R-:W-:Y:S01]  /*46e0*/  ISETP.GE.AND P0, PT, R17, RZ, PT ;  /* 0x000000ff1100720c */ /* 0x000fe20003f06270 */
[C---:B------:R-:W-:Y:S01]  /*46f0*/  IMAD R10, R23.reuse, R19, R10 ;  /* 0x00000013170a7224 */ /* 0x040fe200078e020a */
[----:B------:R-:W-:Y:S01]  /*4700*/  IABS R17, R2 ;  /* 0x0000000200117213 */ /* 0x000fe20000000000 */
[----:B------:R-:W-:Y:S01]  /*4710*/  IMAD.MOV.U32 R12, RZ, RZ, R4 ;  /* 0x000000ffff0c7224 */ /* 0x000fe200078e0004 */
[----:B------:R-:W-:Y:S01]  /*4720*/  ISETP.GT.U32.AND P3, PT, R23, R7, PT ;  /* 0x000000071700720c */ /* 0x000fe20003f64070 */
[----:B------:R-:W-:-:S02]  /*4730*/  IMAD.MOV R20, RZ, RZ, -R20 ;  /* 0x000000ffff147224 */ /* 0x000fc400078e0a14 */
[C---:B------:R-:W-:Y:S01]  /*4740*/  IMAD R18, R23.reuse, R11, R18 ;  /* 0x0000000b17127224 */ /* 0x040fe200078e0212 */
[----:B------:R-:W-:Y:S01]  /*4750*/  LOP3.LUT R11, R0, 0x40, RZ, 0xfc, !PT ;  /* 0x00000040000b7812 */ /* 0x000fe200078efcff */
[----:B------:R-:W-:Y:S01]  /*4760*/  @!P5 IMAD.MOV R12, RZ, RZ, -R12 ;  /* 0x000000ffff0cd224 */ /* 0x000fe200078e0a0c */
[C---:B------:R-:W-:Y:S01]  /*4770*/  ISETP.GT.U32.AND P5, PT, R23.reuse, R10, PT ;  /* 0x0000000a1700720c */ /* 0x040fe20003fa4070 */
[C---:B------:R-:W-:Y:S02]  /*4780*/  IMAD R9, R23.reuse, R20, R9 ;  /* 0x0000001417097224 */ /* 0x040fe400078e0209 */
[----:B------:R-:W-:Y:S01]  /*4790*/  @!P4 IMAD.IADD R8, R8, 0x1, -R23 ;  /* 0x000000010808c824 */ /* 0x000fe200078e0a17 */
[C---:B------:R-:W-:Y:S01]  /*47a0*/  ISETP.GT.U32.AND P4, PT, R23.reuse, R18, PT ;  /* 0x000000121700720c */ /* 0x040fe20003f84070 */
[----:B------:R-:W-:Y:S01]  /*47b0*/  @!P2 IMAD.MOV R21, RZ, RZ, -R21 ;  /* 0x000000ffff15a224 */ /* 0x000fe200078e0a15 */
[----:B------:R-:W-:Y:S01]  /*47c0*/  ISETP.GT.U32.AND P2, PT, R23, R9, PT ;  /* 0x000000091700720c */ /* 0x000fe20003f44070 */
[----:B------:R-:W-:-:S03]  /*47d0*/  IMAD.HI.U32 R4, R5, R17, RZ ;  /* 0x0000001105047227 */ /* 0x000fc600078e00ff */
[----:B------:R-:W-:Y:S01]  /*47e0*/  STL [R1+0x6c], R21 ;  /* 0x00006c1501007387 */ /* 0x000fe20000100800 */
[----:B------:R-:W-:Y:S01]  /*47f0*/  @!P1 IMAD.MOV R14, RZ, RZ, -R14 ;  /* 0x000000ffff0e9224 */ /* 0x000fe200078e0a0e */
[----:B------:R-:W-:Y:S01]  /*4800*/  ISETP.GE.AND P1, PT, R13, RZ, PT ;  /* 0x000000ff0d00720c */ /* 0x000fe20003f26270 */
[--C-:B------:R-:W-:Y:S01]  /*4810*/  @!P3 IMAD.IADD R7, R7, 0x1, -R23.reuse ;  /* 0x000000010707b824 */ /* 0x100fe200078e0a17 */
[----:B------:R-:W-:Y:S01]  /*4820*/  IABS R13, R11 ;  /* 0x0000000b000d7213 */ /* 0x000fe20000000000 */
[--C-:B------:R-:W-:Y:S01]  /*4830*/  @!P5 IMAD.IADD R10, R10, 0x1, -R23.reuse ;  /* 0x000000010a0ad824 */ /* 0x100fe200078e0a17 */
[----:B------:R0:W-:Y:S01]  /*4840*/  STL [R1+0x68], R14 ;  /* 0x0000680e01007387 */ /* 0x0001e20000100800 */
[----:B------:R-:W-:Y:S01]  /*4850*/  IMAD.MOV R4, RZ, RZ, -R4 ;  /* 0x000000ffff047224 */ /* 0x000fe200078e0a04 */
[----:B------:R-:W-:Y:S01]  /*4860*/  ISETP.GE.AND P3, PT, R15, RZ, PT ;  /* 0x000000ff0f00720c */ /* 0x000fe20003f66270 */
[----:B------:R-:W-:Y:S01]  /*4870*/  @!P4 IMAD.IADD R18, R18, 0x1, -R23 ;  /* 0x000000011212c824 */ /* 0x000fe200078e0a17 */
[----:B------:R-:W-:Y:S01]  /*4880*/  LOP3.LUT R15, R0, 0x38, RZ, 0xfc, !PT ;  /* 0x00000038000f7812 */ /* 0x000fe200078efcff */
[----:B------:R-:W-:Y:S01]  /*4890*/  @!P6 IMAD.MOV R7, RZ, RZ, -R7 ;  /* 0x000000ffff07e224 */ /* 0x000fe200078e0a07 */
[----:B------:R-:W-:Y:S01]  /*48a0*/  ISETP.GT.U32.AND P6, PT, R23, R10, PT ;  /* 0x0000000a1700720c */ /* 0x000fe20003fc4070 */
[----:B------:R-:W-:Y:S01]  /*48b0*/  @!P2 IMAD.IADD R9, R9, 0x1, -R23 ;  /* 0x000000010909a824 */ /* 0x000fe200078e0a17 */
[C---:B------:R-:W-:Y:S01]  /*48c0*/  ISETP.GT.U32.AND P4, PT, R23.reuse, R18, PT ;  /* 0x000000121700720c */ /* 0x040fe20003f84070 */
[----:B------:R-:W-:Y:S01]  /*48d0*/  IMAD R4, R23, R4, R17 ;  /* 0x0000000417047224 */ /* 0x000fe200078e0211 */
[----:B------:R-:W-:Y:S01]  /*48e0*/  ISETP.GE.AND P2, PT, R16, RZ, PT ;  /* 0x000000ff1000720c */ /* 0x000fe20003f46270 */
[----:B0-----:R-:W-:Y:S01]  /*48f0*/  IMAD.HI.U32 R14, R5, R13, RZ ;  /* 0x0000000d050e7227 */ /* 0x001fe200078e00ff */
[----:B------:R-:W-:Y:S01]  /*4900*/  ISETP.GT.U32.AND P5, PT, R23, R9, PT ;  /* 0x000000091700720c */ /* 0x000fe20003fa4070 */
[----:B------:R0:W-:Y:S01]  /*4910*/  STL [R1+0x60], R12 ;  /* 0x0000600c01007387 */ /* 0x0001e20000100800 */
[----:B------:R-:W-:Y:S01]  /*4920*/  IABS R16, R15 ;  /* 0x0000000f00107213 */ /* 0x000fe20000000000 */
[----:B------:R-:W-:-:S02]  /*4930*/  IMAD.MOV R14, RZ, RZ, -R14 ;  /* 0x000000ffff0e7224 */ /* 0x000fc400078e0a0e */
[----:B------:R-:W-:Y:S01]  /*4940*/  @!P0 IMAD.MOV R8, RZ, RZ, -R8 ;  /* 0x000000ffff088224 */ /* 0x000fe200078e0a08 */
[C---:B------:R-:W-:Y:S01]  /*4950*/  ISETP.GT.U32.AND P0, PT, R23.reuse, R4, PT ;  /* 0x000000041700720c */ /* 0x040fe20003f04070 */
[----:B------:R-:W-:Y:S01]  /*4960*/  IMAD R13, R23, R14, R13 ;  /* 0x0000000e170d7224 */ /* 0x000fe200078e020d */
[----:B------:R-:W-:Y:S01]  /*4970*/  LOP3.LUT R14, R0, 0x30, RZ, 0xfc, !PT ;  /* 0x00000030000e7812 */ /* 0x000fe200078efcff */
[--C-:B------:R-:W-:Y:S01]  /*4980*/  @!P6 IMAD.IADD R10, R10, 0x1, -R23.reuse ;  /* 0x000000010a0ae824 */ /* 0x100fe200078e0a17 */
[----:B------:R-:W-:Y:S01]  /*4990*/  STL [R1+0x1910], R7 ;  /* 0x0019100701007387 */ /* 0x000fe20000100800 */
[----:B------:R-:W-:Y:S01]  /*49a0*/  IMAD.HI.U32 R17, R5, R16, RZ ;  /* 0x0000001005117227 */ /* 0x000fe200078e00ff */
[----:B------:R-:W-:Y:S02]  /*49b0*/  ISETP.GT.U32.AND P6, PT, R23, R13, PT ;  /* 0x0000000d1700720c */ /* 0x000fe40003fc4070 */
[----:B0-----:R-:W-:Y:S01]  /*49c0*/  LOP3.LUT R12, R0, 0x34, RZ, 0xfc, !PT ;  /* 0x00000034000c7812 */ /* 0x001fe200078efcff */
[--C-:B------:R-:W-:Y:S01]  /*49d0*/  @!P4 IMAD.IADD R18, R18, 0x1, -R23.reuse ;  /* 0x000000011212c824 */ /* 0x100fe200078e0a17 */
[----:B------:R-:W-:Y:S01]  /*49e0*/  ISETP.GE.AND P4, PT, R11, RZ, PT ;  /* 0x000000ff0b00720c */ /* 0x000fe20003f86270 */
[----:B------:R-:W-:Y:S01]  /*49f0*/  @!P5 IMAD.IADD R9, R9, 0x1, -R23 ;  /* 0x000000010909d824 */ /* 0x000fe200078e0a17 */
[----:B------:R-:W-:Y:S01]  /*4a00*/  ISETP.GE.AND P5, PT, R2, RZ, PT ;  /* 0x000000ff0200720c */ /* 0x000fe20003fa6270 */
[----:B------:R-:W-:Y:S01]  /*4a10*/  IMAD.MOV R11, RZ, RZ, -R17 ;  /* 0x000000ffff0b7224 */ /* 0x000fe200078e0a11 */
[----:B------:R-:W-:Y:S01]  /*4a20*/  IABS R2, R12 ;  /* 0x0000000c00027213 */ /* 0x000fe20000000000 */
[----:B------:R-:W-:Y:S01]  /*4a30*/  @!P0 IMAD.IADD R4, R4, 0x1, -R23 ;  /* 0x0000000104048824 */ /* 0x000fe200078e0a17 */
[----:B------:R-:W-:Y:S01]  /*4a40*/  IABS R17, R14 ;  /* 0x0000000e00117213 */ /* 0x000fe20000000000 */
[----:B------:R-:W-:Y:S01]  /*4a50*/  IMAD R11, R23, R11, R16 ;  /* 0x0000000b170b7224 */ /* 0x000fe200078e0210 */
[----:B------:R-:W-:Y:S01]  /*4a60*/  ISETP.GE.AND P0, PT, R15, RZ, PT ;  /* 0x000000ff0f00720c */ /* 0x000fe20003f06270 */
[----:B------:R-:W-:Y:S01]  /*4a70*/  @!P1 IMAD.MOV R9, RZ, RZ, -R9 ;  /* 0x000000ffff099224 */ /* 0x000fe200078e0a09 */
[----:B------:R-:W-:Y:S01]  /*4a80*/  ISETP.GT.U32.AND P1, PT, R23, R4, PT ;  /* 0x000000041700720c */ /* 0x000fe20003f24070 */
[----:B------:R-:W-:Y:S01]  /*4a90*/  IMAD.HI.U32 R19, R5, R2, RZ ;  /* 0x0000000205137227 */ /* 0x000fe200078e00ff */
[----:B------:R-:W-:Y:S01]  /*4aa0*/  LOP3.LUT R15, R0, 0x2c, RZ, 0xfc, !PT ;  /* 0x0000002c000f7812 */ /* 0x000fe200078efcff */
[----:B------:R-:W-:Y:S02]  /*4ab0*/  STL [R1+0x1914], R8 ;  /* 0x0019140801007387 */ /* 0x000fe40000100800 */
[----:B------:R-:W-:Y:S01]  /*4ac0*/  @!P6 IMAD.IADD R13, R13, 0x1, -R23 ;  /* 0x000000010d0de824 */ /* 0x000fe200078e0a17 */
[C---:B------:R-:W-:Y:S01]  /*4ad0*/  ISETP.GT.U32.AND P6, PT, R23.reuse, R11, PT ;  /* 0x0000000b1700720c */ /* 0x040fe20003fc4070 */
[----:B------:R-:W-:Y:S01]  /*4ae0*/  IMAD.MOV R19, RZ, RZ, -R19 ;  /* 0x000000ffff137224 */ /* 0x000fe200078e0a13 */
[----:B------:R0:W-:Y:S01]  /*4af0*/  STL [R1+0x1918], R9 ;  /* 0x0019180901007387 */ /* 0x0001e20000100800 */
[----:B------:R-:W-:Y:S01]  /*4b00*/  @!P3 IMAD.MOV R10, RZ, RZ, -R10 ;  /* 0x000000ffff0ab224 */ /* 0x000fe200078e0a0a */
[C---:B------:R-:W-:Y:S01]  /*4b10*/  ISETP.GT.U32.AND P3, PT, R23.reuse, R13, PT ;  /* 0x0000000d1700720c */ /* 0x040fe20003f64070 */
[----:B------:R-:W-:Y:S01]  /*4b20*/  IMAD R2, R23, R19, R2 ;  /* 0x0000001317027224 */ /* 0x000fe200078e0202 */
[----:B------:R-:W-:Y:S01]  /*4b30*/  IABS R19, R15 ;  /* 0x0000000f00137213 */ /* 0x000fe20000000000 */
[----:B------:R-:W-:Y:S01]  /*4b40*/  @!P1 IMAD.IADD R4, R4, 0x1, -R23 ;  /* 0x0000000104049824 */ /* 0x000fe200078e0a17 */
[----:B------:R-:W-:Y:S01]  /*4b50*/  STL [R1+0x191c], R10 ;  /* 0x00191c0a01007387 */ /* 0x000fe20000100800 */
[----:B------:R-:W-:Y:S01]  /*4b60*/  IMAD.HI.U32 R16, R5, R17, RZ ;  /* 0x0000001105107227 */ /* 0x000fe200078e00ff */
[----:B------:R-:W-:-:S02]  /*4b70*/  ISETP.GT.U32.AND P1, PT, R23, R2, PT ;  /* 0x000000021700720c */ /* 0x000fc40003f24070 */
[----:B0-----:R-:W-:Y:S01]  /*4b80*/  LOP3.LUT R9, R0, 0x8, RZ, 0xfc, !PT ;  /* 0x0000000800097812 */ /* 0x001fe200078efcff */
[--C-:B------:R-:W-:Y:S02]  /*4b90*/  @!P6 IMAD.IADD R11, R11, 0x1, -R23.reuse ;  /* 0x000000010b0be824 */ /* 0x100fe400078e0a17 */
[----:B------:R-:W-:Y:S02]  /*4ba0*/  IMAD.MOV R16, RZ, RZ, -R16 ;  /* 0x000000ffff107224 */ /* 0x000fe400078e0a10 */
[----:B------:R-:W-:Y:S01]  /*4bb0*/  @!P3 IMAD.IADD R13, R13, 0x1, -R23 ;  /* 0x000000010d0db824 */ /* 0x000fe200078e0a17 */
[----:B------:R-:W-:Y:S01]  /*4bc0*/  ISETP.GT.U32.AND P6, PT, R23, R11, PT ;  /* 0x0000000b1700720c */ /* 0x000fe20003fc4070 */
[----:B------:R-:W-:Y:S01]  /*4bd0*/  IMAD.MOV.U32 R20, RZ, RZ, R18 ;  /* 0x000000ffff147224 */ /* 0x000fe200078e0012 */
[----:B------:R-:W-:Y:S01]  /*4be0*/  ISETP.GE.AND P3, PT, R14, RZ, PT ;  /* 0x000000ff0e00720c */ /* 0x000fe20003f66270 */
[----:B------:R-:W-:Y:S02]  /*4bf0*/  IMAD.MOV.U32 R7, RZ, RZ, R13 ;  /* 0x000000ffff077224 */ /* 0x000fe400078e000d */
[----:B------:R-:W-:Y:S01]  /*4c00*/  @!P1 IMAD.IADD R2, R2, 0x1, -R23 ;  /* 0x0000000102029824 */ /* 0x000fe200078e0a17 */
[----:B------:R-:W-:Y:S01]  /*4c10*/  ISETP.GE.AND P1, PT, R15, RZ, PT ;  /* 0x000000ff0f00720c */ /* 0x000fe20003f26270 */
[----:B------:R-:W-:-:S02]  /*4c20*/  IMAD.MOV.U32 R8, RZ, RZ, R4 ;  /* 0x000000ffff087224 */ /* 0x000fc400078e0004 */
[C---:B------:R-:W-:Y:S01]  /*4c30*/  IMAD R17, R23.reuse, R16, R17 ;  /* 0x0000001017117224 */ /* 0x040fe200078e0211 */
[----:B------:R-:W-:Y:S01]  /*4c40*/  LOP3.LUT R16, R0, 0x20, RZ, 0xfc, !PT ;  /* 0x0000002000107812 */ /* 0x000fe200078efcff */
[----:B------:R-:W-:Y:S01]  /*4c50*/  @!P2 IMAD.MOV R20, RZ, RZ, -R20 ;  /* 0x000000ffff14a224 */ /* 0x000fe200078e0a14 */
[----:B------:R-:W-:Y:S01]  /*4c60*/  ISETP.GE.AND P2, PT, R12, RZ, PT ;  /* 0x000000ff0c00720c */ /* 0x000fe20003f46270 */
[----:B------:R-:W-:Y:S01]  /*4c70*/  @!P4 IMAD.MOV R7, RZ, RZ, -R7 ;  /* 0x000000ffff07c224 */ /* 0x000fe200078e0a07 */
[----:B------:R-:W-:Y:S01]  /*4c80*/  LOP3.LUT R12, R0, 0x28, RZ, 0xfc, !PT ;  /* 0x00000028000c7812 */ /* 0x000fe200078efcff */
[----:B------:R-:W-:Y:S01]  /*4c90*/  @!P5 IMAD.MOV R8, RZ, RZ, -R8 ;  /* 0x000000ffff08d224 */ /* 0x000fe200078e0a08 */
[----:B------:R-:W-:Y:S01]  /*4ca0*/  ISETP.GT.U32.AND P4, PT, R23, R2, PT ;  /* 0x000000021700720c */ /* 0x000fe20003f84070 */
[----:B------:R-:W-:Y:S01]  /*4cb0*/  IMAD.HI.U32 R4, R5, R19, RZ ;  /* 0x0000001305047227 */ /* 0x000fe200078e00ff */
[----:B------:R-:W-:Y:S01]  /*4cc0*/  ISETP.GT.U32.AND P5, PT, R23, R17, PT ;  /* 0x000000111700720c */ /* 0x000fe20003fa4070 */
[----:B------:R-:W-:Y:S01]  /*4cd0*/  STL [R1+0x10], R20 ;  /* 0x0000101401007387 */ /* 0x000fe20000100800 */
[----:B------:R-:W-:Y:S01]  /*4ce0*/  IABS R14, R12 ;  /* 0x0000000c000e7213 */ /* 0x000fe20000000000 */
[----:B------:R-:W-:Y:S01]  /*4cf0*/  @!P6 IMAD.IADD R11, R11, 0x1, -R23 ;  /* 0x000000010b0be824 */ /* 0x000fe200078e0a17 */
[----:B------:R-:W-:Y:S01]  /*4d00*/  ISETP.GE.AND P6, PT, R12, RZ, PT ;  /* 0x000000ff0c00720c */ /* 0x000fe20003fc6270 */
[----:B------:R0:W-:Y:S01]  /*4d10*/  STL [R1+0x14], R8 ;  /* 0x0000140801007387 */ /* 0x0001e20000100800 */
[----:B------:R-:W-:Y:S01]  /*4d20*/  IMAD.MOV R13, RZ, RZ, -R4 ;  /* 0x000000ffff0d7224 */ /* 0x000fe200078e0a04 */
[C---:B------:R-:W-:Y:S01]  /*4d30*/  LOP3.LUT R12, R0.reuse, 0x18, RZ, 0xfc, !PT ;  /* 0x00000018000c7812 */ /* 0x040fe200078efcff */
[----:B------:R-:W-:Y:S01]  /*4d40*/  IMAD.HI.U32 R4, R5, R14, RZ ;  /* 0x0000000e05047227 */ /* 0x000fe200078e00ff */
[----:B------:R1:W-:Y:S03]  /*4d50*/  STL [R1+0x18], R7 ;  /* 0x0000180701007387 */ /* 0x0003e60000100800 */
[C---:B------:R-:W-:Y:S01]  /*4d60*/  IMAD R19, R23.reuse, R13, R19 ;  /* 0x0000000d17137224 */ /* 0x040fe200078e0213 */
[----:B------:R-:W-:Y:S01]  /*4d70*/  IABS R13, R12 ;  /* 0x0000000c000d7213 */ /* 0x000fe20000000000 */
[----:B------:R-:W-:Y:S01]  /*4d80*/  IMAD.MOV R4, RZ, RZ, -R4 ;  /* 0x000000ffff047224 */ /* 0x000fe200078e0a04 */
[----:B0-----:R-:W-:Y:S01]  /*4d90*/  LOP3.LUT R8, R0, 0x4, RZ, 0xfc, !PT ;  /* 0x0000000400087812 */ /* 0x001fe200078efcff */
[--C-:B------:R-:W-:Y:S01]  /*4da0*/  @!P4 IMAD.IADD R2, R2, 0x1, -R23.reuse ;  /* 0x000000010202c824 */ /* 0x100fe200078e0a17 */
[----:B------:R-:W-:Y:S01]  /*4db0*/  ISETP.GT.U32.AND P4, PT, R23, R19, PT ;  /* 0x000000131700720c */ /* 0x000fe20003f84070 */
[----:B------:R-:W-:-:S02]  /*4dc0*/  @!P5 IMAD.IADD R17, R17, 0x1, -R23 ;  /* 0x000000011111d824 */ /* 0x000fc400078e0a17 */
[----:B-1----:R-:W-:Y:S01]  /*4dd0*/  IMAD.MOV.U32 R7, RZ, RZ, R11 ;  /* 0x000000ffff077224 */ /* 0x002fe200078e000b */
[----:B------:R-:W-:Y:S01]  /*4de0*/  LOP3.LUT R11, R0, 0x24, RZ, 0xfc, !PT ;  /* 0x00000024000b7812 */ /* 0x000fe200078efcff */
[C---:B------:R-:W-:Y:S01]  /*4df0*/  IMAD R20, R23.reuse, R4, R14 ;  /* 0x0000000417147224 */ /* 0x040fe200078e020e */
[----:B------:R-:W-:Y:S01]  /*4e00*/  ISETP.GT.U32.AND P5, PT, R23, R17, PT ;  /* 0x000000111700720c */ /* 0x000fe20003fa4070 */
[----:B------:R-:W-:Y:S01]  /*4e10*/  @!P0 IMAD.MOV R7, RZ, RZ, -R7 ;  /* 0x000000ffff078224 */ /* 0x000fe200078e0a07 */
[----:B------:R-:W-:Y:S01]  /*4e20*/  ISETP.GE.AND P0, PT, R11, RZ, PT ;  /* 0x000000ff0b00720c */ /* 0x000fe20003f06270 */
[----:B------:R-:W-:Y:S01]  /*4e30*/  IMAD.HI.U32 R15, R5, R13, RZ ;  /* 0x0000000d050f7227 */ /* 0x000fe200078e00ff */
[----:B------:R-:W-:Y:S02]  /*4e40*/  IABS R11, R11 ;  /* 0x0000000b000b7213 */ /* 0x000fe40000000000 */
[----:B------:R0:W-:Y:S01]  /*4e50*/  STL [R1+0x54], R7 ;  /* 0x0000540701007387 */ /* 0x0001e20000100800 */
[----:B------:R-:W-:-:S02]  /*4e60*/  @!P4 IMAD.IADD R19, R19, 0x1, -R23 ;  /* 0x000000011313c824 */ /* 0x000fc400078e0a17 */
[----:B------:R-:W-:-:S03]  /*4e70*/  IMAD.HI.U32 R4, R5, R11, RZ ;  /* 0x0000000b05047227 */ /* 0x000fc600078e00ff */
[----:B------:R-:W-:Y:S01]  /*4e80*/  ISETP.GT.U32.AND P4, PT, R23, R19, PT ;  /* 0x000000131700720c */ /* 0x000fe20003f84070 */
[----:B------:R-:W-:Y:S01]  /*4e90*/  @!P5 IMAD.IADD R17, R17, 0x1, -R23 ;  /* 0x000000011111d824 */ /* 0x000fe200078e0a17 */
[----:B------:R-:W-:Y:S01]  /*4ea0*/  ISETP.GE.AND P5, PT, R16, RZ, PT ;  /* 0x000000ff1000720c */ /* 0x000fe20003fa6270 */
[----:B------:R-:W-:Y:S01]  /*4eb0*/  IMAD.MOV R4, RZ, RZ, -R4 ;  /* 0x000000ffff047224 */ /* 0x000fe200078e0a04 */
[----:B------:R-:W-:Y:S01]  /*4ec0*/  IABS R16, R16 ;  /* 0x0000001000107213 */ /* 0x000fe20000000000 */
[----:B0-----:R-:W-:Y:S01]  /*4ed0*/  IMAD.MOV.U32 R7, RZ, RZ, R2 ;  /* 0x000000ffff077224 */ /* 0x001fe200078e0002 */
[----:B------:R-:W-:Y:S01]  /*4ee0*/  LOP3.LUT R2, R0, 0x14, RZ, 0xfc, !PT ;  /* 0x0000001400027812 */ /* 0x000fe200078efcff */
[C---:B------:R-:W-:Y:S02]  /*4ef0*/  IMAD R11, R23.reuse, R4, R11 ;  /* 0x00000004170b7224 */ /* 0x040fe400078e020b */
[----:B------:R-:W-:Y:S01]  /*4f00*/  @!P2 IMAD.MOV R7, RZ, RZ, -R7 ;  /* 0x000000ffff07a224 */ /* 0x000fe200078e0a07 */
[----:B------:R-:W-:Y:S01]  /*4f10*/  ISETP.GT.U32.AND P2, PT, R23, R20, PT ;  /* 0x000000141700720c */ /* 0x000fe20003f44070 */
[----:B------:R-:W-:Y:S01]  /*4f20*/  IMAD.HI.U32 R18, R5, R16, RZ ;  /* 0x0000001005127227 */ /* 0x000fe200078e00ff */
[----:B------:R-:W-:-:S02]  /*4f30*/  IABS R14, R2 ;  /* 0x00000002000e7213 */ /* 0x000fc40000000000 */
[----:B------:R0:W-:Y:S01]  /*4f40*/  STL [R1+0x5c], R7 ;  /* 0x00005c0701007387 */ /* 0x0001e20000100800 */
[----:B------:R-:W-:Y:S02]  /*4f50*/  IMAD.MOV R15, RZ, RZ, -R15 ;  /* 0x000000ffff0f7224 */ /* 0x000fe400078e0a0f */
[----:B------:R-:W-:Y:S01]  /*4f60*/  @!P4 IMAD.IADD R19, R19, 0x1, -R23 ;  /* 0x000000011313c824 */ /* 0x000fe200078e0a17 */
[----:B------:R-:W-:Y:S01]  /*4f70*/  ISETP.GE.AND P4, PT, R12, RZ, PT ;  /* 0x000000ff0c00720c */ /* 0x000fe20003f86270 */
[----:B------:R-:W-:Y:S02]  /*4f80*/  IMAD R13, R23, R15, R13 ;  /* 0x0000000f170d7224 */ /* 0x000fe400078e020d */
[----:B------:R-:W-:-:S04]  /*4f90*/  IMAD.HI.U32 R4, R5, R14, RZ ;  /* 0x0000000e05047227 */ /* 0x000fc800078e00ff */
[----:B------:R-:W-:Y:S02]  /*4fa0*/  @!P2 IMAD.IADD R20, R20, 0x1, -R23 ;  /* 0x000000011414a824 */ /* 0x000fe400078e0a17 */
[----:B0-----:R-:W-:Y:S02]  /*4fb0*/  IMAD.MOV.U32 R7, RZ, RZ, R17 ;  /* 0x000000ffff077224 */ /* 0x001fe400078e0011 */
[----:B------:R-:W-:Y:S01]  /*4fc0*/  IMAD.MOV R17, RZ, RZ, -R18 ;  /* 0x000000ffff117224 */ /* 0x000fe200078e0a12 */
[C---:B------:R-:W-:Y:S01]  /*4fd0*/  ISETP.GT.U32.AND P2, PT, R23.reuse, R20, PT ;  /* 0x000000141700720c */ /* 0x040fe20003f44070 */
[----:B------:R-:W-:Y:S01]  /*4fe0*/  @!P3 IMAD.MOV R7, RZ, RZ, -R7 ;  /* 0x000000ffff07b224 */ /* 0x000fe200078e0a07 */
[C---:B------:R-:W-:Y:S01]  /*4ff0*/  ISETP.GT.U32.AND P3, PT, R23.reuse, R11, PT ;  /* 0x0000000b1700720c */ /* 0x040fe20003f64070 */
[----:B------:R-:W-:Y:S01]  /*5000*/  IMAD R12, R23, R17, R16 ;  /* 0x00000011170c7224 */ /* 0x000fe200078e0210 */
[----:B------:R-:W-:Y:S01]  /*5010*/  IABS R16, R24 ;  /* 0x0000001800107213 */ /* 0x000fe20000000000 */
[----:B------:R-:W-:Y:S01]  /*5020*/  IMAD.MOV R4, RZ, RZ, -R4 ;  /* 0x000000ffff047224 */ /* 0x000fe200078e0a04 */
[----:B------:R0:W-:Y:S01]  /*5030*/  STL [R1+0x4c], R7 ;  /* 0x00004c0701007387 */ /* 0x0001e20000100800 */
[----:B------:R-:W-:-:S02]  /*5040*/  IABS R17, R9 ;  /* 0x0000000900117213 */ /* 0x000fc40000000000 */
[C---:B------:R-:W-:Y:S01]  /*5050*/  IMAD R14, R23.reuse, R4, R14 ;  /* 0x00000004170e7224 */ /* 0x040fe200078e020e */
[----:B------:R-:W-:Y:S02]  /*5060*/  LOP3.LUT R4, R0, 0x10, RZ, 0xfc, !PT ;  /* 0x0000001000047812 */ /* 0x000fe400078efcff */
[----:B------:R-:W-:Y:S01]  /*5070*/  IABS R18, R8 ;  /* 0x0000000800127213 */ /* 0x000fe20000000000 */
[--C-:B------:R-:W-:Y:S01]  /*5080*/  @!P2 IMAD.IADD R20, R20, 0x1, -R23.reuse ;  /* 0x000000011414a824 */ /* 0x100fe200078e0a17 */
[----:B------:R-:W-:Y:S01]  /*5090*/  ISETP.GT.U32.AND P2, PT, R23, R12, PT ;  /* 0x0000000c1700720c */ /* 0x000fe20003f44070 */
[----:B------:R-:W-:Y:S01]  /*50a0*/  @!P3 IMAD.IADD R11, R11, 0x1, -R23 ;  /* 0x000000010b0bb824 */ /* 0x000fe200078e0a17 */
[----:B------:R-:W-:Y:S01]  /*50b0*/  ISETP.GT.U32.AND P3, PT, R23, R13, PT ;  /* 0x0000000d1700720c */ /* 0x000fe20003f64070 */
[----:B0-----:R-:W-:Y:S01]  /*50c0*/  IMAD.MOV.U32 R7, RZ, RZ, R19 ;  /* 0x000000ffff077224 */ /* 0x001fe200078e0013 */
[----:B------:R-:W-:Y:S01]  /*50d0*/  IABS R15, R4 ;  /* 0x00000004000f7213 */ /* 0x000fe20000000000 */
[----:B------:R-:W-:-:S04]  /*50e0*/  IMAD.HI.U32 R19, R5, R16, RZ ;  /* 0x0000001005137227 */ /* 0x000fc800078e00ff */
[----:B------:R-:W-:Y:S02]  /*50f0*/  @!P1 IMAD.MOV R7, RZ, RZ, -R7 ;  /* 0x000000ffff079224 */ /* 0x000fe400078e0a07 */
[----:B------:R-:W-:-:S03]  /*5100*/  IMAD.HI.U32 R21, R5, R15, RZ ;  /* 0x0000000f05157227 */ /* 0x000fc600078e00ff */
[----:B------:R0:W-:Y:S01]  /*5110*/  STL [R1+0x20], R7 ;  /* 0x0000200701007387 */ /* 0x0001e20000100800 */
[--C-:B------:R-:W-:Y:S01]  /*5120*/  @!P2 IMAD.IADD R12, R12, 0x1, -R23.reuse ;  /* 0x000000010c0ca824 */ /* 0x100fe200078e0a17 */
[----:B------:R-:W-:Y:S01]  /*5130*/  ISETP.GT.U32.AND P2, PT, R23, R11, PT ;  /* 0x0000000b1700720c */ /* 0x000fe20003f44070 */
[----:B------:R-:W-:Y:S02]  /*5140*/  @!P3 IMAD.IADD R13, R13, 0x1, -R23 ;  /* 0x000000010d0db824 */ /* 0x000fe400078e0a17 */
[----:B------:R-:W-:Y:S01]  /*5150*/  IMAD.MOV R21, RZ, RZ, -R21 ;  /* 0x000000ffff157224 */ /* 0x000fe200078e0a15 */
[C---:B------:R-:W-:Y:S01]  /*5160*/  ISETP.GT.U32.AND P3, PT, R23.reuse, R12, PT ;  /* 0x0000000c1700720c */ /* 0x040fe20003f64070 */
[----:B------:R-:W-:Y:S01]  /*5170*/  IMAD.MOV.U32 R28, RZ, RZ, R20 ;  /* 0x000000ffff1c7224 */ /* 0x000fe200078e0014 */
[C---:B------:R-:W-:Y:S01]  /*5180*/  ISETP.GT.U32.AND P1, PT, R23.reuse, R13, PT ;  /* 0x0000000d1700720c */ /* 0x040fe20003f24070 */
[----:B------:R-:W-:Y:S01]  /*5190*/  IMAD.MOV R19, RZ, RZ, -R19 ;  /* 0x000000ffff137224 */ /* 0x000fe200078e0a13 */
[----:B0-----:R-:W0:Y:S01]  /*51a0*/  S2R R7, SR_TID.X ;  /* 0x0000000000077919 */ /* 0x001e220000002100 */
[----:B------:R-:W-:-:S02]  /*51b0*/  IMAD R15, R23, R21, R15 ;  /* 0x00000015170f7224 */ /* 0x000fc400078e020f */
[----:B------:R-:W-:Y:S01]  /*51c0*/  @!P6 IMAD.MOV R28, RZ, RZ, -R28 ;  /* 0x000000ffff1ce224 */ /* 0x000fe200078e0a1c */
[C---:B------:R-:W-:Y:S01]  /*51d0*/  ISETP.GT.U32.AND P6, PT, R23.reuse, R14, PT ;  /* 0x0000000e1700720c */ /* 0x040fe20003fc4070 */
[----:B------:R-:W-:Y:S02]  /*51e0*/  IMAD R16, R23, R19, R16 ;  /* 0x0000001317107224 */ /* 0x000fe400078e0210 */
[--C-:B------:R-:W-:Y:S01]  /*51f0*/  @!P2 IMAD.IADD R11, R11, 0x1, -R23.reuse ;  /* 0x000000010b0ba824 */ /* 0x100fe200078e0a17 */
[----:B------:R-:W-:Y:S01]  /*5200*/  ISETP.GE.AND P2, PT, R2, RZ, PT ;  /* 0x000000ff0200720c */ /* 0x000fe20003f46270 */
[--C-:B------:R-:W-:Y:S01]  /*5210*/  @!P3 IMAD.IADD R12, R12, 0x1, -R23.reuse ;  /* 0x000000010c0cb824 */ /* 0x100fe200078e0a17 */
[----:B------:R-:W-:Y:S01]  /*5220*/  ISETP.GT.U32.AND P3, PT, R23, R15, PT ;  /* 0x0000000f1700720c */ /* 0x000fe20003f64070 */
[----:B------:R-:W-:Y:S01]  /*5230*/  @!P1 IMAD.IADD R13, R13, 0x1, -R23 ;  /* 0x000000010d0d9824 */ /* 0x000fe200078e0a17 */
[----:B------:R-:W-:Y:S01]  /*5240*/  ISETP.GT.U32.AND P1, PT, R23, R16, PT ;  /* 0x000000101700720c */ /* 0x000fe20003f24070 */
[C---:B------:R-:W-:Y:S01]  /*5250*/  IMAD.HI.U32 R20, R5.reuse, R17, RZ ;  /* 0x0000001105147227 */ /* 0x040fe200078e00ff */
[----:B------:R1:W-:Y:S03]  /*5260*/  STL [R1+0x1920], R28 ;  /* 0x0019201c01007387 */ /* 0x0003e60000100800 */
[----:B------:R-:W-:Y:S01]  /*5270*/  IMAD.HI.U32 R2, R5, R18, RZ ;  /* 0x0000001205027227 */ /* 0x000fe200078e00ff */
[----:B------:R2:W-:Y:S03]  /*5280*/  STL [R1+0x1868], R3 ;  /* 0x0018680301007387 */ /* 0x0005e60000100800 */
[----:B------:R-:W-:-:S02]  /*5290*/  IMAD.MOV R20, RZ, RZ, -R20 ;  /* 0x000000ffff147224 */ /* 0x000fc400078e0a14 */
[----:B------:R-:W-:Y:S01]  /*52a0*/  IMAD.MOV R19, RZ, RZ, -R2 ;  /* 0x000000ffff137224 */ /* 0x000fe200078e0a02 */
[----:B0-----:R-:W-:Y:S01]  /*52b0*/  LEA.HI R2, R7, R3, RZ, 0x1b ;  /* 0x0000000307027211 */ /* 0x001fe200078fd8ff */
[----:B------:R-:W-:Y:S01]  /*52c0*/  @!P6 IMAD.IADD R14, R14, 0x1, -R23 ;  /* 0x000000010e0ee824 */ /* 0x000fe200078e0a17 */
[----:B------:R-:W-:Y:S01]  /*52d0*/  ISETP.GE.AND P6, PT, R4, RZ, PT ;  /* 0x000000ff0400720c */ /* 0x000fe20003fc6270 */
[----:B------:R-:W-:Y:S01]  /*52e0*/  IMAD R17, R23, R20, R17 ;  /* 0x0000001417117224 */ /* 0x000fe200078e0211 */
[----:B------:R-:W-:Y:S01]  /*52f0*/  IADD3 R4, R2, 0xfc, RZ ;  /* 0x000000fc02047810 */ /* 0x000fe20007ffe0ff */
[--C-:B------:R-:W-:Y:S01]  /*5300*/  @!P3 IMAD.IADD R15, R15, 0x1, -R23.reuse ;  /* 0x000000010f0fb824 */ /* 0x100fe200078e0a17 */
[C---:B------:R-:W-:Y:S01]  /*5310*/  ISETP.GT.U32.AND P3, PT, R23.reuse, R14, PT ;  /* 0x0000000e1700720c */ /* 0x040fe20003f64070 */
[----:B------:R-:W-:Y:S01]  /*5320*/  @!P1 IMAD.IADD R16, R16, 0x1, -R23 ;  /* 0x0000000110109824 */ /* 0x000fe200078e0a17 */
[C---:B------:R-:W-:Y:S01]  /*5330*/  IADD3 R20, R2.reuse, 0xdc, RZ ;  /* 0x000000dc02147810 */ /* 0x040fe20007ffe0ff */
[----:B------:R-:W-:Y:S01]  /*5340*/  @!P4 IMAD.MOV R13, RZ, RZ, -R13 ;  /* 0x000000ffff0dc224 */ /* 0x000fe200078e0a0d */
[C---:B------:R-:W-:Y:S01]  /*5350*/  ISETP.GT.U32.AND P4, PT, R23.reuse, R17, PT ;  /* 0x000000111700720c */ /* 0x040fe20003f84070 */
[----:B------:R-:W-:Y:S01]  /*5360*/  @!P0 IMAD.MOV R11, RZ, RZ, -R11 ;  /* 0x000000ffff0b8224 */ /* 0x000fe200078e0a0b */
[C---:B------:R-:W-:Y:S01]  /*5370*/  ISETP.GT.U32.AND P0, PT, R23.reuse, R15, PT ;  /* 0x0000000f1700720c */ /* 0x040fe20003f04070 */
[C---:B------:R-:W-:Y:S01]  /*5380*/  IMAD R18, R23.reuse, R19, R18 ;  /* 0x0000001317127224 */ /* 0x040fe200078e0212 */
[----:B------:R-:W-:Y:S01]  /*5390*/  IABS R19, R4 ;  /* 0x0000000400137213 */ /* 0x000fe20000000000 */
[----:B------:R-:W-:Y:S01]  /*53a0*/  @!P5 IMAD.MOV R12, RZ, RZ, -R12 ;  /* 0x000000ffff0cd224 */ /* 0x000fe200078e0a0c */
[----:B------:R-:W-:Y:S01]  /*53b0*/  ISETP.GT.U32.AND P1, PT, R23, R16, PT ;  /* 0x000000101700720c */ /* 0x000fe20003f24070 */
[----:B------:R0:W-:Y:S01]  /*53c0*/  STL [R1+0x1924], R11 ;  /* 0x0019240b01007387 */ /* 0x0001e20000100800 */
[----:B------:R-:W-:Y:S01]  /*53d0*/  IADD3 R22, R2, 0xbc, RZ ;  /* 0x000000bc02167810 */ /* 0x000fe20007ffe0ff */
[----:B------:R-:W-:Y:S01]  /*53e0*/  IMAD.HI.U32 R21, R5, R19, RZ ;  /* 0x0000001305157227 */ /* 0x000fe200078e00ff */
[----:B------:R-:W-:Y:S01]  /*53f0*/  ISETP.GE.AND P5, PT, R4, RZ, PT ;  /* 0x000000ff0400720c */ /* 0x000fe20003fa6270 */
[----:B------:R3:W-:Y:S01]  /*5400*/  STL [R1+0x1928], R12 ;  /* 0x0019280c01007387 */ /* 0x0007e20000100800 */
[C---:B-1----:R-:W-:Y:S01]  /*5410*/  IADD3 R28, R2.reuse, 0x9c, RZ ;  /* 0x0000009c021c7810 */ /* 0x042fe20007ffe0ff */
[----:B------:R-:W-:Y:S01]  /*5420*/  IMAD.MOV R21, RZ, RZ, -R21 ;  /* 0x000000ffff157224 */ /* 0x000fe200078e0a15 */
[----:B--2---:R-:W-:Y:S01]  /*5430*/  IADD3 R3, R2, 0x3c, RZ ;  /* 0x0000003c02037810 */ /* 0x004fe20007ffe0ff */
[--C-:B------:R-:W-:Y:S01]  /*5440*/  @!P3 IMAD.IADD R14, R14, 0x1, -R23.reuse ;  /* 0x000000010e0eb824 */ /* 0x100fe200078e0a17 */
[----:B------:R-:W-:Y:S01]  /*5450*/  ISETP.GE.AND P3, PT, R20, RZ, PT ;  /* 0x000000ff1400720c */ /* 0x000fe20003f66270 */
[--C-:B------:R-:W-:Y:S01]  /*5460*/  @!P4 IMAD.IADD R17, R17, 0x1, -R23.reuse ;  /* 0x000000011111c824 */ /* 0x100fe200078e0a17 */
[----:B------:R-:W-:Y:S01]  /*5470*/  IABS R20, R20 ;  /* 0x0000001400147213 */ /* 0x000fe20000000000 */
[----:B------:R-:W-:Y:S01]  /*5480*/  @!P0 IMAD.IADD R15, R15, 0x1, -R23 ;  /* 0x000000010f0f8824 */ /* 0x000fe200078e0a17 */
[----:B------:R-:W-:Y:S01]  /*5490*/  ISETP.GE.AND P0, PT, R22, RZ, PT ;  /* 0x000000ff1600720c */ /* 0x000fe20003f06270 */
[C---:B------:R-:W-:Y:S01]  /*54a0*/  IMAD R19, R23.reuse, R21, R19 ;  /* 0x0000001517137224 */ /* 0x040fe200078e0213 */
[----:B------:R-:W-:Y:S01]  /*54b0*/  IABS R22, R22 ;  /* 0x0000001600167213 */ /* 0x000fe20000000000 */
[----:B------:R-:W-:Y:S01]  /*54c0*/  @!P1 IMAD.IADD R16, R16, 0x1, -R23 ;  /* 0x0000000110109824 */ /* 0x000fe200078e0a17 */
[C---:B------:R-:W-:Y:S01]  /*54d0*/  ISETP.GT.U32.AND P1, PT, R23.reuse, R18, PT ;  /* 0x000000121700720c */ /* 0x040fe20003f24070 */
[----:B------:R-:W-:Y:S01]  /*54e0*/  @!P2 IMAD.MOV R14, RZ, RZ, -R14 ;  /* 0x000000ffff0ea224 */ /* 0x000fe200078e0a0e */
[----:B------:R-:W-:Y:S01]  /*54f0*/  ISETP.GT.U32.AND P2, PT, R23, R17, PT ;  /* 0x000000111700720c */ /* 0x000fe20003f44070 */
[----:B------:R-:W-:Y:S01]  /*5500*/  IMAD.HI.U32 R4, R5, R20, RZ ;  /* 0x0000001405047227 */ /* 0x000fe200078e00ff */
[----:B------:R-:W-:Y:S01]  /*5510*/  ISETP.GE.AND P4, PT, R24, RZ, PT ;  /* 0x000000ff1800720c */ /* 0x000fe20003f86270 */
[----:B------:R1:W-:Y:S01]  /*5520*/  STL [R1+0x192c], R13 ;  /* 0x00192c0d01007387 */ /* 0x0003e20000100800 */
[----:B------:R-:W-:Y:S01]  /*5530*/  IABS R25, R28 ;  /* 0x0000001c00197213 */ /* 0x000fe20000000000 */
[----:B------:R-:W-:Y:S01]  /*5540*/  @!P6 IMAD.MOV R15, RZ, RZ, -R15 ;  /* 0x000000ffff0fe224 */ /* 0x000fe200078e0a0f */
[----:B------:R-:W-:Y:S01]  /*5550*/  ISETP.GT.U32.AND P6, PT, R23, R19, PT ;  /* 0x000000131700720c */ /* 0x000fe20003fc4070 */
[----:B------:R-:W-:Y:S01]  /*5560*/  IMAD.HI.U32 R21, R5, R22, RZ ;  /* 0x0000001605157227 */ /* 0x000fe200078e00ff */
[----:B0-----:R-:W-:Y:S01]  /*5570*/  IADD3 R11, R2, 0x7c, RZ ;  /* 0x0000007c020b7810 */ /* 0x001fe20007ffe0ff */
[----:B------:R-:W-:Y:S02]  /*5580*/  STL [R1+0x1930], R14 ;  /* 0x0019300e01007387 */ /* 0x000fe40000100800 */
[----:B------:R-:W-:Y:S01]  /*5590*/  IMAD.MOV R4, RZ, RZ, -R4 ;  /* 0x000000ffff047224 */ /* 0x000fe200078e0a04 */
[----:B------:R-:W-:Y:S01]  /*55a0*/  IABS R24, R11 ;  /* 0x0000000b00187213 */ /* 0x000fe20000000000 */
[----:B------:R-:W-:Y:S01]  /*55b0*/  IMAD.MOV R21, RZ, RZ, -R21 ;  /* 0x000000ffff157224 */ /* 0x000fe200078e0a15 */
[----:B------:R-:W-:Y:S01]  /*55c0*/  STL [R1+0x1934], R15 ;  /* 0x0019340f01007387 */ /* 0x000fe20000100800 */
[----:B------:R-:W-:-:S02]  /*55d0*/  IMAD R20, R23, R4, R20 ;  /* 0x0000000417147224 */ /* 0x000fc400078e0214 */
[----:B------:R-:W-:Y:S02]  /*55e0*/  IMAD R21, R23, R21, R22 ;  /* 0x0000001517157224 */ /* 0x000fe400078e0216 */
[--C-:B------:R-:W-:Y:S02]  /*55f0*/  @!P1 IMAD.IADD R18, R18, 0x1, -R23.reuse ;  /* 0x0000000112129824 */ /* 0x100fe400078e0a17 */
[--C-:B------:R-:W-:Y:S01]  /*5600*/  @!P2 IMAD.IADD R17, R17, 0x1, -R23.reuse ;  /* 0x000000011111a824 */ /* 0x100fe200078e0a17 */
[----:B------:R-:W-:Y:S01]  /*5610*/  ISETP.GT.U32.AND P2, PT, R23, R20, PT ;  /* 0x000000141700720c */ /* 0x000fe20003f44070 */
[----:B------:R-:W-:Y:S01]  /*5620*/  @!P6 IMAD.IADD R19, R19, 0x1, -R23 ;  /* 0x000000011313e824 */ /* 0x000fe200078e0a17 */
[C---:B------:R-:W-:Y:S01]  /*5630*/  ISETP.GT.U32.AND P6, PT, R23.reuse, R21, PT ;  /* 0x000000151700720c */ /* 0x040fe20003fc4070 */
[----:B------:R-:W-:Y:S01]  /*5640*/  @!P4 IMAD.MOV R16, RZ, RZ, -R16 ;  /* 0x000000ffff10c224 */ /* 0x000fe200078e0a10 */
[----:B------:R-:W-:Y:S01]  /*5650*/  ISETP.GT.U32.AND P1, PT, R23, R18, PT ;  /* 0x000000121700720c */ /* 0x000fe20003f24070 */
[----:B------:R-:W-:Y:S01]  /*5660*/  IMAD.HI.U32 R22, R5, R25, RZ ;  /* 0x0000001905167227 */ /* 0x000fe200078e00ff */
[----:B------:R-:W-:-:S02]  /*5670*/  ISETP.GE.AND P4, PT, R9, RZ, PT ;  /* 0x000000ff0900720c */ /* 0x000fc40003f86270 */
[----:B------:R-:W-:Y:S01]  /*5680*/  IADD3 R9, R2, 0x5c, RZ ;  /* 0x0000005c02097810 */ /* 0x000fe20007ffe0ff */
[----:B------:R-:W-:Y:S01]  /*5690*/  IMAD.MOV R22, RZ, RZ, -R22 ;  /* 0x000000ffff167224 */ /* 0x000fe200078e0a16 */
[----:B------:R-:W-:Y:S03]  /*56a0*/  STL [R1+0x1938], R16 ;  /* 0x0019381001007387 */ /* 0x000fe60000100800 */
[----:B------:R-:W-:Y:S01]  /*56b0*/  @!P2 IMAD.IADD R20, R20, 0x1, -R23 ;  /* 0x000000011414a824 */ /* 0x000fe200078e0a17 */
[C---:B------:R-:W-:Y:S01]  /*56c0*/  ISETP.GT.U32.AND P2, PT, R23.reuse, R19, PT ;  /* 0x000000131700720c */ /* 0x040fe20003f44070 */
[----:B------:R-:W-:Y:S01]  /*56d0*/  IMAD R22, R23, R22, R25 ;  /* 0x0000001617167224 */ /* 0x000fe200078e0219 */
[----:B------:R-:W-:Y:S01]  /*56e0*/  IABS R25, R9 ;  /* 0x0000000900197213 */ /* 0x000fe20000000000 */
[--C-:B------:R-:W-:Y:S01]  /*56f0*/  @!P6 IMAD.IADD R21, R21, 0x1, -R23.reuse ;  /* 0x000000011515e824 */ /* 0x100fe200078e0a17 */
[----:B------:R-:W-:Y:S01]  /*5700*/  ISETP.GT.U32.AND P6, PT, R23, R20, PT ;  /* 0x000000141700720c */ /* 0x000fe20003fc4070 */
[----:B------:R-:W-:Y:S01]  /*5710*/  @!P1 IMAD.IADD R18, R18, 0x1, -R23 ;  /* 0x0000000112129824 */ /* 0x000fe200078e0a17 */
[----:B------:R-:W-:Y:S01]  /*5720*/  ISETP.GE.AND P1, PT, R8, RZ, PT ;  /* 0x000000ff0800720c */ /* 0x000fe20003f26270 */
[----:B------:R-:W-:Y:S01]  /*5730*/  @!P4 IMAD.MOV R17, RZ, RZ, -R17 ;  /* 0x000000ffff11c224 */ /* 0x000fe200078e0a11 */
[----:B------:R-:W-:Y:S01]  /*5740*/  IADD3 R8, R2, 0x1c, RZ ;  /* 0x0000001c02087810 */ /* 0x000fe20007ffe0ff */
[----:B------:R-:W-:Y:S01]  /*5750*/  IMAD.HI.U32 R2, R5, R24, RZ ;  /* 0x0000001805027227 */ /* 0x000fe200078e00ff */
[----:B------:R-:W-:-:S02]  /*5760*/  ISETP.GT.U32.AND P4, PT, R23, R21, PT ;  /* 0x000000151700720c */ /* 0x000fc40003f84070 */
[----:B---3--:R-:W-:Y:S01]  /*5770*/  IABS R12, R8 ;  /* 0x00000008000c7213 */ /* 0x008fe20000000000 */
[----:B------:R-:W-:Y:S01]  /*5780*/  IMAD.HI.U32 R4, R5, R25, RZ ;  /* 0x0000001905047227 */ /* 0x000fe200078e00ff */
[----:B------:R-:W-:Y:S03]  /*5790*/  STL [R1+0x193c], R17 ;  /* 0x00193c1101007387 */ /* 0x000fe60000100800 */
[----:B------:R-:W-:Y:S02]  /*57a0*/  IMAD.MOV R2, RZ, RZ, -R2 ;  /* 0x000000ffff027224 */ /* 0x000fe400078e0a02 */
[----:B------:R-:W-:Y:S02]  /*57b0*/  IMAD.MOV R10, RZ, RZ, -R4 ;  /* 0x000000ffff0a7224 */ /* 0x000fe400078e0a04 */
[C---:B------:R-:W-:Y:S01]  /*57c0*/  IMAD R24, R23.reuse, R2, R24 ;  /* 0x0000000217187224 */ /* 0x040fe200078e0218 */
[----:B------:R-:W-:Y:S01]  /*57d0*/  IABS R2, R3 ;  /* 0x0000000300027213 */ /* 0x000fe20000000000 */
[C---:B------:R-:W-:Y:S01]  /*57e0*/  IMAD R25, R23.reuse, R10, R25 ;  /* 0x0000000a17197224 */ /* 0x040fe200078e0219 */
[----:B------:R-:W-:Y:S01]  /*57f0*/  IABS R10, R0 ;  /* 0x00000000000a7213 */ /* 0x000fe20000000000 */
[----:B------:R-:W-:Y:S01]  /*5800*/  @!P6 IMAD.IADD R20, R20, 0x1, -R23 ;  /* 0x000000011414e824 */ /* 0x000fe200078e0a17 */
[----:B------:R-:W-:Y:S01]  /*5810*/  ISETP.GT.U32.AND P6, PT, R23, R24, PT ;  /* 0x000000181700720c */ /* 0x000fe20003fc4070 */
[----:B-1----:R-:W-:-:S04]  /*5820*/  IMAD.HI.U32 R13, R5, R2, RZ ;  /* 0x00000002050d7227 */ /* 0x002fc800078e00ff */
[----:B------:R-:W-:Y:S01]  /*5830*/  @!P4 IMAD.IADD R21, R21, 0x1, -R23 ;  /* 0x000000011515c824 */ /* 0x000fe200078e0a17 */
[----:B------:R-:W-:Y:S01]  /*5840*/  ISETP.GT.U32.AND P4, PT, R23, R25, PT ;  /* 0x000000191700720c */ /* 0x000fe20003f84070 */
[----:B------:R-:W-:Y:S02]  /*5850*/  IMAD.MOV.U32 R4, RZ, RZ, R12 ;  /* 0x000000ffff047224 */ /* 0x000fe400078e000c */
[----:B------:R-:W-:Y:S02]  /*5860*/  IMAD.MOV R13, RZ, RZ, -R13 ;  /* 0x000000ffff0d7224 */ /* 0x000fe400078e0a0d */
[----:B------:R-:W-:-:S04]  /*5870*/  IMAD.HI.U32 R12, R5, R4, RZ ;  /* 0x00000004050c7227 */ /* 0x000fc800078e00ff */
[--C-:B------:R-:W-:Y:S01]  /*5880*/  @!P2 IMAD.IADD R19, R19, 0x1, -R23.reuse ;  /* 0x000000011313a824 */ /* 0x100fe200078e0a17 */
[C---:B------:R-:W-:Y:S01]  /*5890*/  ISETP.GT.U32.AND P2, PT, R23.reuse, R22, PT ;  /* 0x000000161700720c */ /* 0x040fe20003f44070 */
[C---:B------:R-:W-:Y:S02]  /*58a0*/  IMAD R2, R23.reuse, R13, R2 ;  /* 0x0000000d17027224 */ /* 0x040fe400078e0202 */
[----:B------:R-:W-:Y:S02]  /*58b0*/  IMAD.MOV R12, RZ, RZ, -R12 ;  /* 0x000000ffff0c7224 */ /* 0x000fe400078e0a0c */
[--C-:B------:R-:W-:Y:S01]  /*58c0*/  @!P6 IMAD.IADD R24, R24, 0x1, -R23.reuse ;  /* 0x000000011818e824 */ /* 0x100fe200078e0a17 */
[C---:B------:R-:W-:Y:S01]  /*58d0*/  ISETP.GT.U32.AND P6, PT, R23.reuse, R2, PT ;  /* 0x000000021700720c */ /* 0x040fe20003fc4070 */
[----:B------:R-:W-:Y:S02]  /*58e0*/  IMAD R4, R23, R12, R4 ;  /* 0x0000000c17047224 */ /* 0x000fe400078e0204 */
[----:B------:R-:W-:Y:S01]  /*58f0*/  @!P4 IMAD.IADD R25, R25, 0x1, -R23 ;  /* 0x000000011919c824 */ /* 0x000fe200078e0a17 */
[----:B------:R-:W-:Y:S01]  /*5900*/  ISETP.GT.U32.AND P4, PT, R23, R24, PT ;  /* 0x000000181700720c */ /* 0x000fe20003f84070 */
[----:B------:R-:W-:-:S02]  /*5910*/  @!P5 IMAD.MOV R19, RZ, RZ, -R19 ;  /* 0x000000ffff13d224 */ /* 0x000fc400078e0a13 */
[----:B------:R-:W-:Y:S01]  /*5920*/  @!P3 IMAD.MOV R20, RZ, RZ, -R20 ;  /* 0x000000ffff14b224 */ /* 0x000fe200078e0a14 */
[C---:B------:R-:W-:Y:S01]  /*5930*/  ISETP.GT.U32.AND P5, PT, R23.reuse, R25, PT ;  /* 0x000000191700720c */ /* 0x040fe20003fa4070 */
[--C-:B------:R-:W-:Y:S01]  /*5940*/  @!P2 IMAD.IADD R22, R22, 0x1, -R23.reuse ;  /* 0x000000011616a824 */ /* 0x100fe200078e0a17 */
[C---:B------:R-:W-:Y:S01]  /*5950*/  ISETP.GT.U32.AND P3, PT, R23.reuse, R4, PT ;  /* 0x000000041700720c */ /* 0x040fe20003f64070 */
[----:B------:R-:W-:Y:S01]  /*5960*/  @!P1 IMAD.MOV R18, RZ, RZ, -R18 ;  /* 0x000000ffff129224 */ /* 0x000fe200078e0a12 */
[----:B------:R-:W-:Y:S01]  /*5970*/  ISETP.GE.AND P2, PT, R28, RZ, PT ;  /* 0x000000ff1c00720c */ /* 0x000fe20003f46270 */
[----:B------:R-:W-:Y:S01]  /*5980*/  @!P6 IMAD.IADD R2, R2, 0x1, -R23 ;  /* 0x000000010202e824 */ /* 0x000fe200078e0a17 */
[----:B------:R-:W-:Y:S01]  /*5990*/  ISETP.GT.U32.AND P1, PT, R23, R22, PT ;  /* 0x000000161700720c */ /* 0x000fe20003f24070 */
[----:B------:R-:W-:Y:S01]  /*59a0*/  IMAD.HI.U32 R5, R5, R10, RZ ;  /* 0x0000000a05057227 */ /* 0x000fe200078e00ff */
[----:B------:R-:W-:Y:S02]  /*59b0*/  STL [R1+0x1940], R18 ;  /* 0x0019401201007387 */ /* 0x000fe40000100800 */
[----:B------:R-:W-:Y:S01]  /*59c0*/  ISETP.GT.U32.AND P6, PT, R23, R2, PT ;  /* 0x000000021700720c */ /* 0x000fe20003fc4070 */
[----:B------:R-:W-:Y:S01]  /*59d0*/  IMAD.MOV R5, RZ, RZ, -R5 ;  /* 0x000000ffff057224 */ /* 0x000fe200078e0a05 */
[----:B------:R-:W-:Y:S01]  /*59e0*/  STL [R1+0x1944], R19 ;  /* 0x0019441301007387 */ /* 0x000fe20000100800 */
[--C-:B------:R-:W-:Y:S01]  /*59f0*/  @!P5 IMAD.IADD R25, R25, 0x1, -R23.reuse ;  /* 0x000000011919d824 */ /* 0x100fe200078e0a17 */
[----:B------:R-:W-:Y:S01]  /*5a00*/  ISETP.GE.AND P5, PT, R3, RZ, PT ;  /* 0x000000ff0300720c */ /* 0x000fe20003fa6270 */
[----:B------:R-:W-:Y:S01]  /*5a10*/  @!P3 IMAD.IADD R4, R4, 0x1, -R23 ;  /* 0x000000010404b824 */ /* 0x000fe200078e0a17 */
[----:B------:R-:W-:Y:S01]  /*5a20*/  STL [R1+0x1948], R20 ;  /* 0x0019481401007387 */ /* 0x000fe20000100800 */
[----:B------:R-:W-:-:S02]  /*5a30*/  IMAD.SHL.U32 R3, R7, 0x2, RZ ;  /* 0x0000000207037824 */ /* 0x000fc400078e00ff */
[----:B------:R-:W-:Y:S01]  /*5a40*/  @!P0 IMAD.MOV R21, RZ, RZ, -R21 ;  /* 0x000000ffff158224 */ /* 0x000fe200078e0a15 */
[C---:B------:R-:W-:Y:S01]  /*5a50*/  ISETP.GT.U32.AND P3, PT, R23.reuse, R4, PT ;  /* 0x000000041700720c */ /* 0x040fe20003f64070 */
[----:B------:R-:W-:Y:S01]  /*5a60*/  IMAD R5, R23, R5, R10 ;  /* 0x0000000517057224 */ /* 0x000fe200078e020a */
[----:B------:R-:W-:Y:S01]  /*5a70*/  ISETP.GE.AND P0, PT, R11, RZ, PT ;  /* 0x000000ff0b00720c */ /* 0x000fe20003f06270 */
[--C-:B------:R-:W-:Y:S01]  /*5a80*/  @!P1 IMAD.IADD R22, R22, 0x1, -R23.reuse ;  /* 0x0000000116169824 */ /* 0x100fe200078e0a17 */
[----:B------:R-:W-:Y:S01]  /*5a90*/  LOP3.LUT R10, R7, 0x40, RZ, 0xc0, !PT ;  /* 0x00000040070a7812 */ /* 0x000fe200078ec0ff */
[--C-:B------:R-:W-:Y:S01]  /*5aa0*/  @!P6 IMAD.IADD R2, R2, 0x1, -R23.reuse ;  /* 0x000000010202e824 */ /* 0x100fe200078e0a17 */
[----:B------:R-:W-:Y:S01]  /*5ab0*/  LOP3.LUT R11, R3, 0x10, RZ, 0xc0, !PT ;  /* 0x00000010030b7812 */ /* 0x000fe200078ec0ff */
[----:B------:R-:W-:Y:S01]  /*5ac0*/  STL [R1+0x194c], R21 ;  /* 0x00194c1501007387 */ /* 0x000fe20000100800 */
[----:B------:R-:W-:Y:S01]  /*5ad0*/  ISETP.GE.AND P1, PT, R9, RZ, PT ;  /* 0x000000ff0900720c */ /* 0x000fe20003f26270 */
[----:B------:R-:W-:Y:S01]  /*5ae0*/  IMAD.SHL.U32 R9, R7, 0x8, RZ ;  /* 0x0000000807097824 */ /* 0x000fe200078e00ff */
[----:B------:R-:W-:Y:S01]  /*5af0*/  LEA.HI R11, R10, R11, RZ, 0x1f ;  /* 0x0000000b0a0b7211 */ /* 0x000fe200078ff8ff */
[----:B------:R-:W-:Y:S01]  /*5b00*/  @!P4 IMAD.IADD R24, R24, 0x1, -R23 ;  /* 0x000000011818c824 */ /* 0x000fe200078e0a17 */
[----:B------:R-:W-:Y:S01]  /*5b10*/  SHF.R.S32.HI R10, RZ, 0x6, R7 ;  /* 0x00000006ff0a7819 */ /* 0x000fe20000011407 */
[----:B------:R-:W-:Y:S01]  /*5b20*/  @!P3 IMAD.IADD R4, R4, 0x1, -R23 ;  /* 0x000000010404b824 */ /* 0x000fe200078e0a17 */
[----:B------:R-:W-:-:S02]  /*5b30*/  ISETP.GE.AND P6, PT, R8, RZ, PT ;  /* 0x000000ff0800720c */ /* 0x000fc40003fc6270 */
[----:B------:R-:W-:Y:S02]  /*5b40*/  LOP3.LUT R8, R7, 0x7, RZ, 0xc0, !PT ;  /* 0x0000000707087812 */ /* 0x000fe400078ec0ff */
[----:B------:R-:W-:Y:S02]  /*5b50*/  LOP3.LUT R9, R9, 0x30, RZ, 0xc0, !PT ;  /* 0x0000003009097812 */ /* 0x000fe400078ec0ff */
[----:B------:R-:W-:Y:S02]  /*5b60*/  SGXT R10, R10, 0x1 ;  /* 0x000000010a0a781a */ /* 0x000fe40000000200 */
[----:B------:R-:W-:Y:S01]  /*5b70*/  ISETP.GE.AND P3, PT, R0, RZ, PT ;  /* 0x000000ff0000720c */ /* 0x000fe20003f66270 */
[----:B------:R-:W-:Y:S01]  /*5b80*/  IMAD R9, R8, 0x40, R9 ;  /* 0x0000004008097824 */ /* 0x000fe200078e0209 */
[----:B------:R-:W-:Y:S01]  /*5b90*/  LOP3.LUT R0, R10, 0x90, RZ, 0xc0, !PT ;  /* 0x000000900a007812 */ /* 0x000fe200078ec0ff */
[C---:B------:R-:W-:Y:S01]  /*5ba0*/  IMAD.SHL.U32 R8, R7.reuse, 0x10, RZ ;  /* 0x0000001007087824 */ /* 0x040fe200078e00ff */
[----:B------:R-:W-:-:S02]  /*5bb0*/  LOP3.LUT R7, R7, 0x1f, RZ, 0xc0, !PT ;  /* 0x0000001f07077812 */ /* 0x000fc400078ec0ff */
[--C-:B------:R-:W-:Y:S02]  /*5bc0*/  LOP3.LUT R9, R9, 0x30, R3.reuse, 0x78, !PT ;  /* 0x0000003009097812 */ /* 0x100fe400078e7803 */
[----:B------:R-:W-:Y:S02]  /*5bd0*/  LOP3.LUT R0, R0, 0x7e, R3, 0x78, !PT ;  /* 0x0000007e00007812 */ /* 0x000fe400078e7803 */
[----:B------:R-:W2:Y:S01]  /*5be0*/  LDL.LU R3, [R1+0xc] ;  /* 0x00000c0001037983 */ /* 0x000ea20000300800 */
[----:B------:R-:W-:Y:S01]  /*5bf0*/  LOP3.LUT R8, R8, 0x200, RZ, 0xc0, !PT ;  /* 0x0000020008087812 */ /* 0x000fe200078ec0ff */
[----:B------:R-:W-:Y:S01]  /*5c00*/  @!P2 IMAD.MOV R22, RZ, RZ, -R22 ;  /* 0x000000ffff16a224 */ /* 0x000fe200078e0a16 */
[----:B------:R-:W-:Y:S01]  /*5c10*/  ISETP.GT.U32.AND P4, PT, R23, R5, PT ;  /* 0x000000051700720c */ /* 0x000fe20003f84070 */
[----:B------:R0:W-:Y:S02]  /*5c20*/  STL [R1+0x186c], R0 ;  /* 0x00186c0001007387 */ /* 0x0001e40000100800 */
[----:B------:R-:W-:-:S02]  /*5c30*/  IMAD.IADD R8, R8, 0x1, R9 ;  /* 0x0000000108087824 */ /* 0x000fc400078e0209 */
[----:B------:R-:W-:Y:S04]  /*5c40*/  STL [R1+0x1950], R22 ;  /* 0x0019501601007387 */ /* 0x000fe80000100800 */
[----:B------:R-:W3:Y:S04]  /*5c50*/  LDL.LU R28, [R1+0x34] ;  /* 0x00003400011c7983 */ /* 0x000ee80000300800 */
[----:B------:R-:W4:Y:S01]  /*5c60*/  LDL.LU R10, [R1+0x64] ;  /* 0x00006400010a7983 */ /* 0x000f220000300800 */
[----:B0-----:R-:W-:Y:S02]  /*5c70*/  IMAD R0, R7, c[0x0][0x18c], RZ ;  /* 0x0000630007007a24 */ /* 0x001fe400078e02ff */
[----:B------:R-:W-:Y:S01]  /*5c80*/  @!P4 IMAD.IADD R5, R5, 0x1, -R23 ;  /* 0x000000010505c824 */ /* 0x000fe200078e0a17 */
[----:B------:R-:W3:Y:S04]  /*5c90*/  LDL.LU R9, [R1+0xa0] ;  /* 0x0000a00001097983 */ /* 0x000ee80000300800 */
[----:B------:R-:W4:Y:S01]  /*5ca0*/  LDL.LU R8, [R1+0xb4] ;  /* 0x0000b40001087983 */ /* 0x000f220000300800 */
[----:B------:R-:W-:-:S03]  /*5cb0*/  ISETP.GT.U32.AND P4, PT, R23, R5, PT ;  /* 0x000000051700720c */ /* 0x000fc60003f84070 */
[----:B------:R-:W4:Y:S01]  /*5cc0*/  LDL.LU R7, [R1+0xbc] ;  /* 0x0000bc0001077983 */ /* 0x000f220000300800 */
[----:B------:R-:W-:Y:S01]  /*5cd0*/  ISETP.NE.AND P2, PT, RZ, c[0x0][0x17c], PT ;  /* 0x00005f00ff007a0c */ /* 0x000fe20003f45270 */
[----:B------:R-:W-:-:S08]  /*5ce0*/  @!P0 IMAD.MOV R24, RZ, RZ, -R24 ;  /* 0x000000ffff188224 */ /* 0x000fd000078e0a18 */
[----:B------:R-:W-:Y:S01]  /*5cf0*/  @!P4 IMAD.IADD R5, R5, 0x1, -R23 ;  /* 0x000000010505c824 */ /* 0x000fe200078e0a17 */
[----:B------:R-:W-:Y:S01]  /*5d00*/  LEA R23, P4, R0, c[0x0][0x168], 0x1 ;  /* 0x00005a0000177a11 */ /* 0x000fe200078808ff */
[----:B------:R-:W-:-:S04]  /*5d10*/  @!P1 IMAD.MOV R25, RZ, RZ, -R25 ;  /* 0x000000ffff199224 */ /* 0x000fc800078e0a19 */
[----:B------:R0:W-:Y:S01]  /*5d20*/  STL [R1+0x18a4], R23 ;  /* 0x0018a41701007387 */ /* 0x0001e20000100800 */
[----:B------:R-:W-:-:S03]  /*5d30*/  @!P5 IMAD.MOV R2, RZ, RZ, -R2 ;  /* 0x000000ffff02d224 */ /* 0x000fc600078e0a02 */
[----:B------:R-:W-:Y:S01]  /*5d40*/  STL [R1+0x1954], R24 ;  /* 0x0019541801007387 */ /* 0x000fe20000100800 */
[----:B0-----:R-:W-:-:S03]  /*5d50*/  LOP3.LUT R23, RZ, c[0x0][0x17c], RZ, 0x33, !PT ;  /* 0x00005f00ff177a12 */ /* 0x001fc600078e33ff */
[----:B------:R-:W-:Y:S04]  /*5d60*/  STL [R1+0x1958], R25 ;  /* 0x0019581901007387 */ /* 0x000fe80000100800 */
[----:B------:R0:W-:Y:S02]  /*5d70*/  STL [R1+0x195c], R2 ;  /* 0x00195c0201007387 */ /* 0x0001e40000100800 */
[C---:B0-----:R-:W-:Y:S02]  /*5d80*/  SEL R2, R23.reuse, R27, !P2 ;  /* 0x0000001b17027207 */ /* 0x041fe40005000000 */
[C---:B--2---:R-:W-:Y:S02]  /*5d90*/  SEL R0, R23.reuse, R3, !P2 ;  /* 0x0000000317007207 */ /* 0x044fe40005000000 */
[----:B------:R-:W-:-:S03]  /*5da0*/  SEL R3, R23, R29, !P2 ;  /* 0x0000001d17037207 */ /* 0x000fc60005000000 */
[----:B------:R0:W-:Y:S04]  /*5db0*/  STL [R1+0x48], R0 ;  /* 0x0000480001007387 */ /* 0x0001e80000100800 */
[----:B------:R-:W-:Y:S01]  /*5dc0*/  STL [R1+0x44], R3 ;  /* 0x0000440301007387 */ /* 0x000fe20000100800 */
[----:B0-----:R-:W-:-:S03]  /*5dd0*/  SEL R0, R23, R26, !P2 ;  /* 0x0000001a17007207 */ /* 0x001fc60005000000 */
[----:B------:R-:W2:Y:S04]  /*5de0*/  LDL.LU R26, [R1+0xc0] ;  /* 0x0000c000011a7983 */ /* 0x000ea80000300800 */
[----:B------:R0:W-:Y:S01]  /*5df0*/  STL [R1+0x40], R2 ;  /* 0x0000400201007387 */ /* 0x0001e20000100800 */
[----:B---3--:R-:W-:-:S03]  /*5e00*/  SEL R11, R23, R28, !P2 ;  /* 0x0000001c170b7207 */ /* 0x008fc60005000000 */
[----:B------:R-:W3:Y:S04]  /*5e10*/  LDL.LU R27, [R1+0xc4] ;  /* 0x0000c400011b7983 */ /* 0x000ee80000300800 */
[----:B------:R1:W-:Y:S01]  /*5e20*/  STL [R1+0x3c], R0 ;  /* 0x00003c0001007387 */ /* 0x0003e20000100800 */
[----:B0-----:R-:W-:-:S03]  /*5e30*/  SEL R2, R23, R6, !P2 ;  /* 0x0000000617027207 */ /* 0x001fc60005000000 */
[----:B------:R-:W3:Y:S01]  /*5e40*/  LDL.LU R29, [R1+0xb8] ;  /* 0x0000b800011d7983 */ /* 0x000ee20000300800 */
[----:B----4-:R-:W-:-:S03]  /*5e50*/  SEL R6, R23, R10, !P2 ;  /* 0x0000000a17067207 */ /* 0x010fc60005000000 */
[----:B-1----:R-:W4:Y:S04]  /*5e60*/  LDL.LU R0, [R1+0xa8] ;  /* 0x0000a80001007983 */ /* 0x002f280000300800 */
[----:B------:R-:W4:Y:S01]  /*5e70*/  LDL.LU R3, [R1+0xac] ;  /* 0x0000ac0001037983 */ /* 0x000f220000300800 */
[----:B------:R-:W-:-:S03]  /*5e80*/  SEL R8, R23, R8, !P2 ;  /* 0x0000000817087207 */ /* 0x000fc60005000000 */
[----:B------:R0:W-:Y:S04]  /*5e90*/  STL [R1+0x38], R2 ;  /* 0x0000380201007387 */ /* 0x0001e80000100800 */
[----:B------:R-:W-:Y:S01]  /*5ea0*/  STL [R1+0x58], R11 ;  /* 0x0000580b01007387 */ /* 0x000fe20000100800 */
[----:B0-----:R-:W-:-:S03]  /*5eb0*/  SEL R2, R23, R9, !P2 ;  /* 0x0000000917027207 */ /* 0x001fc60005000000 */
[----:B------:R0:W-:Y:S04]  /*5ec0*/  STL [R1+0x64], R6 ;  /* 0x0000640601007387 */ /* 0x0001e80000100800 */
[----:B------:R1:W-:Y:S01]  /*5ed0*/  STL [R1+0xd4], R2 ;  /* 0x0000d40201007387 */ /* 0x0003e20000100800 */
[----:B0-----:R-:W-:-:S03]  /*5ee0*/  SEL R6, R23, R7, !P2 ;  /* 0x0000000717067207 */ /* 0x001fc60005000000 */
[----:B-1----:R-:W4:Y:S04]  /*5ef0*/  LDL.LU R2, [R1+0xb0] ;  /* 0x0000b00001027983 */ /* 0x002f280000300800 */
[----:B------:R0:W-:Y:S04]  /*5f00*/  STL [R1+0xd0], R8 ;  /* 0x0000d00801007387 */ /* 0x0001e80000100800 */
[----:B------:R-:W4:Y:S04]  /*5f10*/  LDL.LU R25, [R1+0xa4] ;  /* 0x0000a40001197983 */ /* 0x000f280000300800 */
[----:B------:R1:W-:Y:S04]  /*5f20*/  STL [R1+0xcc], R6 ;  /* 0x0000cc0601007387 */ /* 0x0003e80000100800 */
[----:B------:R-:W4:Y:S04]  /*5f30*/  LDL.LU R24, [R1+0x9c] ;  /* 0x00009c0001187983 */ /* 0x000f280000300800 */
        /* <DEDUP_REMOVED lines=15> */
[----:B0-----:R-:W4:Y:S04]  /*6030*/  LDL.LU R8, [R1+0x68] ;  /* 0x0000680001087983 */ /* 0x001f280000300800 */
[----:B------:R-:W4:Y:S01]  /*6040*/  LDL.LU R7, [R1+0x60] ;  /* 0x0000600001077983 */ /* 0x000f220000300800 */
[----:B--2---:R-:W-:-:S05]  /*6050*/  SEL R26, R23, R26, !P2 ;  /* 0x0000001a171a7207 */ /* 0x004fca0005000000 */
[----:B------:R4:W-:Y:S01]  /*6060*/  STL [R1+0xc8], R26 ;  /* 0x0000c81a01007387 */ /* 0x0009e20000100800 */
[C---:B---3--:R-:W-:Y:S02]  /*6070*/  SEL R27, R23.reuse, R27, !P2 ;  /* 0x0000001b171b7207 */ /* 0x048fe40005000000 */
[----:B-1----:R-:W-:-:S03]  /*6080*/  SEL R6, R23, R29, !P2 ;  /* 0x0000001d17067207 */ /* 0x002fc60005000000 */
[----:B------:R-:W-:Y:S01]  /*6090*/  STL [R1+0xc4], R27 ;  /* 0x0000c41b01007387 */ /* 0x000fe20000100800 */
[----:B----4-:R-:W-:-:S03]  /*60a0*/  SEL R26, R23, R0, !P2 ;  /* 0x00000000171a7207 */ /* 0x010fc60005000000 */
[----:B------:R0:W-:Y:S01]  /*60b0*/  STL [R1+0xc0], R6 ;  /* 0x0000c00601007387 */ /* 0x0001e20000100800 */
[----:B------:R-:W-:-:S03]  /*60c0*/  SEL R0, R23, R3, !P2 ;  /* 0x0000000317007207 */ /* 0x000fc60005000000 */
[----:B0-----:R-:W2:Y:S04]  /*60d0*/  LDL.LU R6, [R1+0x14] ;  /* 0x0000140001067983 */ /* 0x001ea80000300800 */
[----:B------:R0:W-:Y:S04]  /*60e0*/  STL [R1+0xbc], R26 ;  /* 0x0000bc1a01007387 */ /* 0x0001e80000100800 */
[----:B0-----:R-:W3:Y:S04]  /*60f0*/  LDL.LU R26, [R1+0x18] ;  /* 0x00001800011a7983 */ /* 0x001ee80000300800 */
[----:B------:R0:W-:Y:S01]  /*6100*/  STL [R1+0xb8], R0 ;  /* 0x0000b80001007387 */ /* 0x0001e20000100800 */
[----:B------:R-:W-:-:S03]  /*6110*/  SEL R2, R23, R2, !P2 ;  /* 0x0000000217027207 */ /* 0x000fc60005000000 */
[----:B------:R-:W4:Y:S04]  /*6120*/  LDL.LU R27, [R1+0x54] ;  /* 0x00005400011b7983 */ /* 0x000f280000300800 */
[----:B------:R-:W2:Y:S01]  /*6130*/  LDL.LU R29, [R1+0x5c] ;  /* 0x00005c00011d7983 */ /* 0x000ea20000300800 */
[----:B------:R-:W-:-:S03]  /*6140*/  SEL R25, R23, R25, !P2 ;  /* 0x0000001917197207 */ /* 0x000fc60005000000 */
[----:B0-----:R-:W2:Y:S04]  /*6150*/  LDL.LU R0, [R1+0x4c] ;  /* 0x00004c0001007983 */ /* 0x001ea80000300800 */
[----:B------:R-:W2:Y:S01]  /*6160*/  LDL.LU R3, [R1+0x20] ;  /* 0x0000200001037983 */ /* 0x000ea20000300800 */
[----:B------:R-:W-:-:S03]  /*6170*/  SEL R24, R23, R24, !P2 ;  /* 0x0000001817187207 */ /* 0x000fc60005000000 */
[----:B------:R0:W-:Y:S01]  /*6180*/  STL [R1+0xb4], R2 ;  /* 0x0000b40201007387 */ /* 0x0001e20000100800 */
[C---:B------:R-:W-:Y:S02]  /*6190*/  SEL R22, R23.reuse, R22, !P2 ;  /* 0x0000001617167207 */ /* 0x040fe40005000000 */
[C---:B------:R-:W-:Y:S01]  /*61a0*/  SEL R21, R23.reuse, R21, !P2 ;  /* 0x0000001517157207 */ /* 0x040fe20005000000 */
[----:B0-----:R-:W2:Y:S01]  /*61b0*/  LDL.LU R2, [R1+0x195c] ;  /* 0x00195c0001027983 */ /* 0x001ea20000300800 */
[----:B------:R-:W-:-:S03]  /*61c0*/  SEL R20, R23, R20, !P2 ;  /* 0x0000001417147207 */ /* 0x000fc60005000000 */
[----:B------:R0:W-:Y:S01]  /*61d0*/  STL [R1+0xb0], R25 ;  /* 0x0000b01901007387 */ /* 0x0001e20000100800 */
[----:B------:R-:W-:-:S03]  /*61e0*/  SEL R19, R23, R19, !P2 ;  /* 0x0000001317137207 */ /* 0x000fc60005000000 */
[----:B0-----:R-:W2:Y:S04]  /*61f0*/  LDL.LU R25, [R1+0x1958] ;  /* 0x0019580001197983 */ /* 0x001ea80000300800 */
[----:B------:R0:W-:Y:S01]  /*6200*/  STL [R1+0xac], R24 ;  /* 0x0000ac1801007387 */ /* 0x0001e20000100800 */
[C---:B------:R-:W-:Y:S02]  /*6210*/  SEL R18, R23.reuse, R18, !P2 ;  /* 0x0000001217127207 */ /* 0x040fe40005000000 */
[C---:B------:R-:W-:Y:S01]  /*6220*/  SEL R17, R23.reuse, R17, !P2 ;  /* 0x0000001117117207 */ /* 0x040fe20005000000 */
[----:B0-----:R-:W2:Y:S04]  /*6230*/  LDL.LU R24, [R1+0x1954] ;  /* 0x0019540001187983 */ /* 0x001ea80000300800 */
[----:B------:R0:W-:Y:S01]  /*6240*/  STL [R1+0xa8], R22 ;  /* 0x0000a81601007387 */ /* 0x0001e20000100800 */
[----:B------:R-:W-:-:S03]  /*6250*/  SEL R16, R23, R16, !P2 ;  /* 0x0000001017107207 */ /* 0x000fc60005000000 */
        /* <DEDUP_REMOVED lines=31> */
[----:B------:R0:W-:Y:S04]  /*6450*/  STL [R1+0x7c], R11 ;  /* 0x00007c0b01007387 */ /* 0x0001e80000100800 */
        /* <DEDUP_REMOVED lines=10> */
[----:B0-----:R-:W2:Y:S02]  /*6500*/  LDL.LU R7, [R1+0x1910] ;  /* 0x0019100001077983 */ /* 0x001ea40000300800 */
[----:B--2---:R-:W-:-:S05]  /*6510*/  SEL R7, R23, R7, !P2 ;  /* 0x0000000717077207 */ /* 0x004fca0005000000 */
[----:B------:R0:W-:Y:S04]  /*6520*/  STL [R1+0x60], R7 ;  /* 0x0000600701007387 */ /* 0x0001e80000100800 */
[----:B0-----:R-:W2:Y:S01]  /*6530*/  LDL.LU R7, [R1+0x10] ;  /* 0x0000100001077983 */ /* 0x001ea20000300800 */
[----:B------:R-:W-:-:S05]  /*6540*/  SEL R8, R23, R8, !P2 ;  /* 0x0000000817087207 */ /* 0x000fca0005000000 */
[----:B------:R0:W-:Y:S01]  /*6550*/  STL [R1+0x50], R8 ;  /* 0x0000500801007387 */ /* 0x0001e20000100800 */
[C---:B------:R-:W-:Y:S02]  /*6560*/  SEL R6, R23.reuse, R6, !P2 ;  /* 0x0000000617067207 */ /* 0x040fe40005000000 */
[C---:B0-----:R-:W-:Y:S02]  /*6570*/  SEL R8, R23.reuse, R9, !P2 ;  /* 0x0000000917087207 */ /* 0x041fe40005000000 */
[----:B------:R-:W-:-:S03]  /*6580*/  SEL R9, R23, R10, !P2 ;  /* 0x0000000a17097207 */ /* 0x000fc60005000000 */
[----:B------:R2:W-:Y:S04]  /*6590*/  STL [R1+0x34], R8 ;  /* 0x0000340801007387 */ /* 0x0005e80000100800 */
[----:B------:R-:W-:Y:S01]  /*65a0*/  STL [R1+0x30], R9 ;  /* 0x0000300901007387 */ /* 0x000fe20000100800 */
[----:B------:R-:W-:Y:S02]  /*65b0*/  @!P6 IMAD.MOV R4, RZ, RZ, -R4 ;  /* 0x000000ffff04e224 */ /* 0x000fe400078e0a04 */
[----:B------:R-:W-:Y:S01]  /*65c0*/  @!P3 IMAD.MOV R5, RZ, RZ, -R5 ;  /* 0x000000ffff05b224 */ /* 0x000fe200078e0a05 */
[----:B------:R-:W-:Y:S01]  /*65d0*/  UIMAD UR7, UR7, UR4, URZ ;  /* 0x00000004070772a4 */ /* 0x000fe2000f8e023f */
[C---:B--2---:R-:W-:Y:S02]  /*65e0*/  SEL R8, R23.reuse, R7, !P2 ;  /* 0x0000000717087207 */ /* 0x044fe40005000000 */
[----:B---3--:R-:W-:-:S03]  /*65f0*/  SEL R7, R23, R26, !P2 ;  /* 0x0000001a17077207 */ /* 0x008fc60005000000 */
[----:B------:R4:W-:Y:S04]  /*6600*/  STL [R1+0x2c], R8 ;  /* 0x00002c0801007387 */ /* 0x0009e80000100800 */
[----:B------:R0:W-:Y:S04]  /*6610*/  STL [R1+0x28], R6 ;  /* 0x0000280601007387 */ /* 0x0001e80000100800 */
[----:B------:R1:W-:Y:S01]  /*6620*/  STL [R1+0x18], R7 ;  /* 0x0000180701007387 */ /* 0x0003e20000100800 */
[C---:B----4-:R-:W-:Y:S02]  /*6630*/  SEL R8, R23.reuse, R27, !P2 ;  /* 0x0000001b17087207 */ /* 0x050fe40005000000 */
[----:B0-----:R-:W-:-:S03]  /*6640*/  SEL R6, R23, R29, !P2 ;  /* 0x0000001d17067207 */ /* 0x001fc60005000000 */
[----:B------:R-:W-:Y:S01]  /*6650*/  STL [R1+0x14], R8 ;  /* 0x0000140801007387 */ /* 0x000fe20000100800 */
[C---:B-1----:R-:W-:Y:S02]  /*6660*/  SEL R7, R23.reuse, R0, !P2 ;  /* 0x0000000017077207 */ /* 0x042fe40005000000 */
[C---:B------:R-:W-:Y:S01]  /*6670*/  SEL R0, R23.reuse, R3, !P2 ;  /* 0x0000000317007207 */ /* 0x040fe20005000000 */
[----:B------:R0:W-:Y:S04]  /*6680*/  STL [R1+0x10], R6 ;  /* 0x0000100601007387 */ /* 0x0001e80000100800 */
[----:B------:R-:W-:Y:S01]  /*6690*/  STL [R1+0xc], R7 ;  /* 0x00000c0701007387 */ /* 0x000fe20000100800 */
[----:B0-----:R-:W-:-:S03]  /*66a0*/  SEL R6, R23, R28, !P2 ;  /* 0x0000001c17067207 */ /* 0x001fc60005000000 */
[----:B------:R-:W2:Y:S01]  /*66b0*/  LDL.LU R28, [R1+0x190c] ;  /* 0x00190c00011c7983 */ /* 0x000ea20000300800 */
[----:B------:R-:W-:-:S03]  /*66c0*/  SEL R23, R23, R11, !P2 ;  /* 0x0000000b17177207 */ /* 0x000fc60005000000 */
[----:B------:R0:W-:Y:S04]  /*66d0*/  STL [R1+0x8], R0 ;  /* 0x0000080001007387 */ /* 0x0001e80000100800 */
[----:B0-----:R-:W3:Y:S04]  /*66e0*/  LDL.LU R0, [R1+0xe0] ;  /* 0x0000e00001007983 */ /* 0x001ee80000300800 */
[----:B------:R-:W3:Y:S04]  /*66f0*/  LDL.LU R3, [R1+0xe4] ;  /* 0x0000e40001037983 */ /* 0x000ee80000300800 */
[----:B------:R-:W-:Y:S04]  /*6700*/  STL [R1+0x4], R6 ;  /* 0x0000040601007387 */ /* 0x000fe80000100800 */
[----:B------:R-:W3:Y:S04]  /*6710*/  LDL.LU R8, [R1+0x48] ;  /* 0x0000480001087983 */ /* 0x000ee80000300800 */
[----:B------:R-:W3:Y:S04]  /*6720*/  LDL.LU R9, [R1+0x44] ;  /* 0x0000440001097983 */ /* 0x000ee80000300800 */
[----:B------:R-:W3:Y:S04]  /*6730*/  LDL.LU R10, [R1+0x40] ;  /* 0x00004000010a7983 */ /* 0x000ee80000300800 */
[----:B------:R-:W3:Y:S04]  /*6740*/  LDL.LU R11, [R1+0x3c] ;  /* 0x00003c00010b7983 */ /* 0x000ee80000300800 */
[----:B------:R0:W-:Y:S02]  /*6750*/  STL [R1+0x18a8], R23 ;  /* 0x0018a81701007387 */ /* 0x0001e40000100800 */
[----:B0-----:R-:W-:-:S04]  /*6760*/  LOP3.LUT R23, RZ, c[0x0][0x17c], RZ, 0x33, !PT ;  /* 0x00005f00ff177a12 */ /* 0x001fc800078e33ff */
[C---:B------:R-:W-:Y:S02]  /*6770*/  SEL R29, R23.reuse, R12, !P2 ;  /* 0x0000000c171d7207 */ /* 0x040fe40005000000 */
[C---:B------:R-:W-:Y:S02]  /*6780*/  SEL R27, R23.reuse, R13, !P2 ;  /* 0x0000000d171b7207 */ /* 0x040fe40005000000 */
[C---:B------:R-:W-:Y:S02]  /*6790*/  SEL R26, R23.reuse, R14, !P2 ;  /* 0x0000000e171a7207 */ /* 0x040fe40005000000 */
[C---:B------:R-:W-:Y:S01]  /*67a0*/  SEL R15, R23.reuse, R15, !P2 ;  /* 0x0000000f170f7207 */ /* 0x040fe20005000000 */
[----:B------:R-:W-:Y:S01]  /*67b0*/  STL [R1+0x18ac], R29 ;  /* 0x0018ac1d01007387 */ /* 0x000fe20000100800 */
[C---:B------:R-:W-:Y:S02]  /*67c0*/  SEL R16, R23.reuse, R16, !P2 ;  /* 0x0000001017107207 */ /* 0x040fe40005000000 */
[C---:B------:R-:W-:Y:S01]  /*67d0*/  SEL R17, R23.reuse, R17, !P2 ;  /* 0x0000001117117207 */ /* 0x040fe20005000000 */
[----:B------:R-:W-:Y:S01]  /*67e0*/  STL [R1+0x18b0], R27 ;  /* 0x0018b01b01007387 */ /* 0x000fe20000100800 */
[----:B------:R-:W-:-:S02]  /*67f0*/  SEL R18, R23, R18, !P2 ;  /* 0x0000001217127207 */ /* 0x000fc40005000000 */
[C---:B------:R-:W-:Y:S02]  /*6800*/  SEL R19, R23.reuse, R19, !P2 ;  /* 0x0000001317137207 */ /* 0x040fe40005000000 */
[C---:B------:R-:W-:Y:S02]  /*6810*/  SEL R20, R23.reuse, R20, !P2 ;  /* 0x0000001417147207 */ /* 0x040fe40005000000 */
[C---:B------:R-:W-:Y:S02]  /*6820*/  SEL R21, R23.reuse, R21, !P2 ;  /* 0x0000001517157207 */ /* 0x040fe40005000000 */
[C---:B------:R-:W-:Y:S02]  /*6830*/  SEL R22, R23.reuse, R22, !P2 ;  /* 0x0000001617167207 */ /* 0x040fe40005000000 */
[C---:B------:R-:W-:Y:S02]  /*6840*/  SEL R24, R23.reuse, R24, !P2 ;  /* 0x0000001817187207 */ /* 0x040fe40005000000 */
[----:B------:R-:W-:-:S02]  /*6850*/  SEL R25, R23, R25, !P2 ;  /* 0x0000001917197207 */ /* 0x000fc40005000000 */
[C---:B------:R-:W-:Y:S02]  /*6860*/  SEL R6, R23.reuse, R2, !P2 ;  /* 0x0000000217067207 */ /* 0x040fe40005000000 */
[C---:B------:R-:W-:Y:S02]  /*6870*/  SEL R7, R23.reuse, R4, !P2 ;  /* 0x0000000417077207 */ /* 0x040fe40005000000 */
[----:B------:R-:W-:Y:S01]  /*6880*/  SEL R5, R23, R5, !P2 ;  /* 0x0000000517057207 */ /* 0x000fe20005000000 */
[----:B------:R-:W-:Y:S04]  /*6890*/  STL [R1+0x18b4], R26 ;  /* 0x0018b41a01007387 */ /* 0x000fe80000100800 */
[----:B------:R-:W0:Y:S04]  /*68a0*/  S2R R23, SR_TID.X ;  /* 0x0000000000177919 */ /* 0x000e280000002100 */
[----:B------:R-:W-:Y:S04]  /*68b0*/  STL [R1+0x18b8], R15 ;  /* 0x0018b80f01007387 */ /* 0x000fe80000100800 */
[----:B------:R-:W-:Y:S04]  /*68c0*/  STL [R1+0x18bc], R16 ;  /* 0x0018bc1001007387 */ /* 0x000fe80000100800 */
[----:B------:R-:W-:Y:S04]  /*68d0*/  STL [R1+0x18c0], R17 ;  /* 0x0018c01101007387 */ /* 0x000fe80000100800 */
[----:B------:R-:W-:Y:S04]  /*68e0*/  STL [R1+0x18c4], R18 ;  /* 0x0018c41201007387 */ /* 0x000fe80000100800 */
[----:B------:R1:W-:Y:S04]  /*68f0*/  STL [R1+0x18c8], R19 ;  /* 0x0018c81301007387 */ /* 0x0003e80000100800 */
[----:B------:R-:W-:Y:S04]  /*6900*/  STL [R1+0x18cc], R20 ;  /* 0x0018cc1401007387 */ /* 0x000fe80000100800 */
[----:B------:R-:W-:Y:S04]  /*6910*/  STL [R1+0x18d0], R21 ;  /* 0x0018d01501007387 */ /* 0x000fe80000100800 */
[----:B------:R-:W-:Y:S04]  /*6920*/  STL [R1+0x18d4], R22 ;  /* 0x0018d41601007387 */ /* 0x000fe80000100800 */
[----:B------:R-:W-:Y:S04]  /*6930*/  STL [R1+0x18d8], R24 ;  /* 0x0018d81801007387 */ /* 0x000fe80000100800 */
[----:B------:R-:W-:Y:S04]  /*6940*/  STL [R1+0x18dc], R25 ;  /* 0x0018dc1901007387 */ /* 0x000fe80000100800 */
[----:B------:R-:W-:Y:S04]  /*6950*/  STL [R1+0x18e0], R6 ;  /* 0x0018e00601007387 */ /* 0x000fe80000100800 */
[----:B------:R-:W-:Y:S04]  /*6960*/  STL [R1+0x18e4], R7 ;  /* 0x0018e40701007387 */ /* 0x000fe80000100800 */
[----:B------:R-:W4:Y:S04]  /*6970*/  LDL.LU R12, [R1+0x38] ;  /* 0x00003800010c7983 */ /* 0x000f280000300800 */
[----:B------:R-:W4:Y:S04]  /*6980*/  LDL.LU R13, [R1+0x58] ;  /* 0x00005800010d7983 */ /* 0x000f280000300800 */
[----:B------:R-:W4:Y:S04]  /*6990*/  LDL.LU R14, [R1+0x64] ;  /* 0x00006400010e7983 */ /* 0x000f280000300800 */
[----:B-1----:R-:W4:Y:S04]  /*69a0*/  LDL.LU R19, [R1+0xd4] ;  /* 0x0000d40001137983 */ /* 0x002f280000300800 */
[----:B------:R-:W4:Y:S01]  /*69b0*/  LDL.LU R18, [R1+0xd0] ;  /* 0x0000d00001127983 */ /* 0x000f220000300800 */
[----:B0-----:R-:W-:-:S03]  /*69c0*/  LOP3.LUT R23, R23, 0x1f, RZ, 0xc0, !PT ;  /* 0x0000001f17177812 */ /* 0x001fc600078ec0ff */
[----:B------:R-:W4:Y:S01]  /*69d0*/  LDL.LU R17, [R1+0xcc] ;  /* 0x0000cc0001117983 */ /* 0x000f220000300800 */
[----:B------:R-:W-:-:S03]  /*69e0*/  IMAD.U32 R2, RZ, RZ, UR7 ;  /* 0x00000007ff027e24 */ /* 0x000fc6000f8e00ff */
[----:B------:R-:W4:Y:S01]  /*69f0*/  LDL.LU R16, [R1+0xc8] ;  /* 0x0000c80001107983 */ /* 0x000f220000300800 */
[----:B------:R-:W-:-:S03]  /*6a00*/  IMAD R23, R23, c[0x0][0x18c], RZ ;  /* 0x0000630017177a24 */ /* 0x000fc600078e02ff */
[----:B------:R-:W4:Y:S04]  /*6a10*/  LDL.LU R15, [R1+0xc4] ;  /* 0x0000c400010f7983 */ /* 0x000f280000300800 */
[----:B------:R-:W4:Y:S04]  /*6a20*/  LDL.LU R26, [R1+0xc0] ;  /* 0x0000c000011a7983 */ /* 0x000f280000300800 */
[----:B------:R-:W4:Y:S04]  /*6a30*/  LDL.LU R27, [R1+0xbc] ;  /* 0x0000bc00011b7983 */ /* 0x000f280000300800 */
[----:B------:R-:W-:Y:S04]  /*6a40*/  STL [R1+0x18e8], R5 ;  /* 0x0018e80501007387 */ /* 0x000fe80000100800 */
[----:B------:R0:W-:Y:S01]  /*6a50*/  STL [R1+0x1870], R2 ;  /* 0x0018700201007387 */ /* 0x0001e20000100800 */
[----:B------:R-:W-:-:S03]  /*6a60*/  LEA.HI.X.SX32 R4, R23, c[0x0][0x16c], 0x1, P4 ;  /* 0x00005b0017047a11 */ /* 0x000fc600020f0eff */
[----:B------:R-:W4:Y:S04]  /*6a70*/  LDL.LU R29, [R1+0xb8] ;  /* 0x0000b800011d7983 */ /* 0x000f280000300800 */
[----:B------:R-:W4:Y:S04]  /*6a80*/  LDL.LU R23, [R1+0xb4] ;  /* 0x0000b40001177983 */ /* 0x000f280000300800 */
[----:B------:R-:W-:Y:S01]  /*6a90*/  STL [R1+0x18ec], R4 ;  /* 0x0018ec0401007387 */ /* 0x000fe20000100800 */
[----:B--2---:R-:W-:Y:S02]  /*6aa0*/  IMAD R28, R28, c[0x0][0x184], RZ ;  /* 0x000061001c1c7a24 */ /* 0x004fe400078e02ff */
[----:B---3--:R-:W-:-:S02]  /*6ab0*/  IMAD R0, R0, c[0x0][0x184], RZ ;  /* 0x0000610000007a24 */ /* 0x008fc400078e02ff */
[----:B------:R-:W-:-:S03]  /*6ac0*/  IMAD R3, R3, c[0x0][0x184], RZ ;  /* 0x0000610003037a24 */ /* 0x000fc600078e02ff */
[----:B------:R1:W-:Y:S04]  /*6ad0*/  STL [R1+0x1874], R0 ;  /* 0x0018740001007387 */ /* 0x0003e80000100800 */
[----:B------:R2:W-:Y:S01]  /*6ae0*/  STL [R1+0x1878], R3 ;  /* 0x0018780301007387 */ /* 0x0005e20000100800 */
[----:B------:R-:W-:-:S03]  /*6af0*/  IMAD R8, R8, c[0x0][0x190], RZ ;  /* 0x0000640008087a24 */ /* 0x000fc600078e02ff */
[----:B------:R-:W-:Y:S01]  /*6b00*/  STL [R1+0x187c], R28 ;  /* 0x00187c1c01007387 */ /* 0x000fe20000100800 */
[----:B------:R-:W-:-:S03]  /*6b10*/  IMAD R9, R9, c[0x0][0x190], RZ ;  /* 0x0000640009097a24 */ /* 0x000fc600078e02ff */
[----:B------:R-:W-:Y:S01]  /*6b20*/  STL [R1+0x18f0], R8 ;  /* 0x0018f00801007387 */ /* 0x000fe20000100800 */
[----:B------:R-:W-:-:S03]  /*6b30*/  IMAD R10, R10, c[0x0][0x190], RZ ;  /* 0x000064000a0a7a24 */ /* 0x000fc600078e02ff */
[----:B------:R-:W-:Y:S01]  /*6b40*/  STL [R1+0x18f4], R9 ;  /* 0x0018f40901007387 */ /* 0x000fe20000100800 */
[----:B------:R-:W-:-:S03]  /*6b50*/  IMAD R11, R11, c[0x0][0x190], RZ ;  /* 0x000064000b0b7a24 */ /* 0x000fc600078e02ff */
[----:B------:R-:W-:Y:S04]  /*6b60*/  STL [R1+0x18f8], R10 ;  /* 0x0018f80a01007387 */ /* 0x000fe80000100800 */
[----:B------:R-:W-:Y:S01]  /*6b70*/  STL [R1+0x18fc], R11 ;  /* 0x0018fc0b01007387 */ /* 0x000fe20000100800 */
[----:B----4-:R-:W-:Y:S02]  /*6b80*/  IMAD R12, R12, c[0x0][0x190], RZ ;  /* 0x000064000c0c7a24 */ /* 0x010fe400078e02ff */
[----:B------:R-:W-:-:S03]  /*6b90*/  IMAD R13, R13, c[0x0][0x190], RZ ;  /* 0x000064000d0d7a24 */ /* 0x000fc600078e02ff */
[----:B------:R-:W-:Y:S01]  /*6ba0*/  STL [R1+0x1900], R12 ;  /* 0x0019000c01007387 */ /* 0x000fe20000100800 */
[----:B------:R-:W-:-:S03]  /*6bb0*/  IMAD R14, R14, c[0x0][0x190], RZ ;  /* 0x000064000e0e7a24 */ /* 0x000fc600078e02ff */
[----:B------:R-:W-:Y:S01]  /*6bc0*/  STL [R1+0x1904], R13 ;  /* 0x0019040d01007387 */ /* 0x000fe20000100800 */
[----:B0-----:R-:W-:-:S03]  /*6bd0*/  IMAD R2, R19, c[0x0][0x190], RZ ;  /* 0x0000640013027a24 */ /* 0x001fc600078e02ff */
[----:B------:R-:W-:Y:S01]  /*6be0*/  STL [R1+0x1908], R14 ;  /* 0x0019080e01007387 */ /* 0x000fe20000100800 */
[----:B-1----:R-:W-:-:S03]  /*6bf0*/  IMAD R0, R18, c[0x0][0x190], RZ ;  /* 0x0000640012007a24 */ /* 0x002fc600078e02ff */
[----:B------:R0:W-:Y:S01]  /*6c00*/  STL [R1+0x1c], R2 ;  /* 0x00001c0201007387 */ /* 0x0001e20000100800 */
[----:B--2---:R-:W-:-:S03]  /*6c10*/  IMAD R3, R17, c[0x0][0x190], RZ ;  /* 0x0000640011037a24 */ /* 0x004fc600078e02ff */
[----:B------:R1:W-:Y:S01]  /*6c20*/  STL [R1+0x20], R0 ;  /* 0x0000200001007387 */ /* 0x0003e20000100800 */
[----:B0-----:R-:W-:-:S03]  /*6c30*/  IMAD R2, R16, c[0x0][0x190], RZ ;  /* 0x0000640010027a24 */ /* 0x001fc600078e02ff */
[----:B------:R0:W-:Y:S01]  /*6c40*/  STL [R1+0x24], R3 ;  /* 0x0000240301007387 */ /* 0x0001e20000100800 */
[----:B-1----:R-:W-:-:S03]  /*6c50*/  IMAD R0, R15, c[0x0][0x190], RZ ;  /* 0x000064000f007a24 */ /* 0x002fc600078e02ff */
[----:B------:R1:W-:Y:S01]  /*6c60*/  STL [R1+0x38], R2 ;  /* 0x0000380201007387 */ /* 0x0003e20000100800 */
[----:B0-----:R-:W-:-:S03]  /*6c70*/  IMAD R3, R26, c[0x0][0x190], RZ ;  /* 0x000064001a037a24 */ /* 0x001fc600078e02ff */
[----:B------:R0:W-:Y:S01]  /*6c80*/  STL [R1+0x3c], R0 ;  /* 0x00003c0001007387 */ /* 0x0001e20000100800 */
[----:B-1----:R-:W-:Y:S02]  /*6c90*/  IMAD R2, R27, c[0x0][0x190], RZ ;  /* 0x000064001b027a24 */ /* 0x002fe400078e02ff */
[----:B------:R-:W-:Y:S01]  /*6ca0*/  IMAD R4, R29, c[0x0][0x190], RZ ;  /* 0x000064001d047a24 */ /* 0x000fe200078e02ff */
[----:B0-----:R-:W2:Y:S04]  /*6cb0*/  LDL.LU R0, [R1+0xb0] ;  /* 0x0000b00001007983 */ /* 0x001ea80000300800 */
[----:B------:R0:W-:Y:S04]  /*6cc0*/  STL [R1+0x40], R3 ;  /* 0x0000400301007387 */ /* 0x0001e80000100800 */
[----:B------:R1:W-:Y:S01]  /*6cd0*/  STL [R1+0x44], R2 ;  /* 0x0000440201007387 */ /* 0x0003e20000100800 */
[----:B0-----:R-:W-:-:S03]  /*6ce0*/  IMAD R3, R23, c[0x0][0x190], RZ ;  /* 0x0000640017037a24 */ /* 0x001fc600078e02ff */
[----:B-1----:R-:W3:Y:S04]  /*6cf0*/  LDL.LU R2, [R1+0xac] ;  /* 0x0000ac0001027983 */ /* 0x002ee80000300800 */
[----:B------:R0:W-:Y:S04]  /*6d00*/  STL [R1+0x48], R4 ;  /* 0x0000480401007387 */ /* 0x0001e80000100800 */
[----:B------:R-:W4:Y:S04]  /*6d10*/  LDL.LU R14, [R1+0xa8] ;  /* 0x0000a800010e7983 */ /* 0x000f280000300800 */
[----:B------:R-:W4:Y:S04]  /*6d20*/  LDL.LU R13, [R1+0xa4] ;  /* 0x0000a400010d7983 */ /* 0x000f280000300800 */
[----:B------:R1:W-:Y:S04]  /*6d30*/  STL [R1+0x4c], R3 ;  /* 0x00004c0301007387 */ /* 0x0003e80000100800 */
[----:B------:R-:W4:Y:S04]  /*6d40*/  LDL.LU R12, [R1+0xa0] ;  /* 0x0000a000010c7983 */ /* 0x000f280000300800 */
[----:B------:R-:W4:Y:S04]  /*6d50*/  LDL.LU R11, [R1+0x9c] ;  /* 0x00009c00010b7983 */ /* 0x000f280000300800 */
[----:B------:R-:W4:Y:S04]  /*6d60*/  LDL.LU R10, [R1+0x98] ;  /* 0x00009800010a7983 */ /* 0x000f280000300800 */
[----:B------:R-:W4:Y:S04]  /*6d70*/  LDL.LU R9, [R1+0x94] ;  /* 0x0000940001097983 */ /* 0x000f280000300800 */
[----:B------:R-:W4:Y:S04]  /*6d80*/  LDL.LU R8, [R1+0x90] ;  /* 0x0000900001087983 */ /* 0x000f280000300800 */
[----:B0-----:R-:W4:Y:S04]  /*6d90*/  LDL.LU R4, [R1+0x8c] ;  /* 0x00008c0001047983 */ /* 0x001f280000300800 */
        /* <DEDUP_REMOVED lines=18> */
[----:B-1----:R-:W4:Y:S01]  /*6ec0*/  LDL.LU R3, [R1+0xc] ;  /* 0x00000c0001037983 */ /* 0x002f220000300800 */
[----:B--2---:R-:W-:-:S05]  /*6ed0*/  IMAD R0, R0, c[0x0][0x190], RZ ;  /* 0x0000640000007a24 */ /* 0x004fca00078e02ff */
[----:B------:R0:W-:Y:S04]  /*6ee0*/  STL [R1+0x54], R0 ;  /* 0x0000540001007387 */ /* 0x0001e80000100800 */
[----:B0-----:R-:W2:Y:S01]  /*6ef0*/  LDL.LU R0, [R1+0x8] ;  /* 0x0000080001007983 */ /* 0x001ea20000300800 */
[----:B---3--:R-:W-:-:S05]  /*6f00*/  IMAD R2, R2, c[0x0][0x190], RZ ;  /* 0x0000640002027a24 */ /* 0x008fca00078e02ff */
[----:B------:R0:W-:Y:S01]  /*6f10*/  STL [R1+0x58], R2 ;  /* 0x0000580201007387 */ /* 0x0001e20000100800 */
[----:B----4-:R-:W-:Y:S02]  /*6f20*/  IMAD R14, R14, c[0x0][0x190], RZ ;  /* 0x000064000e0e7a24 */ /* 0x010fe400078e02ff */
[----:B------:R-:W-:Y:S01]  /*6f30*/  IMAD R13, R13, c[0x0][0x190], RZ ;  /* 0x000064000d0d7a24 */ /* 0x000fe200078e02ff */
[----:B0-----:R-:W3:Y:S04]  /*6f40*/  LDL.LU R2, [R1+0x4] ;  /* 0x0000040001027983 */ /* 0x001ee80000300800 */
[----:B------:R0:W-:Y:S01]  /*6f50*/  STL [R1+0x5c], R14 ;  /* 0x00005c0e01007387 */ /* 0x0001e20000100800 */
[----:B------:R-:W-:Y:S02]  /*6f60*/  IMAD R12, R12, c[0x0][0x190], RZ ;  /* 0x000064000c0c7a24 */ /* 0x000fe400078e02ff */
[----:B------:R-:W-:Y:S01]  /*6f70*/  IMAD R11, R11, c[0x0][0x190], RZ ;  /* 0x000064000b0b7a24 */ /* 0x000fe200078e02ff */
[----:B0-----:R-:W4:Y:S01]  /*6f80*/  LDL.LU R14, [R1+0x1908] ;  /* 0x00190800010e7983 */ /* 0x001f220000300800 */
[----:B------:R-:W-:-:S03]  /*6f90*/  IMAD R10, R10, c[0x0][0x190], RZ ;  /* 0x000064000a0a7a24 */ /* 0x000fc600078e02ff */
[----:B------:R0:W-:Y:S01]  /*6fa0*/  STL [R1+0x64], R13 ;  /* 0x0000640d01007387 */ /* 0x0001e20000100800 */
[----:B------:R-:W-:Y:S02]  /*6fb0*/  IMAD R9, R9, c[0x0][0x190], RZ ;  /* 0x0000640009097a24 */ /* 0x000fe400078e02ff */
[----:B------:R-:W-:Y:S01]  /*6fc0*/  IMAD R8, R8, c[0x0][0x190], RZ ;  /* 0x0000640008087a24 */ /* 0x000fe200078e02ff */
[----:B0-----:R-:W2:Y:S04]  /*6fd0*/  LDL.LU R13, [R1+0x1904] ;  /* 0x00190400010d7983 */ /* 0x001ea80000300800 */
[----:B------:R0:W-:Y:S01]  /*6fe0*/  STL [R1+0xa0], R12 ;  /* 0x0000a00c01007387 */ /* 0x0001e20000100800 */
[----:B------:R-:W-:Y:S02]  /*6ff0*/  IMAD R4, R4, c[0x0][0x190], RZ ;  /* 0x0000640004047a24 */ /* 0x000fe400078e02ff */
[----:B------:R-:W-:Y:S01]  /*7000*/  IMAD R5, R5, c[0x0][0x190], RZ ;  /* 0x0000640005057a24 */ /* 0x000fe200078e02ff */
[----:B0-----:R-:W2:Y:S04]  /*7010*/  LDL.LU R12, [R1+0x1900] ;  /* 0x00190000010c7983 */ /* 0x001ea80000300800 */
[----:B------:R0:W-:Y:S01]  /*7020*/  STL [R1+0x9c], R11 ;  /* 0x00009c0b01007387 */ /* 0x0001e20000100800 */
[----:B------:R-:W-:-:S03]  /*7030*/  IMAD R7, R7, c[0x0][0x190], RZ ;  /* 0x0000640007077a24 */ /* 0x000fc600078e02ff */
[----:B0-----:R-:W2:Y:S04]  /*7040*/  LDL.LU R11, [R1+0x18fc] ;  /* 0x0018fc00010b7983 */ /* 0x001ea80000300800 */
[----:B------:R0:W-:Y:S01]  /*7050*/  STL [R1+0x98], R10 ;  /* 0x0000980a01007387 */ /* 0x0001e20000100800 */
[----:B------:R-:W-:-:S03]  /*7060*/  IMAD R6, R6, c[0x0][0x190], RZ ;  /* 0x0000640006067a24 */ /* 0x000fc600078e02ff */
[----:B0-----:R-:W3:Y:S04]  /*7070*/  LDL.LU R10, [R1+0x18f8] ;  /* 0x0018f800010a7983 */ /* 0x001ee80000300800 */
[----:B------:R0:W-:Y:S01]  /*7080*/  STL [R1+0x94], R9 ;  /* 0x0000940901007387 */ /* 0x0001e20000100800 */
[----:B------:R-:W-:-:S03]  /*7090*/  IMAD R25, R25, c[0x0][0x190], RZ ;  /* 0x0000640019197a24 */ /* 0x000fc600078e02ff */
[----:B0-----:R-:W4:Y:S04]  /*70a0*/  LDL.LU R9, [R1+0x18f4] ;  /* 0x0018f40001097983 */ /* 0x001f280000300800 */
        /* <DEDUP_REMOVED lines=39> */
[----:B------:R0:W-:Y:S04]  /*7320*/  STL [R1+0x34], R16 ;  /* 0x0000341001007387 */ /* 0x0001e80000100800 */
        /* <DEDUP_REMOVED lines=10> */
[----:B0-----:R-:W4:Y:S01]  /*73d0*/  LDL.LU R23, [R1+0x18a8] ;  /* 0x0018a80001177983 */ /* 0x001f220000300800 */
[----:B------:R-:W-:-:S05]  /*73e0*/  IMAD R28, R28, c[0x0][0x190], RZ ;  /* 0x000064001c1c7a24 */ /* 0x000fca00078e02ff */
[----:B------:R0:W-:Y:S02]  /*73f0*/  STL [R1+0x10], R28 ;  /* 0x0000101c01007387 */ /* 0x0001e40000100800 */
[----:B0-----:R-:W-:Y:S02]  /*7400*/  IMAD R28, R3, c[0x0][0x190], RZ ;  /* 0x00006400031c7a24 */ /* 0x001fe400078e02ff */
[----:B--2---:R-:W-:Y:S02]  /*7410*/  IMAD R3, R0, c[0x0][0x190], RZ ;  /* 0x0000640000037a24 */ /* 0x004fe400078e02ff */
[----:B---3--:R-:W-:Y:S01]  /*7420*/  IMAD R0, R2, c[0x0][0x190], RZ ;  /* 0x0000640002007a24 */ /* 0x008fe200078e02ff */
[----:B------:R-:W-:Y:S04]  /*7430*/  STL [R1+0x1880], R28 ;  /* 0x0018801c01007387 */ /* 0x000fe80000100800 */
[----:B------:R-:W-:Y:S04]  /*7440*/  STL [R1+0x1884], R3 ;  /* 0x0018840301007387 */ /* 0x000fe80000100800 */
[----:B------:R-:W-:Y:S01]  /*7450*/  STL [R1+0x1888], R0 ;  /* 0x0018880001007387 */ /* 0x000fe20000100800 */
[----:B----4-:R-:W-:-:S03]  /*7460*/  IMAD R2, R23, c[0x0][0x190], RZ ;  /* 0x0000640017027a24 */ /* 0x010fc600078e02ff */
[----:B------:R-:W2:Y:S01]  /*7470*/  LDL.LU R23, [R1+0x18a4] ;  /* 0x0018a40001177983 */ /* 0x000ea20000300800 */
[----:B------:R-:W-:Y:S02]  /*7480*/  IMAD R29, R29, c[0x0][0x190], RZ ;  /* 0x000064001d1d7a24 */ /* 0x000fe400078e02ff */
[----:B------:R-:W-:Y:S02]  /*7490*/  IMAD R27, R27, c[0x0][0x190], RZ ;  /* 0x000064001b1b7a24 */ /* 0x000fe400078e02ff */
[----:B------:R-:W-:Y:S01]  /*74a0*/  IMAD R26, R26, c[0x0][0x190], RZ ;  /* 0x000064001a1a7a24 */ /* 0x000fe200078e02ff */
[----:B------:R-:W-:Y:S01]  /*74b0*/  STL [R1+0x188c], R2 ;  /* 0x00188c0201007387 */ /* 0x000fe20000100800 */
[----:B------:R-:W-:Y:S02]  /*74c0*/  IMAD R15, R15, c[0x0][0x190], RZ ;  /* 0x000064000f0f7a24 */ /* 0x000fe400078e02ff */
[----:B------:R-:W-:Y:S01]  /*74d0*/  IMAD R19, R19, c[0x0][0x190], RZ ;  /* 0x0000640013137a24 */ /* 0x000fe200078e02ff */
[----:B------:R-:W-:Y:S01]  /*74e0*/  STL [R1+0x1890], R29 ;  /* 0x0018901d01007387 */ /* 0x000fe20000100800 */
[----:B------:R-:W-:-:S03]  /*74f0*/  IMAD R16, R16, c[0x0][0x190], RZ ;  /* 0x0000640010107a24 */ /* 0x000fc600078e02ff */
[----:B------:R-:W-:Y:S04]  /*7500*/  STL [R1+0x1894], R27 ;  /* 0x0018941b01007387 */ /* 0x000fe80000100800 */
[----:B------:R0:W-:Y:S04]  /*7510*/  STL [R1+0x1898], R26 ;  /* 0x0018981a01007387 */ /* 0x0001e80000100800 */
[----:B0-----:R-:W3:Y:S04]  /*7520*/  LDL.LU R26, [R1+0x38] ;  /* 0x00003800011a7983 */ /* 0x001ee80000300800 */
[----:B------:R0:W-:Y:S04]  /*7530*/  STL [R1+0x189c], R15 ;  /* 0x00189c0f01007387 */ /* 0x0001e80000100800 */
[----:B0-----:R-:W4:Y:S04]  /*7540*/  LDL.LU R15, [R1+0x24] ;  /* 0x00002400010f7983 */ /* 0x001f280000300800 */
[----:B------:R0:W-:Y:S04]  /*7550*/  STL [R1+0x18a0], R16 ;  /* 0x0018a01001007387 */ /* 0x0001e80000100800 */
[----:B0-----:R-:W3:Y:S04]  /*7560*/  LDL.LU R16, [R1+0x20] ;  /* 0x0000200001107983 */ /* 0x001ee80000300800 */
[----:B------:R-:W3:Y:S01]  /*7570*/  LDL.LU R27, [R1+0x40] ;  /* 0x00004000011b7983 */ /* 0x000ee20000300800 */
[----:B--2---:R-:W-:-:S02]  /*7580*/  LEA R2, P5, R19, R23, 0x1 ;  /* 0x0000001713027211 */ /* 0x004fc400078a08ff */
[----:B------:R-:W-:-:S03]  /*7590*/  LEA R0, P6, R8, R23, 0x1 ;  /* 0x0000001708007211 */ /* 0x000fc600078c08ff */
[----:B------:R0:W-:Y:S01]  /*75a0*/  STL [R1+0x1824], R2 ;  /* 0x0018240201007387 */ /* 0x0001e20000100800 */
[----:B------:R-:W-:-:S03]  /*75b0*/  LEA R3, P2, R11, R23, 0x1 ;  /* 0x000000170b037211 */ /* 0x000fc600078408ff */
[----:B------:R-:W2:Y:S04]  /*75c0*/  LDL.LU R29, [R1+0x44] ;  /* 0x00004400011d7983 */ /* 0x000ea80000300800 */
[----:B------:R1:W-:Y:S01]  /*75d0*/  STL [R1+0x1828], R0 ;  /* 0x0018280001007387 */ /* 0x0003e20000100800 */
[----:B0-----:R-:W-:-:S05]  /*75e0*/  LEA R2, P0, R9, R23, 0x1 ;  /* 0x0000001709027211 */ /* 0x001fca00078008ff */
[----:B------:R0:W-:Y:S01]  /*75f0*/  STL [R1+0x182c], R2 ;  /* 0x00182c0201007387 */ /* 0x0001e20000100800 */
[----:B-1----:R-:W-:-:S05]  /*7600*/  LEA R0, P1, R10, R23, 0x1 ;  /* 0x000000170a007211 */ /* 0x002fca00078208ff */
[----:B------:R1:W-:Y:S01]  /*7610*/  STL [R1+0x1830], R0 ;  /* 0x0018300001007387 */ /* 0x0003e20000100800 */
[----:B0-----:R-:W-:-:S03]  /*7620*/  LEA R2, P3, R12, R23, 0x1 ;  /* 0x000000170c027211 */ /* 0x001fc600078608ff */
[----:B------:R0:W-:Y:S01]  /*7630*/  STL [R1+0x1834], R3 ;  /* 0x0018340301007387 */ /* 0x0001e20000100800 */
[----:B-1----:R-:W-:-:S03]  /*7640*/  LEA R0, P4, R13, R23, 0x1 ;  /* 0x000000170d007211 */ /* 0x002fc600078808ff */
[----:B------:R1:W-:Y:S01]  /*7650*/  STL [R1+0x1838], R2 ;  /* 0x0018380201007387 */ /* 0x0003e20000100800 */
[----:B0-----:R-:W-:-:S03]  /*7660*/  LEA.HI.X.SX32 R3, R19, R4, 0x1, P5 ;  /* 0x0000000413037211 */ /* 0x001fc600028f0eff */
[----:B-1----:R-:W2:Y:S04]  /*7670*/  LDL.LU R2, [R1+0x48] ;  /* 0x0000480001027983 */ /* 0x002ea80000300800 */
[----:B------:R-:W-:Y:S04]  /*7680*/  STL [R1+0x183c], R0 ;  /* 0x00183c0001007387 */ /* 0x000fe80000100800 */
[----:B------:R0:W-:Y:S02]  /*7690*/  STL [R1+0x181c], R3 ;  /* 0x00181c0301007387 */ /* 0x0001e40000100800 */
[----:B0-----:R-:W-:-:S02]  /*76a0*/  LEA.HI.X.SX32 R3, R8, R4, 0x1, P6 ;  /* 0x0000000408037211 */ /* 0x001fc400030f0eff */
[----:B------:R-:W2:Y:S01]  /*76b0*/  LDL.LU R8, [R1+0x1c] ;  /* 0x00001c0001087983 */ /* 0x000ea20000300800 */
[----:B------:R-:W-:Y:S01]  /*76c0*/  IMAD R20, R20, c[0x0][0x190], RZ ;  /* 0x0000640014147a24 */ /* 0x000fe200078e02ff */
[-C--:B------:R-:W-:Y:S02]  /*76d0*/  LEA R0, P5, R14, R23.reuse, 0x1 ;  /* 0x000000170e007211 */ /* 0x080fe400078a08ff */
[-C--:B------:R-:W-:Y:S02]  /*76e0*/  LEA.HI.X.SX32 R19, R9, R4.reuse, 0x1, P0 ;  /* 0x0000000409137211 */ /* 0x080fe400000f0eff */
[----:B------:R-:W-:Y:S01]  /*76f0*/  LEA R28, P6, R20, R23, 0x1 ;  /* 0x00000017141c7211 */ /* 0x000fe200078c08ff */
[----:B------:R0:W-:Y:S04]  /*7700*/  STL [R1+0x1820], R0 ;  /* 0x0018200001007387 */ /* 0x0001e80000100800 */
[----:B0-----:R-:W4:Y:S04]  /*7710*/  LDL.LU R0, [R1+0x4c] ;  /* 0x00004c0001007983 */ /* 0x001f280000300800 */
[----:B------:R0:W-:Y:S04]  /*7720*/  STL [R1+0x1814], R3 ;  /* 0x0018140301007387 */ /* 0x0001e80000100800 */
[----:B0-----:R-:W4:Y:S04]  /*7730*/  LDL.LU R3, [R1+0x54] ;  /* 0x0000540001037983 */ /* 0x001f280000300800 */
[----:B------:R0:W-:Y:S04]  /*7740*/  STL [R1+0x1818], R28 ;  /* 0x0018181c01007387 */ /* 0x0001e80000100800 */
[----:B------:R1:W-:Y:S04]  /*7750*/  STL [R1+0x180c], R19 ;  /* 0x00180c1301007387 */ /* 0x0003e80000100800 */
[----:B0-----:R-:W4:Y:S01]  /*7760*/  LDL.LU R28, [R1+0x58] ;  /* 0x00005800011c7983 */ /* 0x001f220000300800 */
[----:B-1----:R-:W-:-:S02]  /*7770*/  LEA.HI.X.SX32 R19, R10, R4, 0x1, P1 ;  /* 0x000000040a137211 */ /* 0x002fc400008f0eff */
[----:B------:R-:W-:Y:S02]  /*7780*/  LEA.HI.X.SX32 R10, R11, R4, 0x1, P2 ;  /* 0x000000040b0a7211 */ /* 0x000fe400010f0eff */
[----:B--2---:R-:W-:-:S05]  /*7790*/  LEA R9, P0, R8, R23, 0x1 ;  /* 0x0000001708097211 */ /* 0x004fca00078008ff */
[----:B------:R3:W-:Y:S04]  /*77a0*/  STL [R1+0x1810], R9 ;  /* 0x0018100901007387 */ /* 0x0007e80000100800 */
[----:B------:R0:W-:Y:S04]  /*77b0*/  STL [R1+0x1804], R19 ;  /* 0x0018041301007387 */ /* 0x0001e80000100800 */
[----:B------:R-:W2:Y:S01]  /*77c0*/  LDL.LU R11, [R1+0x64] ;  /* 0x00006400010b7983 */ /* 0x000ea20000300800 */
[----:B---3--:R-:W-:-:S05]  /*77d0*/  LEA R9, P1, R16, R23, 0x1 ;  /* 0x0000001710097211 */ /* 0x008fca00078208ff */
[----:B------:R4:W-:Y:S01]  /*77e0*/  STL [R1+0x1808], R9 ;  /* 0x0018080901007387 */ /* 0x0009e20000100800 */
[----:B0-----:R-:W-:-:S03]  /*77f0*/  LEA.HI.X.SX32 R19, R12, R4, 0x1, P3 ;  /* 0x000000040c137211 */ /* 0x001fc600018f0eff */
[----:B------:R0:W-:Y:S01]  /*7800*/  STL [R1+0x17fc], R10 ;  /* 0x0017fc0a01007387 */ /* 0x0001e20000100800 */
[----:B----4-:R-:W-:-:S03]  /*7810*/  LEA R9, P2, R15, R23, 0x1 ;  /* 0x000000170f097211 */ /* 0x010fc600078408ff */
[----:B0-----:R-:W3:Y:S04]  /*7820*/  LDL.LU R10, [R1+0xa0] ;  /* 0x0000a000010a7983 */ /* 0x001ee80000300800 */
[----:B------:R-:W-:Y:S04]  /*7830*/  STL [R1+0x1800], R9 ;  /* 0x0018000901007387 */ /* 0x000fe80000100800 */
[----:B------:R-:W4:Y:S04]  /*7840*/  LDL.LU R12, [R1+0x5c] ;  /* 0x00005c00010c7983 */ /* 0x000f280000300800 */
[----:B------:R0:W-:Y:S02]  /*7850*/  STL [R1+0x17f4], R19 ;  /* 0x0017f41301007387 */ /* 0x0001e40000100800 */
[----:B0-----:R-:W-:-:S02]  /*7860*/  LEA.HI.X.SX32 R19, R13, R4, 0x1, P4 ;  /* 0x000000040d137211 */ /* 0x001fc400020f0eff */
[----:B------:R-:W2:Y:S01]  /*7870*/  LDL.LU R13, [R1+0x3c] ;  /* 0x00003c00010d7983 */ /* 0x000ea20000300800 */
[----:B------:R-:W-:-:S05]  /*7880*/  LEA R9, P3, R26, R23, 0x1 ;  /* 0x000000171a097211 */ /* 0x000fca00078608ff */
[----:B------:R-:W-:Y:S04]  /*7890*/  STL [R1+0x17f8], R9 ;  /* 0x0017f80901007387 */ /* 0x000fe80000100800 */
[----:B------:R0:W-:Y:S01]  /*78a0*/  STL [R1+0x17ec], R19 ;  /* 0x0017ec1301007387 */ /* 0x0001e20000100800 */
[-C--:B------:R-:W-:Y:S02]  /*78b0*/  LEA.HI.X.SX32 R20, R20, R4.reuse, 0x1, P6 ;  /* 0x0000000414147211 */ /* 0x080fe400030f0eff */
[----:B0-----:R-:W-:Y:S02]  /*78c0*/  LEA.HI.X.SX32 R19, R14, R4, 0x1, P5 ;  /* 0x000000040e137211 */ /* 0x001fe400028f0eff */
[-C--:B------:R-:W-:Y:S01]  /*78d0*/  LEA R14, P5, R27, R23.reuse, 0x1 ;  /* 0x000000171b0e7211 */ /* 0x080fe200078a08ff */
[----:B------:R-:W-:Y:S01]  /*78e0*/  IMAD R21, R21, c[0x0][0x190], RZ ;  /* 0x0000640015157a24 */ /* 0x000fe200078e02ff */
[----:B--2---:R-:W-:-:S05]  /*78f0*/  LEA R9, P4, R13, R23, 0x1 ;  /* 0x000000170d097211 */ /* 0x004fca00078808ff */
[----:B------:R0:W-:Y:S04]  /*7900*/  STL [R1+0x17f0], R9 ;  /* 0x0017f00901007387 */ /* 0x0001e80000100800 */
[----:B0-----:R-:W2:Y:S04]  /*7910*/  LDL.LU R9, [R1+0x9c] ;  /* 0x00009c0001097983 */ /* 0x001ea80000300800 */
[----:B------:R0:W-:Y:S04]  /*7920*/  STL [R1+0x17e4], R19 ;  /* 0x0017e41301007387 */ /* 0x0001e80000100800 */
[----:B0-----:R-:W2:Y:S04]  /*7930*/  LDL.LU R19, [R1+0x98] ;  /* 0x0000980001137983 */ /* 0x001ea80000300800 */
[----:B------:R0:W-:Y:S04]  /*7940*/  STL [R1+0x17e8], R14 ;  /* 0x0017e80e01007387 */ /* 0x0001e80000100800 */
[----:B------:R1:W-:Y:S01]  /*7950*/  STL [R1+0x165c], R20 ;  /* 0x00165c1401007387 */ /* 0x0003e20000100800 */
[----:B0-----:R-:W-:-:S02]  /*7960*/  LEA R14, P6, R29, R23, 0x1 ;  /* 0x000000171d0e7211 */ /* 0x001fc400078c08ff */
[----:B-1----:R-:W-:Y:S02]  /*7970*/  LEA.HI.X.SX32 R20, R8, R4, 0x1, P0 ;  /* 0x0000000408147211 */ /* 0x002fe400000f0eff */
[----:B------:R-:W2:Y:S04]  /*7980*/  LDL.LU R8, [R1+0x94] ;  /* 0x0000940001087983 */ /* 0x000ea80000300800 */
        /* <DEDUP_REMOVED lines=8> */
[-C--:B-1----:R-:W-:Y:S02]  /*7a10*/  LEA.HI.X.SX32 R20, R15, R4.reuse, 0x1, P2 ;  /* 0x000000040f147211 */ /* 0x082fe400010f0eff */
[----:B------:R-:W2:Y:S04]  /*7a20*/  LDL.LU R15, [R1+0x8c] ;  /* 0x00008c00010f7983 */ /* 0x000ea80000300800 */
[----:B------:R-:W-:Y:S04]  /*7a30*/  STL [R1+0x17cc], R14 ;  /* 0x0017cc0e01007387 */ /* 0x000fe80000100800 */
[----:B------:R0:W-:Y:S02]  /*7a40*/  STL [R1+0x17b0], R20 ;  /* 0x0017b01401007387 */ /* 0x0001e40000100800 */
[----:B0-----:R-:W-:-:S02]  /*7a50*/  LEA.HI.X.SX32 R20, R26, R4, 0x1, P3 ;  /* 0x000000041a147211 */ /* 0x001fc400018f0eff */
[----:B------:R-:W2:Y:S01]  /*7a60*/  LDL.LU R26, [R1+0x88] ;  /* 0x00008800011a7983 */ /* 0x000ea20000300800 */
[----:B------:R-:W-:-:S05]  /*7a70*/  LEA R14, P2, R0, R23, 0x1 ;  /* 0x00000017000e7211 */ /* 0x000fca00078408ff */
[----:B------:R0:W-:Y:S04]  /*7a80*/  STL [R1+0x17d0], R14 ;  /* 0x0017d00e01007387 */ /* 0x0001e80000100800 */
[----:B------:R1:W-:Y:S01]  /*7a90*/  STL [R1+0x17b4], R20 ;  /* 0x0017b41401007387 */ /* 0x0003e20000100800 */
[----:B0-----:R-:W-:Y:S02]  /*7aa0*/  LEA R14, P3, R3, R23, 0x1 ;  /* 0x00000017030e7211 */ /* 0x001fe400078608ff */
[----:B-1----:R-:W-:-:S03]  /*7ab0*/  LEA.HI.X.SX32 R20, R13, R4, 0x1, P4 ;  /* 0x000000040d147211 */ /* 0x002fc600020f0eff */
[----:B------:R0:W-:Y:S01]  /*7ac0*/  STL [R1+0x17d4], R14 ;  /* 0x0017d40e01007387 */ /* 0x0001e20000100800 */
[----:B------:R-:W-:-:S03]  /*7ad0*/  LEA.HI.X.SX32 R13, R27, R4, 0x1, P5 ;  /* 0x000000041b0d7211 */ /* 0x000fc600028f0eff */
[----:B------:R4:W-:Y:S04]  /*7ae0*/  STL [R1+0x17b8], R20 ;  /* 0x0017b81401007387 */ /* 0x0009e80000100800 */
[----:B------:R-:W2:Y:S01]  /*7af0*/  LDL.LU R27, [R1+0x84] ;  /* 0x00008400011b7983 */ /* 0x000ea20000300800 */
[-C--:B0-----:R-:W-:Y:S02]  /*7b00*/  LEA R14, P4, R28, R23.reuse, 0x1 ;  /* 0x000000171c0e7211 */ /* 0x081fe400078808ff */
[----:B----4-:R-:W-:-:S03]  /*7b10*/  LEA R20, P5, R12, R23, 0x1 ;  /* 0x000000170c147211 */ /* 0x010fc600078a08ff */
[----:B------:R0:W-:Y:S04]  /*7b20*/  STL [R1+0x17d8], R14 ;  /* 0x0017d80e01007387 */ /* 0x0001e80000100800 */
[----:B------:R1:W-:Y:S01]  /*7b30*/  STL [R1+0x17bc], R13 ;  /* 0x0017bc0d01007387 */ /* 0x0003e20000100800 */
[----:B0-----:R-:W-:-:S03]  /*7b40*/  LEA.HI.X.SX32 R14, R29, R4, 0x1, P6 ;  /* 0x000000041d0e7211 */ /* 0x001fc600030f0eff */
[----:B------:R0:W-:Y:S01]  /*7b50*/  STL [R1+0x17dc], R20 ;  /* 0x0017dc1401007387 */ /* 0x0001e20000100800 */
[----:B-1----:R-:W-:-:S03]  /*7b60*/  LEA R13, P6, R11, R23, 0x1 ;  /* 0x000000170b0d7211 */ /* 0x002fc600078c08ff */
[----:B------:R3:W-:Y:S01]  /*7b70*/  STL [R1+0x17c0], R14 ;  /* 0x0017c00e01007387 */ /* 0x0007e20000100800 */
[----:B------:R-:W-:Y:S01]  /*7b80*/  IMAD R22, R22, c[0x0][0x190], RZ ;  /* 0x0000640016167a24 */ /* 0x000fe200078e02ff */
[----:B0-----:R-:W-:Y:S02]  /*7b90*/  LEA.HI.X.SX32 R20, R21, R4, 0x1, P0 ;  /* 0x0000000415147211 */ /* 0x001fe400000f0eff */
[----:B------:R0:W-:Y:S01]  /*7ba0*/  STL [R1+0x17e0], R13 ;  /* 0x0017e00d01007387 */ /* 0x0001e20000100800 */
[----:B---3--:R-:W-:-:S03]  /*7bb0*/  LEA R14, P0, R10, R23, 0x1 ;  /* 0x000000170a0e7211 */ /* 0x008fc600078008ff */
[----:B------:R-:W-:Y:S04]  /*7bc0*/  STL [R1+0x1668], R20 ;  /* 0x0016681401007387 */ /* 0x000fe80000100800 */
[----:B------:R-:W-:Y:S01]  /*7bd0*/  STL [R1+0x1790], R14 ;  /* 0x0017900e01007387 */ /* 0x000fe20000100800 */
[----:B0-----:R-:W-:-:S03]  /*7be0*/  LEA.HI.X.SX32 R13, R2, R4, 0x1, P1 ;  /* 0x00000004020d7211 */ /* 0x001fc600008f0eff */
[----:B------:R-:W3:Y:S01]  /*7bf0*/  LDL.LU R29, [R1+0x80] ;  /* 0x00008000011d7983 */ /* 0x000ee20000300800 */
[----:B------:R-:W-:-:S03]  /*7c00*/  LEA R2, P1, R22, R23, 0x1 ;  /* 0x0000001716027211 */ /* 0x000fc600078208ff */
[----:B------:R0:W-:Y:S04]  /*7c10*/  STL [R1+0x166c], R13 ;  /* 0x00166c0d01007387 */ /* 0x0001e80000100800 */
[----:B------:R1:W-:Y:S01]  /*7c20*/  STL [R1+0x1794], R2 ;  /* 0x0017940201007387 */ /* 0x0003e20000100800 */
[----:B0-----:R-:W-:-:S03]  /*7c30*/  LEA.HI.X.SX32 R13, R0, R4, 0x1, P2 ;  /* 0x00000004000d7211 */ /* 0x001fc600010f0eff */
[----:B-1----:R-:W4:Y:S04]  /*7c40*/  LDL.LU R2, [R1+0x7c] ;  /* 0x00007c0001027983 */ /* 0x002f280000300800 */
[----:B------:R0:W-:Y:S01]  /*7c50*/  STL [R1+0x1778], R13 ;  /* 0x0017780d01007387 */ /* 0x0001e20000100800 */
[-C--:B------:R-:W-:Y:S02]  /*7c60*/  LEA.HI.X.SX32 R14, R28, R4.reuse, 0x1, P4 ;  /* 0x000000041c0e7211 */ /* 0x080fe400020f0eff */
[-C--:B0-----:R-:W-:Y:S02]  /*7c70*/  LEA.HI.X.SX32 R13, R3, R4.reuse, 0x1, P3 ;  /* 0x00000004030d7211 */ /* 0x081fe400018f0eff */
[-C--:B------:R-:W-:Y:S02]  /*7c80*/  LEA.HI.X.SX32 R12, R12, R4.reuse, 0x1, P5 ;  /* 0x000000040c0c7211 */ /* 0x080fe400028f0eff */
[----:B------:R-:W-:-:S02]  /*7c90*/  LEA.HI.X.SX32 R10, R10, R4, 0x1, P0 ;  /* 0x000000040a0a7211 */ /* 0x000fc400000f0eff */
[----:B--2---:R-:W-:-:S05]  /*7ca0*/  LEA R0, P2, R9, R23, 0x1 ;  /* 0x0000001709007211 */ /* 0x004fca00078408ff */
[----:B------:R0:W-:Y:S01]  /*7cb0*/  STL [R1+0x1798], R0 ;  /* 0x0017980001007387 */ /* 0x0001e20000100800 */
[----:B------:R-:W-:-:S03]  /*7cc0*/  LEA R3, P3, R19, R23, 0x1 ;  /* 0x0000001713037211 */ /* 0x000fc600078608ff */
[----:B0-----:R-:W2:Y:S04]  /*7cd0*/  LDL.LU R0, [R1+0x78] ;  /* 0x0000780001007983 */ /* 0x001ea80000300800 */
[----:B------:R-:W-:Y:S04]  /*7ce0*/  STL [R1+0x177c], R13 ;  /* 0x00177c0d01007387 */ /* 0x000fe80000100800 */
[----:B------:R0:W-:Y:S04]  /*7cf0*/  STL [R1+0x179c], R3 ;  /* 0x00179c0301007387 */ /* 0x0001e80000100800 */
[----:B0-----:R-:W2:Y:S01]  /*7d00*/  LDL.LU R3, [R1+0x74] ;  /* 0x0000740001037983 */ /* 0x001ea20000300800 */
[----:B------:R-:W-:-:S03]  /*7d10*/  LEA R13, P4, R8, R23, 0x1 ;  /* 0x00000017080d7211 */ /* 0x000fc600078808ff */
[----:B------:R-:W-:Y:S04]  /*7d20*/  STL [R1+0x1780], R14 ;  /* 0x0017800e01007387 */ /* 0x000fe80000100800 */
[----:B------:R-:W2:Y:S04]  /*7d30*/  LDL.LU R28, [R1+0x70] ;  /* 0x00007000011c7983 */ /* 0x000ea80000300800 */
[----:B------:R0:W-:Y:S04]  /*7d40*/  STL [R1+0x17a0], R13 ;  /* 0x0017a00d01007387 */ /* 0x0001e80000100800 */
[----:B------:R-:W2:Y:S04]  /*7d50*/  LDL.LU R21, [R1+0x68] ;  /* 0x0000680001157983 */ /* 0x000ea80000300800 */
[----:B------:R1:W-:Y:S01]  /*7d60*/  STL [R1+0x1784], R12 ;  /* 0x0017840c01007387 */ /* 0x0003e20000100800 */
[----:B0-----:R-:W-:-:S02]  /*7d70*/  LEA R13, P5, R16, R23, 0x1 ;  /* 0x00000017100d7211 */ /* 0x001fc400078a08ff */
[----:B-1----:R-:W-:-:S03]  /*7d80*/  LEA.HI.X.SX32 R12, R11, R4, 0x1, P6 ;  /* 0x000000040b0c7211 */ /* 0x002fc600030f0eff */
[----:B------:R-:W-:Y:S04]  /*7d90*/  STL [R1+0x17a4], R13 ;  /* 0x0017a40d01007387 */ /* 0x000fe80000100800 */
[----:B------:R-:W-:Y:S04]  /*7da0*/  STL [R1+0x1788], R12 ;  /* 0x0017880c01007387 */ /* 0x000fe80000100800 */
[----:B------:R-:W2:Y:S01]  /*7db0*/  LDL.LU R20, [R1+0x60] ;  /* 0x0000600001147983 */ /* 0x000ea20000300800 */
[----:B------:R-:W-:-:S05]  /*7dc0*/  LEA R11, P6, R15, R23, 0x1 ;  /* 0x000000170f0b7211 */ /* 0x000fca00078c08ff */
[----:B------:R0:W-:Y:S04]  /*7dd0*/  STL [R1+0x17a8], R11 ;  /* 0x0017a80b01007387 */ /* 0x0001e80000100800 */
[----:B------:R1:W-:Y:S04]  /*7de0*/  STL [R1+0x178c], R10 ;  /* 0x00178c0a01007387 */ /* 0x0003e80000100800 */
[----:B------:R-:W2:Y:S01]  /*7df0*/  LDL.LU R14, [R1+0x50] ;  /* 0x00005000010e7983 */ /* 0x000ea20000300800 */
[----:B0-----:R-:W-:Y:S02]  /*7e00*/  LEA R11, P0, R26, R23, 0x1 ;  /* 0x000000171a0b7211 */ /* 0x001fe400078008ff */
[----:B-1----:R-:W-:-:S03]  /*7e10*/  LEA.HI.X.SX32 R10, R22, R4, 0x1, P1 ;  /* 0x00000004160a7211 */ /* 0x002fc600008f0eff */
[----:B------:R-:W-:Y:S04]  /*7e20*/  STL [R1+0x17ac], R11 ;  /* 0x0017ac0b01007387 */ /* 0x000fe80000100800 */
[----:B------:R-:W2:Y:S04]  /*7e30*/  LDL.LU R22, [R1+0x6c] ;  /* 0x00006c0001167983 */ /* 0x000ea80000300800 */
[----:B------:R-:W2:Y:S01]  /*7e40*/  LDL.LU R13, [R1+0x34] ;  /* 0x00003400010d7983 */ /* 0x000ea20000300800 */
[----:B------:R-:W-:-:S03]  /*7e50*/  IMAD R24, R24, c[0x0][0x190], RZ ;  /* 0x0000640018187a24 */ /* 0x000fc600078e02ff */
[----:B------:R0:W-:Y:S04]  /*7e60*/  STL [R1+0x1670], R10 ;  /* 0x0016700a01007387 */ /* 0x0001e80000100800 */
[----:B------:R-:W2:Y:S01]  /*7e70*/  LDL.LU R12, [R1+0x30] ;  /* 0x00003000010c7983 */ /* 0x000ea20000300800 */
[----:B0-----:R-:W-:Y:S02]  /*7e80*/  LEA.HI.X.SX32 R10, R9, R4, 0x1, P2 ;  /* 0x00000004090a7211 */ /* 0x001fe400010f0eff */
[-C--:B------:R-:W-:Y:S02]  /*7e90*/  LEA R11, P1, R27, R23.reuse, 0x1 ;  /* 0x000000171b0b7211 */ /* 0x080fe400078208ff */
[----:B------:R-:W-:-:S03]  /*7ea0*/  LEA R9, P2, R24, R23, 0x1 ;  /* 0x0000001718097211 */ /* 0x000fc600078408ff */
[----:B------:R0:W-:Y:S04]  /*7eb0*/  STL [R1+0x1758], R11 ;  /* 0x0017580b01007387 */ /* 0x0001e80000100800 */
[----:B0-----:R-:W2:Y:S04]  /*7ec0*/  LDL.LU R11, [R1+0x2c] ;  /* 0x00002c00010b7983 */ /* 0x001ea80000300800 */
[----:B------:R0:W-:Y:S04]  /*7ed0*/  STL [R1+0x1674], R10 ;  /* 0x0016740a01007387 */ /* 0x0001e80000100800 */
[----:B0-----:R-:W2:Y:S04]  /*7ee0*/  LDL.LU R10, [R1+0x28] ;  /* 0x00002800010a7983 */ /* 0x001ea80000300800 */
[----:B------:R0:W-:Y:S02]  /*7ef0*/  STL [R1+0x175c], R9 ;  /* 0x00175c0901007387 */ /* 0x0001e40000100800 */
[----:B0-----:R-:W-:-:S02]  /*7f00*/  LEA.HI.X.SX32 R9, R19, R4, 0x1, P3 ;  /* 0x0000000413097211 */ /* 0x001fc400018f0eff */
[----:B------:R-:W2:Y:S04]  /*7f10*/  LDL.LU R19, [R1+0x18] ;  /* 0x0000180001137983 */ /* 0x000ea80000300800 */
[----:B------:R3:W-:Y:S02]  /*7f20*/  STL [R1+0x1740], R9 ;  /* 0x0017400901007387 */ /* 0x0007e40000100800 */
[----:B---3--:R-:W-:-:S05]  /*7f30*/  LEA R9, P3, R29, R23, 0x1 ;  /* 0x000000171d097211 */ /* 0x008fca00078608ff */
[----:B------:R0:W-:Y:S01]  /*7f40*/  STL [R1+0x1760], R9 ;  /* 0x0017600901007387 */ /* 0x0001e20000100800 */
[-C--:B------:R-:W-:Y:S02]  /*7f50*/  LEA.HI.X.SX32 R16, R16, R4.reuse, 0x1, P5 ;  /* 0x0000000410107211 */ /* 0x080fe400028f0eff */
[----:B0-----:R-:W-:Y:S02]  /*7f60*/  LEA.HI.X.SX32 R9, R8, R4, 0x1, P4 ;  /* 0x0000000408097211 */ /* 0x001fe400020f0eff */
[----:B----4-:R-:W-:-:S03]  /*7f70*/  LEA R8, P4, R2, R23, 0x1 ;  /* 0x0000001702087211 */ /* 0x010fc600078808ff */
[----:B------:R0:W-:Y:S01]  /*7f80*/  STL [R1+0x1744], R9 ;  /* 0x0017440901007387 */ /* 0x0001e20000100800 */
[----:B------:R-:W-:-:S03]  /*7f90*/  LEA.HI.X.SX32 R15, R15, R4, 0x1, P6 ;  /* 0x000000040f0f7211 */ /* 0x000fc600030f0eff */
[----:B0-----:R-:W3:Y:S04]  /*7fa0*/  LDL.LU R9, [R1+0x14] ;  /* 0x0000140001097983 */ /* 0x001ee80000300800 */
[----:B------:R0:W-:Y:S04]  /*7fb0*/  STL [R1+0x1764], R8 ;  /* 0x0017640801007387 */ /* 0x0001e80000100800 */
[----:B0-----:R-:W4:Y:S04]  /*7fc0*/  LDL.LU R8, [R1+0x10] ;  /* 0x0000100001087983 */ /* 0x001f280000300800 */
[----:B------:R2:W-:Y:S01]  /*7fd0*/  STL [R1+0x1748], R16 ;  /* 0x0017481001007387 */ /* 0x0005e20000100800 */
[----:B------:R-:W-:-:S02]  /*7fe0*/  LEA.HI.X.SX32 R26, R26, R4, 0x1, P0 ;  /* 0x000000041a1a7211 */ /* 0x000fc400000f0eff */
[-C--:B------:R-:W-:Y:S02]  /*7ff0*/  LEA.HI.X.SX32 R27, R27, R4.reuse, 0x1, P1 ;  /* 0x000000041b1b7211 */ /* 0x080fe400008f0eff */
[----:B------:R-:W-:Y:S01]  /*8000*/  LEA.HI.X.SX32 R24, R24, R4, 0x1, P2 ;  /* 0x0000000418187211 */ /* 0x000fe200010f0eff */
[----:B------:R-:W-:Y:S01]  /*8010*/  IMAD R25, R25, c[0x0][0x190], RZ ;  /* 0x0000640019197a24 */ /* 0x000fe200078e02ff */
[----:B--2---:R-:W-:-:S05]  /*8020*/  LEA R16, P5, R0, R23, 0x1 ;  /* 0x0000001700107211 */ /* 0x004fca00078a08ff */
[----:B------:R0:W-:Y:S04]  /*8030*/  STL [R1+0x1768], R16 ;  /* 0x0017681001007387 */ /* 0x0001e80000100800 */
[----:B0-----:R-:W2:Y:S04]  /*8040*/  LDL.LU R16, [R1+0x18a0] ;  /* 0x0018a00001107983 */ /* 0x001ea80000300800 */
[----:B------:R0:W-:Y:S02]  /*8050*/  STL [R1+0x174c], R15 ;  /* 0x00174c0f01007387 */ /* 0x0001e40000100800 */
[----:B0-----:R-:W-:-:S05]  /*8060*/  LEA R15, P6, R3, R23, 0x1 ;  /* 0x00000017030f7211 */ /* 0x001fca00078c08ff */
        /* <DEDUP_REMOVED lines=12> */
[----:B------:R0:W-:Y:S02]  /*8130*/  STL [R1+0x1698], R24 ;  /* 0x0016981801007387 */ /* 0x0001e40000100800 */
[----:B0-----:R-:W-:Y:S02]  /*8140*/  LEA.HI.X.SX32 R24, R29, R4, 0x1, P3 ;  /* 0x000000041d187211 */ /* 0x001fe400018f0eff */
[----:B------:R-:W2:Y:S04]  /*8150*/  LDL.LU R29, [R1+0x1890] ;  /* 0x00189000011d7983 */ /* 0x000ea80000300800 */
        /* <DEDUP_REMOVED lines=22> */
[----:B------:R0:W-:Y:S01]  /*82c0*/  STL [R1+0x16c0], R24 ;  /* 0x0016c01801007387 */ /* 0x0001e20000100800 */
[----:B------:R-:W-:Y:S01]  /*82d0*/  IMAD R6, R6, c[0x0][0x190], RZ ;  /* 0x0000640006067a24 */ /* 0x000fe200078e02ff */
[----:B0-----:R-:W-:Y:S02]  /*82e0*/  LEA.HI.X.SX32 R24, R22, R4, 0x1, P1 ;  /* 0x0000000416187211 */ /* 0x001fe400008f0eff */
[----:B------:R-:W-:-:S03]  /*82f0*/  LEA R22, P1, R11, R23, 0x1 ;  /* 0x000000170b167211 */ /* 0x000fc600078208ff */
[----:B------:R0:W-:Y:S04]  /*8300*/  STL [R1+0x1690], R24 ;  /* 0x0016901801007387 */ /* 0x0001e80000100800 */
[----:B------:R1:W-:Y:S01]  /*8310*/  STL [R1+0x16c8], R22 ;  /* 0x0016c81601007387 */ /* 0x0003e20000100800 */
[-C--:B0-----:R-:W-:Y:S02]  /*8320*/  LEA.HI.X.SX32 R24, R21, R4.reuse, 0x1, P2 ;  /* 0x0000000415187211 */ /* 0x081fe400010f0eff */
[----:B------:R-:W-:Y:S02]  /*8330*/  LEA.HI.X.SX32 R21, R25, R4, 0x1, P3 ;  /* 0x0000000419157211 */ /* 0x000fe400018f0eff */
[-C--:B-1----:R-:W-:Y:S01]  /*8340*/  LEA R22, P2, R10, R23.reuse, 0x1 ;  /* 0x000000170a167211 */ /* 0x082fe200078408ff */
[----:B------:R0:W-:Y:S04]  /*8350*/  STL [R1+0x1694], R24 ;  /* 0x0016941801007387 */ /* 0x0001e80000100800 */
[----:B------:R1:W-:Y:S04]  /*8360*/  STL [R1+0x16d0], R22 ;  /* 0x0016d01601007387 */ /* 0x0003e80000100800 */
[----:B------:R3:W-:Y:S01]  /*8370*/  STL [R1+0x169c], R21 ;  /* 0x00169c1501007387 */ /* 0x0007e20000100800 */
[----:B0-----:R-:W-:-:S02]  /*8380*/  LEA R24, P3, R19, R23, 0x1 ;  /* 0x0000001713187211 */ /* 0x001fc400078608ff */
[-C--:B-1----:R-:W-:Y:S02]  /*8390*/  LEA.HI.X.SX32 R22, R20, R4.reuse, 0x1, P4 ;  /* 0x0000000414167211 */ /* 0x082fe400020f0eff */
[-C--:B------:R-:W-:Y:S02]  /*83a0*/  LEA.HI.X.SX32 R20, R14, R4.reuse, 0x1, P5 ;  /* 0x000000040e147211 */ /* 0x080fe400028f0eff */
[-C--:B---3--:R-:W-:Y:S01]  /*83b0*/  LEA R21, P4, R6, R23.reuse, 0x1 ;  /* 0x0000001706157211 */ /* 0x088fe200078808ff */
[----:B------:R-:W-:Y:S01]  /*83c0*/  STL [R1+0x16d8], R24 ;  /* 0x0016d81801007387 */ /* 0x000fe20000100800 */
[-C--:B------:R-:W-:Y:S02]  /*83d0*/  LEA R14, P5, R9, R23.reuse, 0x1 ;  /* 0x00000017090e7211 */ /* 0x080fe400078a08ff */
[----:B------:R-:W-:Y:S01]  /*83e0*/  LEA.HI.X.SX32 R13, R13, R4, 0x1, P6 ;  /* 0x000000040d0d7211 */ /* 0x000fe200030f0eff */
[----:B------:R-:W-:Y:S04]  /*83f0*/  STL [R1+0x16a4], R22 ;  /* 0x0016a41601007387 */ /* 0x000fe80000100800 */
[----:B------:R-:W-:Y:S04]  /*8400*/  STL [R1+0x16e0], R21 ;  /* 0x0016e01501007387 */ /* 0x000fe80000100800 */
[----:B------:R4:W-:Y:S04]  /*8410*/  STL [R1+0x16ac], R20 ;  /* 0x0016ac1401007387 */ /* 0x0009e80000100800 */
[----:B------:R0:W-:Y:S04]  /*8420*/  STL [R1+0x16e8], R14 ;  /* 0x0016e80e01007387 */ /* 0x0001e80000100800 */
[----:B------:R1:W-:Y:S01]  /*8430*/  STL [R1+0x16b4], R13 ;  /* 0x0016b40d01007387 */ /* 0x0003e20000100800 */
[----:B----4-:R-:W-:-:S02]  /*8440*/  LEA R20, P6, R8, R23, 0x1 ;  /* 0x0000001708147211 */ /* 0x010fc400078c08ff */
[-C--:B0-----:R-:W-:Y:S02]  /*8450*/  LEA.HI.X.SX32 R14, R12, R4.reuse, 0x1, P0 ;  /* 0x000000040c0e7211 */ /* 0x081fe400000f0eff */
[-C--:B------:R-:W-:Y:S01]  /*8460*/  LEA.HI.X.SX32 R12, R11, R4.reuse, 0x1, P1 ;  /* 0x000000040b0c7211 */ /* 0x080fe200008f0eff */
[----:B------:R-:W-:Y:S01]  /*8470*/  STL [R1+0x16f0], R20 ;  /* 0x0016f01401007387 */ /* 0x000fe20000100800 */
[----:B------:R-:W-:-:S03]  /*8480*/  LEA.HI.X.SX32 R10, R10, R4, 0x1, P2 ;  /* 0x000000040a0a7211 */ /* 0x000fc600010f0eff */
[----:B------:R-:W-:Y:S01]  /*8490*/  STL [R1+0x16bc], R14 ;  /* 0x0016bc0e01007387 */ /* 0x000fe20000100800 */
[----:B------:R-:W-:Y:S01]  /*84a0*/  IMAD R7, R7, c[0x0][0x190], RZ ;  /* 0x0000640007077a24 */ /* 0x000fe200078e02ff */
[----:B------:R-:W-:Y:S02]  /*84b0*/  LEA.HI.X.SX32 R8, R8, R4, 0x1, P6 ;  /* 0x0000000408087211 */ /* 0x000fe400030f0eff */
[-C--:B--2---:R-:W-:Y:S02]  /*84c0*/  LEA R11, P1, R3, R23.reuse, 0x1 ;  /* 0x00000017030b7211 */ /* 0x084fe400078208ff */
[----:B-1----:R-:W-:-:S05]  /*84d0*/  LEA R13, P0, R28, R23, 0x1 ;  /* 0x000000171c0d7211 */ /* 0x002fca00078008ff */
[----:B------:R-:W-:Y:S04]  /*84e0*/  STL [R1+0x16f8], R13 ;  /* 0x0016f80d01007387 */ /* 0x000fe80000100800 */
[----:B------:R0:W-:Y:S04]  /*84f0*/  STL [R1+0x16c4], R12 ;  /* 0x0016c40c01007387 */ /* 0x0001e80000100800 */
[----:B------:R1:W-:Y:S04]  /*8500*/  STL [R1+0x1700], R11 ;  /* 0x0017000b01007387 */ /* 0x0003e80000100800 */
[----:B------:R2:W-:Y:S01]  /*8510*/  STL [R1+0x16cc], R10 ;  /* 0x0016cc0a01007387 */ /* 0x0005e20000100800 */
[----:B0-----:R-:W-:-:S02]  /*8520*/  LEA R12, P2, R0, R23, 0x1 ;  /* 0x00000017000c7211 */ /* 0x001fc400078408ff */
[----:B-1----:R-:W-:-:S03]  /*8530*/  LEA.HI.X.SX32 R11, R19, R4, 0x1, P3 ;  /* 0x00000004130b7211 */ /* 0x002fc600018f0eff */
[----:B------:R-:W-:Y:S01]  /*8540*/  STL [R1+0x1708], R12 ;  /* 0x0017080c01007387 */ /* 0x000fe20000100800 */
[----:B--2---:R-:W-:-:S03]  /*8550*/  LEA R10, P3, R2, R23, 0x1 ;  /* 0x00000017020a7211 */ /* 0x004fc600078608ff */
[----:B------:R-:W2:Y:S04]  /*8560*/  LDL.LU R19, [R1+0xec] ;  /* 0x0000ec0001137983 */ /* 0x000ea80000300800 */
[----:B------:R0:W-:Y:S04]  /*8570*/  STL [R1+0x16d4], R11 ;  /* 0x0016d40b01007387 */ /* 0x0001e80000100800 */
[----:B------:R1:W-:Y:S01]  /*8580*/  STL [R1+0x1710], R10 ;  /* 0x0017100a01007387 */ /* 0x0003e20000100800 */
[-C--:B0-----:R-:W-:Y:S02]  /*8590*/  LEA.HI.X.SX32 R11, R6, R4.reuse, 0x1, P4 ;  /* 0x00000004060b7211 */ /* 0x081fe400020f0eff */
[----:B------:R-:W-:-:S02]  /*85a0*/  LEA.HI.X.SX32 R6, R9, R4, 0x1, P5 ;  /* 0x0000000409067211 */ /* 0x000fc400028f0eff */
[-C--:B-1----:R-:W-:Y:S01]  /*85b0*/  LEA R10, P4, R29, R23.reuse, 0x1 ;  /* 0x000000171d0a7211 */ /* 0x082fe200078808ff */
[----:B------:R-:W-:Y:S01]  /*85c0*/  STL [R1+0x16dc], R11 ;  /* 0x0016dc0b01007387 */ /* 0x000fe20000100800 */
[----:B------:R-:W-:-:S03]  /*85d0*/  LEA R9, P5, R7, R23, 0x1 ;  /* 0x0000001707097211 */ /* 0x000fc600078a08ff */
[----:B------:R-:W-:Y:S04]  /*85e0*/  STL [R1+0x1718], R10 ;  /* 0x0017180a01007387 */ /* 0x000fe80000100800 */
[----:B------:R0:W-:Y:S04]  /*85f0*/  STL [R1+0x16e4], R6 ;  /* 0x0016e40601007387 */ /* 0x0001e80000100800 */
[----:B------:R1:W-:Y:S01]  /*8600*/  STL [R1+0x1720], R9 ;  /* 0x0017200901007387 */ /* 0x0003e20000100800 */
[----:B0-----:R-:W-:-:S03]  /*8610*/  LEA R6, P6, R27, R23, 0x1 ;  /* 0x000000171b067211 */ /* 0x001fc600078c08ff */
[----:B------:R0:W-:Y:S01]  /*8620*/  STL [R1+0x16ec], R8 ;  /* 0x0016ec0801007387 */ /* 0x0001e20000100800 */
[----:B-1----:R-:W-:-:S03]  /*8630*/  LEA.HI.X.SX32 R9, R28, R4, 0x1, P0 ;  /* 0x000000041c097211 */ /* 0x002fc600000f0eff */
[----:B------:R-:W3:Y:S04]  /*8640*/  LDL.LU R28, [R1+0x187c] ;  /* 0x00187c00011c7983 */ /* 0x000ee80000300800 */
[----:B------:R1:W-:Y:S01]  /*8650*/  STL [R1+0x1728], R6 ;  /* 0x0017280601007387 */ /* 0x0003e20000100800 */
[----:B0-----:R-:W-:-:S03]  /*8660*/  LEA.HI.X.SX32 R8, R3, R4, 0x1, P1 ;  /* 0x0000000403087211 */ /* 0x001fc600008f0eff */
[----:B------:R0:W-:Y:S04]  /*8670*/  STL [R1+0x16f4], R9 ;  /* 0x0016f40901007387 */ /* 0x0001e80000100800 */
[----:B------:R-:W4:Y:S01]  /*8680*/  LDL.LU R3, [R1+0x1878] ;  /* 0x0018780001037983 */ /* 0x000f220000300800 */
[----:B-1----:R-:W-:Y:S02]  /*8690*/  LEA R6, P0, R26, R23, 0x1 ;  /* 0x000000171a067211 */ /* 0x002fe400078008ff */
[----:B0-----:R-:W-:-:S03]  /*86a0*/  LEA.HI.X.SX32 R9, R0, R4, 0x1, P2 ;  /* 0x0000000400097211 */ /* 0x001fc600010f0eff */
[----:B------:R0:W-:Y:S04]  /*86b0*/  STL [R1+0x172c], R6 ;  /* 0x00172c0601007387 */ /* 0x0001e80000100800 */
[----:B------:R1:W-:Y:S04]  /*86c0*/  STL [R1+0x16fc], R8 ;  /* 0x0016fc0801007387 */ /* 0x0003e80000100800 */
[----:B------:R-:W2:Y:S01]  /*86d0*/  LDL.LU R0, [R1+0x1874] ;  /* 0x0018740001007983 */ /* 0x000ea20000300800 */
[----:B0-----:R-:W-:Y:S02]  /*86e0*/  LEA R6, P1, R15, R23, 0x1 ;  /* 0x000000170f067211 */ /* 0x001fe400078208ff */
[----:B-1----:R-:W-:-:S03]  /*86f0*/  LEA.HI.X.SX32 R8, R2, R4, 0x1, P3 ;  /* 0x0000000402087211 */ /* 0x002fc600018f0eff */
[----:B------:R0:W-:Y:S04]  /*8700*/  STL [R1+0x1730], R6 ;  /* 0x0017300601007387 */ /* 0x0001e80000100800 */
[----:B------:R1:W-:Y:S04]  /*8710*/  STL [R1+0x1704], R9 ;  /* 0x0017040901007387 */ /* 0x0003e80000100800 */
[----:B------:R-:W2:Y:S01]  /*8720*/  LDL.LU R2, [R1+0x1870] ;  /* 0x0018700001027983 */ /* 0x000ea20000300800 */
[----:B------:R-:W-:Y:S01]  /*8730*/  IMAD R17, R17, c[0x0][0x190], RZ ;  /* 0x0000640011117a24 */ /* 0x000fe200078e02ff */
[----:B0-----:R-:W-:Y:S01]  /*8740*/  LEA R6, P2, R16, R23, 0x1 ;  /* 0x0000001710067211 */ /* 0x001fe200078408ff */
[----:B------:R-:W-:-:S04]  /*8750*/  IMAD R18, R18, c[0x0][0x190], RZ ;  /* 0x0000640012127a24 */ /* 0x000fc800078e02ff */
[----:B------:R0:W-:Y:S01]  /*8760*/  STL [R1+0x1734], R6 ;  /* 0x0017340601007387 */ /* 0x0001e20000100800 */
[----:B-1----:R-:W-:-:S03]  /*8770*/  LEA.HI.X.SX32 R9, R29, R4, 0x1, P4 ;  /* 0x000000041d097211 */ /* 0x002fc600020f0eff */
[----:B------:R1:W-:Y:S01]  /*8780*/  STL [R1+0x170c], R8 ;  /* 0x00170c0801007387 */ /* 0x0003e20000100800 */
[-C--:B0-----:R-:W-:Y:S01]  /*8790*/  LEA R6, P3, R17, R23.reuse, 0x1 ;  /* 0x0000001711067211 */ /* 0x081fe200078608ff */
[----:B------:R-:W-:Y:S01]  /*87a0*/  IMAD R5, R5, c[0x0][0x190], RZ ;  /* 0x0000640005057a24 */ /* 0x000fe200078e02ff */
[----:B-1----:R-:W-:-:S03]  /*87b0*/  LEA R8, P4, R18, R23, 0x1 ;  /* 0x0000001712087211 */ /* 0x002fc600078808ff */
[----:B------:R0:W-:Y:S04]  /*87c0*/  STL [R1+0x1738], R6 ;  /* 0x0017380601007387 */ /* 0x0001e80000100800 */
[----:B------:R-:W-:Y:S04]  /*87d0*/  STL [R1+0x1714], R9 ;  /* 0x0017140901007387 */ /* 0x000fe80000100800 */
[----:B------:R1:W-:Y:S01]  /*87e0*/  STL [R1+0x173c], R8 ;  /* 0x00173c0801007387 */ /* 0x0003e20000100800 */
[----:B0-----:R-:W-:-:S05]  /*87f0*/  LEA.HI.X.SX32 R6, R7, R4, 0x1, P5 ;  /* 0x0000000407067211 */ /* 0x001fca00028f0eff */
[----:B------:R0:W-:Y:S01]  /*8800*/  STL [R1+0x171c], R6 ;  /* 0x00171c0601007387 */ /* 0x0001e20000100800 */
[----:B-1----:R-:W-:Y:S02]  /*8810*/  LEA.HI.X.SX32 R8, R27, R4, 0x1, P6 ;  /* 0x000000041b087211 */ /* 0x002fe400030f0eff */
[----:B------:R-:W-:-:S03]  /*8820*/  LEA R7, P6, R5, R23, 0x1 ;  /* 0x0000001705077211 */ /* 0x000fc600078c08ff */
[----:B------:R1:W-:Y:S01]  /*8830*/  STL [R1+0x1724], R8 ;  /* 0x0017240801007387 */ /* 0x0003e20000100800 */
[----:B0-----:R-:W-:-:S03]  /*8840*/  LEA.HI.X.SX32 R6, R26, R4, 0x1, P0 ;  /* 0x000000041a067211 */ /* 0x001fc600000f0eff */
[----:B------:R0:W-:Y:S04]  /*8850*/  STL [R1+0x1658], R7 ;  /* 0x0016580701007387 */ /* 0x0001e80000100800 */
[----:B------:R0:W-:Y:S01]  /*8860*/  STL [R1+0x1644], R6 ;  /* 0x0016440601007387 */ /* 0x0001e20000100800 */
[-C--:B-1----:R-:W-:Y:S02]  /*8870*/  LEA.HI.X.SX32 R8, R15, R4.reuse, 0x1, P1 ;  /* 0x000000040f087211 */ /* 0x082fe400008f0eff */
[-C--:B0-----:R-:W-:Y:S02]  /*8880*/  LEA.HI.X.SX32 R7, R16, R4.reuse, 0x1, P2 ;  /* 0x0000000410077211 */ /* 0x081fe400010f0eff */
[-C--:B------:R-:W-:Y:S02]  /*8890*/  LEA.HI.X.SX32 R6, R17, R4.reuse, 0x1, P3 ;  /* 0x0000000411067211 */ /* 0x080fe400018f0eff */
[----:B------:R-:W-:Y:S01]  /*88a0*/  LEA.HI.X.SX32 R5, R5, R4, 0x1, P6 ;  /* 0x0000000405057211 */ /* 0x000fe200030f0eff */
[----:B------:R-:W-:-:S06]  /*88b0*/  UIMAD UR7, UR4, 0x1e, URZ ;  /* 0x0000001e040778a4 */ /* 0x000fcc000f8e023f */
[----:B------:R-:W-:Y:S01]  /*88c0*/  IMAD.U32 R11, RZ, RZ, UR7 ;  /* 0x00000007ff0b7e24 */ /* 0x000fe2000f8e00ff */
[----:B------:R-:W-:-:S06]  /*88d0*/  UIMAD UR7, UR4, 0x1d, URZ ;  /* 0x0000001d040778a4 */ /* 0x000fcc000f8e023f */
[----:B------:R-:W-:Y:S01]  /*88e0*/  IMAD.U32 R10, RZ, RZ, UR7 ;  /* 0x00000007ff0a7e24 */ /* 0x000fe2000f8e00ff */
[----:B------:R-:W-:Y:S01]  /*88f0*/  UIMAD UR7, UR4, 0x1c, URZ ;  /* 0x0000001c040778a4 */ /* 0x000fe2000f8e023f */
[----:B---3--:R-:W-:-:S04]  /*8900*/  LEA R14, P1, R28, c[0x0][0x160], 0x1 ;  /* 0x000058001c0e7a11 */ /* 0x008fc800078208ff */
[----:B------:R-:W-:Y:S02]  /*8910*/  LEA.HI.X.SX32 R15, R28, c[0x0][0x164], 0x1, P1 ;  /* 0x000059001c0f7a11 */ /* 0x000fe400008f0eff */
[----:B----4-:R-:W-:Y:S02]  /*8920*/  LEA R20, P0, R3, c[0x0][0x160], 0x1 ;  /* 0x0000580003147a11 */ /* 0x010fe400078008ff */
[----:B--2---:R-:W-:-:S04]  /*8930*/  LEA R24, P5, R0, c[0x0][0x160], 0x1 ;  /* 0x0000580000187a11 */ /* 0x004fc800078a08ff */
[----:B------:R-:W-:Y:S02]  /*8940*/  LEA.HI.X.SX32 R25, R0, c[0x0][0x164], 0x1, P5 ;  /* 0x0000590000197a11 */ /* 0x000fe400028f0eff */
[----:B------:R-:W2:Y:S04]  /*8950*/  LDL.LU R0, [R1+0x186c] ;  /* 0x00186c0001007983 */ /* 0x000ea80000300800 */
[----:B------:R0:W-:Y:S04]  /*8960*/  STL [R1+0x1648], R8 ;  /* 0x0016480801007387 */ /* 0x0001e80000100800 */
[----:B------:R-:W-:Y:S04]  /*8970*/  STL.64 [R1+0x10e8], R24 ;  /* 0x0010e81801007387 */ /* 0x000fe80000100a00 */
[----:B------:R-:W-:Y:S01]  /*8980*/  STL [R1+0x164c], R7 ;  /* 0x00164c0701007387 */ /* 0x000fe20000100800 */
[----:B0-----:R-:W-:Y:S01]  /*8990*/  LEA.HI.X.SX32 R8, R18, R4, 0x1, P4 ;  /* 0x0000000412087211 */ /* 0x001fe200020f0eff */
[----:B------:R-:W-:-:S02]  /*89a0*/  IMAD R4, R19, c[0x0][0x184], RZ ;  /* 0x0000610013047a24 */ /* 0x000fc400078e02ff */
[----:B------:R0:W-:Y:S01]  /*89b0*/  STL [R1+0x1650], R6 ;  /* 0x0016500601007387 */ /* 0x0001e20000100800 */
[----:B------:R-:W-:-:S03]  /*89c0*/  LEA.HI.X.SX32 R21, R3, c[0x0][0x164], 0x1, P0 ;  /* 0x0000590003157a11 */ /* 0x000fc600000f0eff */
[----:B------:R1:W-:Y:S01]  /*89d0*/  STL [R1+0x1654], R8 ;  /* 0x0016540801007387 */ /* 0x0003e20000100800 */
[----:B0-----:R-:W-:-:S03]  /*89e0*/  IMAD.WIDE R6, R2, 0x2, R24 ;  /* 0x0000000202067825 */ /* 0x001fc600078e0218 */
[----:B------:R-:W-:Y:S01]  /*89f0*/  STL [R1+0x1634], R5 ;  /* 0x0016340501007387 */ /* 0x000fe20000100800 */
[----:B-1----:R-:W-:-:S03]  /*8a00*/  LEA R8, P0, R4, c[0x0][0x160], 0x1 ;  /* 0x0000580004087a11 */ /* 0x002fc600078008ff */
[----:B------:R0:W5:Y:S04]  /*8a10*/  LDL.LU R3, [R1+0x1868] ;  /* 0x0018680001037983 */ /* 0x0001680000300800 */
[----:B------:R-:W-:Y:S01]  /*8a20*/  STL [R1+0x1640], R6 ;  /* 0x0016400601007387 */ /* 0x000fe20000100800 */
[----:B------:R-:W-:-:S03]  /*8a30*/  LEA.HI.X.SX32 R9, R4, c[0x0][0x164], 0x1, P0 ;  /* 0x0000590004097a11 */ /* 0x000fc600000f0eff */
[----:B------:R1:W-:Y:S04]  /*8a40*/  STL [R1+0x1638], R7 ;  /* 0x0016380701007387 */ /* 0x0003e80000100800 */
[----:B------:R-:W-:Y:S04]  /*8a50*/  STL.64 [R1+0x10f0], R20 ;  /* 0x0010f01401007387 */ /* 0x000fe80000100a00 */
[----:B------:R0:W5:Y:S01]  /*8a60*/  LDL.LU R28, [R1+0x1864] ;  /* 0x00186400011c7983 */ /* 0x0001620000300800 */
[----:B-1----:R-:W-:-:S03]  /*8a70*/  IMAD.WIDE R6, R2, 0x2, R20 ;  /* 0x0000000202067825 */ /* 0x002fc600078e0214 */
[----:B------:R-:W-:Y:S04]  /*8a80*/  STL [R1+0x125c], R8 ;  /* 0x00125c0801007387 */ /* 0x000fe80000100800 */
[----:B------:R-:W-:Y:S04]  /*8a90*/  STL.64 [R1+0x10f8], R14 ;  /* 0x0010f80e01007387 */ /* 0x000fe80000100a00 */
[----:B------:R1:W-:Y:S04]  /*8aa0*/  STL [R1+0x163c], R6 ;  /* 0x00163c0601007387 */ /* 0x0003e80000100800 */
[----:B------:R-:W-:Y:S01]  /*8ab0*/  STL [R1+0x1258], R9 ;  /* 0x0012580901007387 */ /* 0x000fe20000100800 */
[----:B------:R-:W-:-:S03]  /*8ac0*/  IMAD.WIDE R4, R2, 0x2, R14 ;  /* 0x0000000202047825 */ /* 0x000fc600078e020e */
[----:B------:R3:W-:Y:S01]  /*8ad0*/  STL [R1+0x1630], R7 ;  /* 0x0016300701007387 */ /* 0x0007e20000100800 */
[----:B-1----:R-:W-:Y:S02]  /*8ae0*/  IMAD.MOV.U32 R6, RZ, RZ, R8 ;  /* 0x000000ffff067224 */ /* 0x002fe400078e0008 */
[----:B---3--:R-:W-:Y:S01]  /*8af0*/  IMAD.MOV.U32 R7, RZ, RZ, R9 ;  /* 0x000000ffff077224 */ /* 0x008fe200078e0009 */
[----:B------:R-:W-:Y:S01]  /*8b00*/  STL [R1+0x162c], R4 ;  /* 0x00162c0401007387 */ /* 0x000fe20000100800 */
[----:B------:R-:W-:-:S04]  /*8b10*/  IMAD.WIDE R8, R11, 0x2, R24 ;  /* 0x000000020b087825 */ /* 0x000fc800078e0218 */
[----:B------:R-:W-:Y:S01]  /*8b20*/  IMAD.WIDE R12, R2, 0x2, R6 ;  /* 0x00000002020c7825 */ /* 0x000fe200078e0206 */
[----:B------:R1:W-:Y:S04]  /*8b30*/  STL [R1+0x161c], R5 ;  /* 0x00161c0501007387 */ /* 0x0003e80000100800 */
[----:B------:R-:W-:Y:S04]  /*8b40*/  STL [R1+0x1624], R12 ;  /* 0x0016240c01007387 */ /* 0x000fe80000100800 */
[----:B------:R-:W-:Y:S01]  /*8b50*/  STL [R1+0x1620], R13 ;  /* 0x0016200d01007387 */ /* 0x000fe20000100800 */
[----:B-1----:R-:W-:-:S03]  /*8b60*/  IMAD.WIDE R4, R11, 0x2, R20 ;  /* 0x000000020b047825 */ /* 0x002fc600078e0214 */
[----:B------:R-:W-:Y:S04]  /*8b70*/  STL [R1+0x1628], R8 ;  /* 0x0016280801007387 */ /* 0x000fe80000100800 */
[----:B------:R1:W-:Y:S04]  /*8b80*/  STL [R1+0x1614], R9 ;  /* 0x0016140901007387 */ /* 0x0003e80000100800 */
[----:B------:R-:W-:Y:S01]  /*8b90*/  STL [R1+0x1618], R4 ;  /* 0x0016180401007387 */ /* 0x000fe20000100800 */
[----:B-1----:R-:W-:-:S03]  /*8ba0*/  IMAD.WIDE R8, R11, 0x2, R14 ;  /* 0x000000020b087825 */ /* 0x002fc600078e020e */
[----:B------:R1:W-:Y:S04]  /*8bb0*/  STL [R1+0x160c], R5 ;  /* 0x00160c0501007387 */ /* 0x0003e80000100800 */
[----:B------:R-:W-:Y:S04]  /*8bc0*/  STL [R1+0x1610], R8 ;  /* 0x0016100801007387 */ /* 0x000fe80000100800 */
[----:B------:R3:W-:Y:S01]  /*8bd0*/  STL [R1+0x15fc], R9 ;  /* 0x0015fc0901007387 */ /* 0x0007e20000100800 */
[----:B-1----:R-:W-:-:S05]  /*8be0*/  IMAD.WIDE R4, R11, 0x2, R6 ;  /* 0x000000020b047825 */ /* 0x002fca00078e0206 */
[----:B------:R-:W-:Y:S01]  /*8bf0*/  STL [R1+0x1604], R4 ;  /* 0x0016040401007387 */ /* 0x000fe20000100800 */
[----:B---3--:R-:W-:-:S03]  /*8c00*/  IMAD.WIDE R8, R10, 0x2, R24 ;  /* 0x000000020a087825 */ /* 0x008fc600078e0218 */
[----:B------:R1:W-:Y:S04]  /*8c10*/  STL [R1+0x1600], R5 ;  /* 0x0016000501007387 */ /* 0x0003e80000100800 */
[----:B------:R-:W-:Y:S04]  /*8c20*/  STL [R1+0x1608], R8 ;  /* 0x0016080801007387 */ /* 0x000fe80000100800 */
[----:B------:R3:W-:Y:S01]  /*8c30*/  STL [R1+0x15f4], R9 ;  /* 0x0015f40901007387 */ /* 0x0007e20000100800 */
[----:B-1----:R-:W-:-:S04]  /*8c40*/  IMAD.WIDE R4, R10, 0x2, R20 ;  /* 0x000000020a047825 */ /* 0x002fc800078e0214 */
[----:B------:R-:W-:Y:S01]  /*8c50*/  IMAD.U32 R2, RZ, RZ, UR7 ;  /* 0x00000007ff027e24 */ /* 0x000fe2000f8e00ff */
[----:B------:R-:W-:Y:S01]  /*8c60*/  STL [R1+0x15f8], R4 ;  /* 0x0015f80401007387 */ /* 0x000fe20000100800 */
[----:B---3--:R-:W-:-:S03]  /*8c70*/  IMAD.WIDE R8, R10, 0x2, R14 ;  /* 0x000000020a087825 */ /* 0x008fc600078e020e */
[----:B------:R1:W-:Y:S01]  /*8c80*/  STL [R1+0x15f0], R5 ;  /* 0x0015f00501007387 */ /* 0x0003e20000100800 */
[----:B------:R-:W-:-:S03]  /*8c90*/  IMAD.WIDE R10, R10, 0x2, R6 ;  /* 0x000000020a0a7825 */ /* 0x000fc600078e0206 */
[----:B------:R-:W-:Y:S04]  /*8ca0*/  STL [R1+0x15ec], R8 ;  /* 0x0015ec0801007387 */ /* 0x000fe80000100800 */
[----:B------:R3:W-:Y:S01]  /*8cb0*/  STL [R1+0x15dc], R9 ;  /* 0x0015dc0901007387 */ /* 0x0007e20000100800 */
[----:B------:R-:W-:Y:S01]  /*8cc0*/  UIMAD UR7, UR4, 0x1b, URZ ;  /* 0x0000001b040778a4 */ /* 0x000fe2000f8e023f */
[C---:B-1----:R-:W-:Y:S02]  /*8cd0*/  IMAD.WIDE R4, R2.reuse, 0x2, R20 ;  /* 0x0000000202047825 */ /* 0x042fe400078e0214 */
[----:B------:R1:W-:Y:S02]  /*8ce0*/  STL [R1+0x15e4], R10 ;  /* 0x0015e40a01007387 */ /* 0x0003e40000100800 */
[----:B---3--:R-:W-:-:S02]  /*8cf0*/  IMAD.WIDE R8, R2, 0x2, R24 ;  /* 0x0000000202087825 */ /* 0x008fc400078e0218 */
[----:B------:R-:W-:Y:S04]  /*8d00*/  STL [R1+0x15e0], R11 ;  /* 0x0015e00b01007387 */ /* 0x000fe80000100800 */
[----:B------:R-:W-:Y:S04]  /*8d10*/  STL [R1+0x15e8], R8 ;  /* 0x0015e80801007387 */ /* 0x000fe80000100800 */
[----:B------:R3:W-:Y:S01]  /*8d20*/  STL [R1+0x15d4], R9 ;  /* 0x0015d40901007387 */ /* 0x0007e20000100800 */
[----:B-1----:R-:W-:-:S03]  /*8d30*/  IMAD.U32 R10, RZ, RZ, UR7 ;  /* 0x00000007ff0a7e24 */ /* 0x002fc6000f8e00ff */
[----:B------:R-:W-:Y:S01]  /*8d40*/  STL [R1+0x15d8], R4 ;  /* 0x0015d80401007387 */ /* 0x000fe20000100800 */
[----:B---3--:R-:W-:-:S03]  /*8d50*/  IMAD.WIDE R8, R2, 0x2, R14 ;  /* 0x0000000202087825 */ /* 0x008fc600078e020e */
[----:B------:R1:W-:Y:S04]  /*8d60*/  STL [R1+0x15d0], R5 ;  /* 0x0015d00501007387 */ /* 0x0003e80000100800 */
[----:B------:R-:W-:Y:S04]  /*8d70*/  STL [R1+0x15cc], R8 ;  /* 0x0015cc0801007387 */ /* 0x000fe80000100800 */
[----:B------:R3:W-:Y:S01]  /*8d80*/  STL [R1+0x15bc], R9 ;  /* 0x0015bc0901007387 */ /* 0x0007e20000100800 */
[----:B-1----:R-:W-:Y:S01]  /*8d90*/  IMAD.WIDE R4, R2, 0x2, R6 ;  /* 0x0000000202047825 */ /* 0x002fe200078e0206 */
[----:B------:R-:W-:-:S04]  /*8da0*/  UIMAD UR7, UR4, 0x1a, URZ ;  /* 0x0000001a040778a4 */ /* 0x000fc8000f8e023f */
        /* <DEDUP_REMOVED lines=23> */
[----:B------:R1:W-:Y:S01]  /*8f20*/  STL [R1+0x1590], R5 ;  /* 0x0015900501007387 */ /* 0x0003e20000100800 */
[----:B------:R-:W-:-:S03]  /*8f30*/  UIMAD UR7, UR4, 0x18, URZ ;  /* 0x00000018040778a4 */ /* 0x000fc6000f8e023f */
[----:B------:R-:W-:Y:S04]  /*8f40*/  STL [R1+0x158c], R8 ;  /* 0x00158c0801007387 */ /* 0x000fe80000100800 */
[----:B------:R3:W-:Y:S01]  /*8f50*/  STL [R1+0x157c], R9 ;  /* 0x00157c0901007387 */ /* 0x0007e20000100800 */
[----:B-1----:R-:W-:-:S05]  /*8f60*/  IMAD.WIDE R4, R2, 0x2, R6 ;  /* 0x0000000202047825 */ /* 0x002fca00078e0206 */
[----:B------:R-:W-:Y:S01]  /*8f70*/  STL [R1+0x1584], R4 ;  /* 0x0015840401007387 */ /* 0x000fe20000100800 */
[----:B---3--:R-:W-:-:S03]  /*8f80*/  IMAD.WIDE R8, R10, 0x2, R24 ;  /* 0x000000020a087825 */ /* 0x008fc600078e0218 */
[----:B------:R1:W-:Y:S04]  /*8f90*/  STL [R1+0x1580], R5 ;  /* 0x0015800501007387 */ /* 0x0003e80000100800 */
[----:B------:R-:W-:Y:S01]  /*8fa0*/  STL [R1+0x1588], R8 ;  /* 0x0015880801007387 */ /* 0x000fe20000100800 */
[----:B------:R-:W-:-:S03]  /*8fb0*/  IMAD.U32 R2, RZ, RZ, UR7 ;  /* 0x00000007ff027e24 */ /* 0x000fc6000f8e00ff */
[----:B------:R3:W-:Y:S01]  /*8fc0*/  STL [R1+0x1574], R9 ;  /* 0x0015740901007387 */ /* 0x0007e20000100800 */
[----:B-1----:R-:W-:Y:S01]  /*8fd0*/  IMAD.WIDE R4, R10, 0x2, R20 ;  /* 0x000000020a047825 */ /* 0x002fe200078e0214 */
[----:B------:R-:W-:-:S04]  /*8fe0*/  UIMAD UR7, UR4, 0x17, URZ ;  /* 0x00000017040778a4 */ /* 0x000fc8000f8e023f */
[----:B------:R-:W-:Y:S01]  /*8ff0*/  STL [R1+0x1578], R4 ;  /* 0x0015780401007387 */ /* 0x000fe20000100800 */
[----:B---3--:R-:W-:-:S03]  /*9000*/  IMAD.WIDE R8, R10, 0x2, R14 ;  /* 0x000000020a087825 */ /* 0x008fc600078e020e */
[----:B------:R1:W-:Y:S01]  /*9010*/  STL [R1+0x1570], R5 ;  /* 0x0015700501007387 */ /* 0x0003e20000100800 */
[----:B------:R-:W-:-:S03]  /*9020*/  IMAD.WIDE R10, R10, 0x2, R6 ;  /* 0x000000020a0a7825 */ /* 0x000fc600078e0206 */
[----:B------:R-:W-:Y:S04]  /*9030*/  STL [R1+0x156c], R8 ;  /* 0x00156c0801007387 */ /* 0x000fe80000100800 */
[----:B------:R3:W-:Y:S01]  /*9040*/  STL [R1+0x155c], R9 ;  /* 0x00155c0901007387 */ /* 0x0007e20000100800 */
[----:B-1----:R-:W-:-:S03]  /*9050*/  IMAD.WIDE R4, R2, 0x2, R24 ;  /* 0x0000000202047825 */ /* 0x002fc600078e0218 */
[----:B------:R-:W-:Y:S04]  /*9060*/  STL [R1+0x1564], R10 ;  /* 0x0015640a01007387 */ /* 0x000fe80000100800 */
[----:B------:R1:W-:Y:S01]  /*9070*/  STL [R1+0x1560], R11 ;  /* 0x0015600b01007387 */ /* 0x0003e20000100800 */
[----:B---3--:R-:W-:-:S03]  /*9080*/  IMAD.WIDE R8, R2, 0x2, R20 ;  /* 0x0000000202087825 */ /* 0x008fc600078e0214 */
[----:B------:R3:W-:Y:S01]  /*9090*/  STL [R1+0x1568], R4 ;  /* 0x0015680401007387 */ /* 0x0007e20000100800 */
[----:B------:R-:W-:-:S03]  /*90a0*/  IMAD.WIDE R12, R2, 0x2, R6 ;  /* 0x00000002020c7825 */ /* 0x000fc600078e0206 */
[----:B------:R-:W-:Y:S01]  /*90b0*/  STL [R1+0x1280], R5 ;  /* 0x0012800501007387 */ /* 0x000fe20000100800 */
[----:B-1----:R-:W-:-:S03]  /*90c0*/  IMAD.WIDE R10, R2, 0x2, R14 ;  /* 0x00000002020a7825 */ /* 0x002fc600078e020e */
[----:B------:R-:W-:Y:S01]  /*90d0*/  STL [R1+0x1288], R8 ;  /* 0x0012880801007387 */ /* 0x000fe20000100800 */
[----:B---3--:R-:W-:-:S03]  /*90e0*/  IMAD.U32 R4, RZ, RZ, UR7 ;  /* 0x00000007ff047e24 */ /* 0x008fc6000f8e00ff */
[----:B------:R1:W-:Y:S01]  /*90f0*/  STL [R1+0x1284], R9 ;  /* 0x0012840901007387 */ /* 0x0003e20000100800 */
[----:B------:R-:W-:-:S03]  /*9100*/  UIMAD UR7, UR4, 0x16, URZ ;  /* 0x00000016040778a4 */ /* 0x000fc6000f8e023f */
[----:B------:R-:W-:Y:S04]  /*9110*/  STL [R1+0x1290], R10 ;  /* 0x0012900a01007387 */ /* 0x000fe80000100800 */
[----:B------:R3:W-:Y:S01]  /*9120*/  STL [R1+0x128c], R11 ;  /* 0x00128c0b01007387 */ /* 0x0007e20000100800 */
[----:B-1----:R-:W-:-:S03]  /*9130*/  IMAD.WIDE R8, R4, 0x2, R24 ;  /* 0x0000000204087825 */ /* 0x002fc600078e0218 */
[----:B------:R-:W-:Y:S04]  /*9140*/  STL [R1+0x1298], R12 ;  /* 0x0012980c01007387 */ /* 0x000fe80000100800 */
[----:B------:R-:W-:Y:S01]  /*9150*/  STL [R1+0x1294], R13 ;  /* 0x0012940d01007387 */ /* 0x000fe20000100800 */
[----:B---3--:R-:W-:-:S03]  /*9160*/  IMAD.WIDE R10, R4, 0x2, R20 ;  /* 0x00000002040a7825 */ /* 0x008fc600078e0214 */
[----:B------:R-:W-:Y:S01]  /*9170*/  STL [R1+0x12a0], R8 ;  /* 0x0012a00801007387 */ /* 0x000fe20000100800 */
[----:B------:R-:W-:-:S03]  /*9180*/  IMAD.U32 R2, RZ, RZ, UR7 ;  /* 0x00000007ff027e24 */ /* 0x000fc6000f8e00ff */
[----:B------:R1:W-:Y:S04]  /*9190*/  STL [R1+0x129c], R9 ;  /* 0x00129c0901007387 */ /* 0x0003e80000100800 */
[----:B------:R-:W-:Y:S01]  /*91a0*/  STL [R1+0x1558], R10 ;  /* 0x0015580a01007387 */ /* 0x000fe20000100800 */
[----:B------:R-:W-:-:S03]  /*91b0*/  UIMAD UR7, UR4, 0x15, URZ ;  /* 0x00000015040778a4 */ /* 0x000fc6000f8e023f */
[----:B------:R3:W-:Y:S01]  /*91c0*/  STL [R1+0x12a4], R11 ;  /* 0x0012a40b01007387 */ /* 0x0007e20000100800 */
[----:B-1----:R-:W-:-:S05]  /*91d0*/  IMAD.WIDE R8, R4, 0x2, R14 ;  /* 0x0000000204087825 */ /* 0x002fca00078e020e */
[----:B------:R-:W-:Y:S01]  /*91e0*/  STL [R1+0x153c], R8 ;  /* 0x00153c0801007387 */ /* 0x000fe20000100800 */
[----:B---3--:R-:W-:-:S03]  /*91f0*/  IMAD.WIDE R10, R4, 0x2, R6 ;  /* 0x00000002040a7825 */ /* 0x008fc600078e0206 */
[----:B------:R1:W-:Y:S01]  /*9200*/  STL [R1+0x1538], R9 ;  /* 0x0015380901007387 */ /* 0x0003e20000100800 */
[----:B------:R-:W-:-:S03]  /*9210*/  IMAD.WIDE R4, R2, 0x2, R24 ;  /* 0x0000000202047825 */ /* 0x000fc600078e0218 */
[----:B------:R-:W-:Y:S04]  /*9220*/  STL [R1+0x1544], R10 ;  /* 0x0015440a01007387 */ /* 0x000fe80000100800 */
[----:B------:R3:W-:Y:S01]  /*9230*/  STL [R1+0x1540], R11 ;  /* 0x0015400b01007387 */ /* 0x0007e20000100800 */
[----:B-1----:R-:W-:-:S03]  /*9240*/  IMAD.WIDE R8, R2, 0x2, R20 ;  /* 0x0000000202087825 */ /* 0x002fc600078e0214 */
[----:B------:R1:W-:Y:S01]  /*9250*/  STL [R1+0x154c], R4 ;  /* 0x00154c0401007387 */ /* 0x0003e20000100800 */
[----:B------:R-:W-:-:S03]  /*9260*/  IMAD.WIDE R12, R2, 0x2, R6 ;  /* 0x00000002020c7825 */ /* 0x000fc600078e0206 */
[----:B------:R-:W-:Y:S01]  /*9270*/  STL [R1+0x1548], R5 ;  /* 0x0015480501007387 */ /* 0x000fe20000100800 */
[----:B---3--:R-:W-:-:S03]  /*9280*/  IMAD.WIDE R10, R2, 0x2, R14 ;  /* 0x00000002020a7825 */ /* 0x008fc600078e020e */
[----:B------:R-:W-:Y:S01]  /*9290*/  STL [R1+0x1554], R8 ;  /* 0x0015540801007387 */ /* 0x000fe20000100800 */
[----:B-1----:R-:W-:-:S03]  /*92a0*/  IMAD.U32 R4, RZ, RZ, UR7 ;  /* 0x00000007ff047e24 */ /* 0x002fc6000f8e00ff */
        /* <DEDUP_REMOVED lines=57> */
[----:B------:R-:W-:-:S03]  /*9640*/  USHF.L.U32 UR7, UR4, 0x4, URZ ;  /* 0x0000000404077899 */ /* 0x000fc6000800063f */
        /* <DEDUP_REMOVED lines=200> */
[----:B------:R1:W-:Y:S01]  /*a2d0*/  STL [R1+0x1334], R13 ;  /* 0x0013340d01007387 */ /* 0x0003e20000100800 */
[----:B---3--:R-:W-:-:S03]  /*a2e0*/  IMAD.WIDE R10, R4, 0x2, R20 ;  /* 0x00000002040a7825 */ /* 0x008fc600078e0214 */
[----:B------:R-:W-:Y:S01]  /*a2f0*/  STL [R1+0x1340], R8 ;  /* 0x0013400801007387 */ /* 0x000fe20000100800 */
[----:B------:R-:W-:-:S03]  /*a300*/  IMAD.U32 R2, RZ, RZ, UR7 ;  /* 0x00000007ff027e24 */ /* 0x000fc6000f8e00ff */
[----:B------:R3:W-:Y:S01]  /*a310*/  STL [R1+0x133c], R9 ;  /* 0x00133c0901007387 */ /* 0x0007e20000100800 */
[----:B-1----:R-:W-:-:S03]  /*a320*/  IMAD.WIDE R12, R4, 0x2, R6 ;  /* 0x00000002040c7825 */ /* 0x002fc600078e0206 */
[----:B------:R-:W-:Y:S01]  /*a330*/  STL [R1+0x1348], R10 ;  /* 0x0013480a01007387 */ /* 0x000fe20000100800 */
[----:B---3--:R-:W-:-:S03]  /*a340*/  IMAD.WIDE R8, R4, 0x2, R14 ;  /* 0x0000000204087825 */ /* 0x008fc600078e020e */
[----:B------:R-:W-:Y:S01]  /*a350*/  STL [R1+0x1344], R11 ;  /* 0x0013440b01007387 */ /* 0x000fe20000100800 */
[----:B------:R-:W-:-:S03]  /*a360*/  IMAD.WIDE R4, R2, 0x2, R24 ;  /* 0x0000000202047825 */ /* 0x000fc600078e0218 */
[----:B------:R-:W1:Y:S04]  /*a370*/  S2R R19, SR_TID.X ;  /* 0x0000000000137919 */ /* 0x000e680000002100 */
[----:B------:R-:W-:Y:S04]  /*a380*/  STL [R1+0x1350], R8 ;  /* 0x0013500801007387 */ /* 0x000fe80000100800 */
[----:B------:R3:W-:Y:S04]  /*a390*/  STL [R1+0x134c], R9 ;  /* 0x00134c0901007387 */ /* 0x0007e80000100800 */
[----:B------:R4:W-:Y:S04]  /*a3a0*/  STL [R1+0x1358], R12 ;  /* 0x0013580c01007387 */ /* 0x0009e80000100800 */
[----:B------:R-:W-:Y:S01]  /*a3b0*/  STL [R1+0x1354], R13 ;  /* 0x0013540d01007387 */ /* 0x000fe20000100800 */
[----:B---3--:R-:W-:-:S03]  /*a3c0*/  IMAD.WIDE R8, R2, 0x2, R20 ;  /* 0x0000000202087825 */ /* 0x008fc600078e0214 */
[----:B------:R-:W-:Y:S04]  /*a3d0*/  STL [R1+0x1360], R4 ;  /* 0x0013600401007387 */ /* 0x000fe80000100800 */
[----:B------:R3:W-:Y:S01]  /*a3e0*/  STL [R1+0x135c], R5 ;  /* 0x00135c0501007387 */ /* 0x0007e20000100800 */
[----:B----4-:R-:W-:Y:S02]  /*a3f0*/  IMAD.U32 R12, RZ, RZ, UR4 ;  /* 0x00000004ff0c7e24 */ /* 0x010fe4000f8e00ff */
[C---:B------:R-:W-:Y:S01]  /*a400*/  IMAD.WIDE R10, R2.reuse, 0x2, R6 ;  /* 0x00000002020a7825 */ /* 0x040fe200078e0206 */
[----:B------:R-:W-:Y:S03]  /*a410*/  STL [R1+0x1368], R8 ;  /* 0x0013680801007387 */ /* 0x000fe60000100800 */
[----:B---3--:R-:W-:Y:S01]  /*a420*/  IMAD.WIDE R4, R2, 0x2, R14 ;  /* 0x0000000202047825 */ /* 0x008fe200078e020e */
[----:B------:R3:W-:Y:S04]  /*a430*/  STL [R1+0x1364], R9 ;  /* 0x0013640901007387 */ /* 0x0007e80000100800 */
[----:B------:R-:W-:Y:S04]  /*a440*/  STL [R1+0x1370], R4 ;  /* 0x0013700401007387 */ /* 0x000fe80000100800 */
[----:B------:R4:W-:Y:S01]  /*a450*/  STL [R1+0x136c], R5 ;  /* 0x00136c0501007387 */ /* 0x0009e20000100800 */
[----:B---3--:R-:W-:-:S03]  /*a460*/  IMAD.WIDE R8, R12, 0x2, R20 ;  /* 0x000000020c087825 */ /* 0x008fc600078e0214 */
[----:B------:R-:W-:Y:S04]  /*a470*/  STL [R1+0x1378], R10 ;  /* 0x0013780a01007387 */ /* 0x000fe80000100800 */
[----:B------:R3:W-:Y:S01]  /*a480*/  STL [R1+0x1374], R11 ;  /* 0x0013740b01007387 */ /* 0x0007e20000100800 */
[----:B----4-:R-:W-:-:S05]  /*a490*/  IMAD.WIDE R4, R12, 0x2, R24 ;  /* 0x000000020c047825 */ /* 0x010fca00078e0218 */
[----:B------:R1:W-:Y:S01]  /*a4a0*/  STL [R1+0x1264], R4 ;  /* 0x0012640401007387 */ /* 0x0003e20000100800 */
[----:B---3--:R-:W-:-:S03]  /*a4b0*/  IMAD.WIDE R10, R12, 0x2, R6 ;  /* 0x000000020c0a7825 */ /* 0x008fc600078e0206 */
[----:B------:R-:W-:Y:S01]  /*a4c0*/  STL [R1+0x1260], R5 ;  /* 0x0012600501007387 */ /* 0x000fe20000100800 */
[----:B------:R-:W-:-:S03]  /*a4d0*/  IMAD.WIDE R6, R12, 0x2, R14 ;  /* 0x000000020c067825 */ /* 0x000fc600078e020e */
[----:B------:R-:W-:Y:S04]  /*a4e0*/  STL [R1+0x126c], R8 ;  /* 0x00126c0801007387 */ /* 0x000fe80000100800 */
[----:B------:R-:W-:Y:S01]  /*a4f0*/  STL [R1+0x1268], R9 ;  /* 0x0012680901007387 */ /* 0x000fe20000100800 */
[----:B-1----:R-:W-:-:S03]  /*a500*/  IMAD.SHL.U32 R4, R19, 0x200, RZ ;  /* 0x0000020013047824 */ /* 0x002fc600078e00ff */
[----:B------:R-:W-:Y:S04]  /*a510*/  STL [R1+0x1274], R6 ;  /* 0x0012740601007387 */ /* 0x000fe80000100800 */
[----:B------:R-:W-:Y:S04]  /*a520*/  STL [R1+0x1270], R7 ;  /* 0x0012700701007387 */ /* 0x000fe80000100800 */
[----:B------:R-:W-:Y:S04]  /*a530*/  STL [R1+0x127c], R10 ;  /* 0x00127c0a01007387 */ /* 0x000fe80000100800 */
[----:B------:R-:W-:Y:S04]  /*a540*/  STL [R1+0x1278], R11 ;  /* 0x0012780b01007387 */ /* 0x000fe80000100800 */
[----:B------:R-:W-:Y:S04]  /*a550*/  STL [R1+0x1254], RZ ;  /* 0x001254ff01007387 */ /* 0x000fe80000100800 */
[----:B------:R-:W-:Y:S04]  /*a560*/  STL [R1+0x10b0], RZ ;  /* 0x0010b0ff01007387 */ /* 0x000fe80000100800 */
[----:B------:R1:W-:Y:S04]  /*a570*/  STL [R1+0x1860], R4 ;  /* 0x0018600401007387 */ /* 0x0003e80000100800 */
        /* <DEDUP_REMOVED lines=763> */
[----:B------:R0:W-:Y:S04]  /*d530*/  STL [R1], RZ ;  /* 0x000000ff01007387 */ /* 0x0001e80000100800 */
        /* <DEDUP_REMOVED lines=206> */
[----:B------:R-:W3:Y:S04]  /*e220*/  S2R R14, SR_TID.X ;  /* 0x00000000000e7919 */ /* 0x000ee80000002100 */
        /* <DEDUP_REMOVED lines=21> */
[----:B---3--:R-:W-:-:S03]  /*e380*/  LOP3.LUT R14, R14, 0x7f, RZ, 0xc0, !PT ;  /* 0x0000007f0e0e7812 */ /* 0x008fc600078ec0ff */
[----:B------:R0:W-:Y:S04]  /*e390*/  STL [R1+0x160], RZ ;  /* 0x000160ff01007387 */ /* 0x0001e80000100800 */
[----:B------:R0:W-:Y:S04]  /*e3a0*/  STL [R1+0x164], RZ ;  /* 0x000164ff01007387 */ /* 0x0001e80000100800 */
[----:B------:R0:W-:Y:S01]  /*e3b0*/  STL [R1+0x168], RZ ;  /* 0x000168ff01007387 */ /* 0x0001e20000100800 */
[----:B------:R-:W-:-:S03]  /*e3c0*/  IMAD.SHL.U32 R20, R19, 0x2, RZ ;  /* 0x0000000213147824 */ /* 0x000fc600078e00ff */
[----:B------:R0:W-:Y:S04]  /*e3d0*/  STL [R1+0x16c], RZ ;  /* 0x00016cff01007387 */ /* 0x0001e80000100800 */
[----:B------:R0:W-:Y:S01]  /*e3e0*/  STL [R1+0x150], RZ ;  /* 0x000150ff01007387 */ /* 0x0001e20000100800 */
[----:B------:R-:W-:-:S03]  /*e3f0*/  IMAD.SHL.U32 R2, R14, 0x2, RZ ;  /* 0x000000020e027824 */ /* 0x000fc600078e00ff */
[----:B------:R0:W-:Y:S01]  /*e400*/  STL [R1+0x154], RZ ;  /* 0x000154ff01007387 */ /* 0x0001e20000100800 */
[----:B------:R-:W-:-:S03]  /*e410*/  LOP3.LUT R14, R19, 0x7, RZ, 0xc0, !PT ;  /* 0x00000007130e7812 */ /* 0x000fc600078ec0ff */
[----:B------:R0:W-:Y:S04]  /*e420*/  STL [R1+0x158], RZ ;  /* 0x000158ff01007387 */ /* 0x0001e80000100800 */
[----:B------:R0:W-:Y:S01]  /*e430*/  STL [R1+0x15c], RZ ;  /* 0x00015cff01007387 */ /* 0x0001e20000100800 */
[----:B------:R-:W-:-:S03]  /*e440*/  LOP3.LUT R19, R19, 0x40, RZ, 0xc0, !PT ;  /* 0x0000004013137812 */ /* 0x000fc600078ec0ff */
[----:B------:R0:W-:Y:S01]  /*e450*/  STL [R1+0x140], RZ ;  /* 0x000140ff01007387 */ /* 0x0001e20000100800 */
[----:B------:R-:W-:-:S03]  /*e460*/  LOP3.LUT R20, R20, 0x10, RZ, 0xc0, !PT ;  /* 0x0000001014147812 */ /* 0x000fc600078ec0ff */
[----:B------:R0:W-:Y:S04]  /*e470*/  STL [R1+0x144], RZ ;  /* 0x000144ff01007387 */ /* 0x0001e80000100800 */
[----:B------:R0:W-:Y:S01]  /*e480*/  STL [R1+0x148], RZ ;  /* 0x000148ff01007387 */ /* 0x0001e20000100800 */
[----:B------:R-:W-:-:S03]  /*e490*/  IMAD R14, R14, 0x410, RZ ;  /* 0x000004100e0e7824 */ /* 0x000fc600078e02ff */
[----:B------:R0:W-:Y:S01]  /*e4a0*/  STL [R1+0x14c], RZ ;  /* 0x00014cff01007387 */ /* 0x0001e20000100800 */
[----:B------:R-:W-:-:S03]  /*e4b0*/  LEA.HI R19, R19, R20, RZ, 0x1f ;  /* 0x0000001413137211 */ /* 0x000fc600078ff8ff */
[----:B------:R0:W-:Y:S04]  /*e4c0*/  STL [R1+0x8b0], RZ ;  /* 0x0008b0ff01007387 */ /* 0x0001e80000100800 */
[----:B------:R0:W-:Y:S04]  /*e4d0*/  STL [R1+0x8b4], RZ ;  /* 0x0008b4ff01007387 */ /* 0x0001e80000100800 */
[----:B------:R0:W-:Y:S04]  /*e4e0*/  STL [R1+0x8b8], RZ ;  /* 0x0008b8ff01007387 */ /* 0x0001e80000100800 */
[----:B------:R0:W-:Y:S01]  /*e4f0*/  STL [R1+0x8bc], RZ ;  /* 0x0008bcff01007387 */ /* 0x0001e20000100800 */
[----:B------:R-:W-:-:S03]  /*e500*/  LOP3.LUT R19, R14, R19, RZ, 0x3c, !PT ;  /* 0x000000130e137212 */ /* 0x000fc600078e3cff */
[----:B------:R0:W-:Y:S04]  /*e510*/  STL [R1+0x8a0], RZ ;  /* 0x0008a0ff01007387 */ /* 0x0001e80000100800 */
[----:B------:R0:W-:Y:S04]  /*e520*/  STL [R1+0x8a4], RZ ;  /* 0x0008a4ff01007387 */ /* 0x0001e80000100800 */
[----:B------:R0:W-:Y:S04]  /*e530*/  STL [R1+0x8a8], RZ ;  /* 0x0008a8ff01007387 */ /* 0x0001e80000100800 */
[----:B------:R0:W-:Y:S01]  /*e540*/  STL [R1+0x8ac], RZ ;  /* 0x0008acff01007387 */ /* 0x0001e20000100800 */
[----:B------:R-:W-:-:S03]  /*e550*/  LOP3.LUT R29, R19, 0x2000, R4, 0xf8, !PT ;  /* 0x00002000131d7812 */ /* 0x000fc600078ef804 */
[----:B------:R0:W-:Y:S04]  /*e560*/  STL [R1+0x890], RZ ;  /* 0x000890ff01007387 */ /* 0x0001e80000100800 */
[----:B------:R0:W-:Y:S01]  /*e570*/  STL [R1+0x894], RZ ;  /* 0x000894ff01007387 */ /* 0x0001e20000100800 */
[----:B-1----:R-:W-:-:S03]  /*e580*/  LOP3.LUT R4, R2, 0x30, RZ, 0x3c, !PT ;  /* 0x0000003002047812 */ /* 0x002fc600078e3cff */
[----:B------:R0:W-:Y:S01]  /*e590*/  STL [R1+0x898], RZ ;  /* 0x000898ff01007387 */ /* 0x0001e20000100800 */
[----:B------:R-:W-:-:S03]  /*e5a0*/  LOP3.LUT R4, R2, 0x60, RZ, 0x3c, !PT ;  /* 0x0000006002047812 */ /* 0x000fc600078e3cff */
[----:B------:R0:W-:Y:S01]  /*e5b0*/  STL [R1+0x89c], RZ ;  /* 0x00089cff01007387 */ /* 0x0001e20000100800 */
[----:B------:R-:W-:-:S03]  /*e5c0*/  LOP3.LUT R4, R29, 0x40, RZ, 0x3c, !PT ;  /* 0x000000401d047812 */ /* 0x000fc600078e3cff */
        /* <DEDUP_REMOVED lines=8> */
[----:B------:R0:W-:Y:S01]  /*e650*/  STL [R1+0x10d4], R4 ;  /* 0x0010d40401007387 */ /* 0x0001e20000100800 */
[----:B------:R-:W-:-:S02]  /*e660*/  USHF.R.S32.HI UR7, URZ, 0x1f, UR6 ;  /* 0x0000001f3f077899 */ /* 0x000fc40008011406 */
[----:B------:R-:W-:Y:S02]  /*e670*/  USHF.L.U32 UR5, UR5, 0x5, URZ ;  /* 0x0000000505057899 */ /* 0x000fe4000800063f */
[----:B------:R-:W-:Y:S01]  /*e680*/  USHF.L.U32 UR4, UR4, 0x5, URZ ;  /* 0x0000000504047899 */ /* 0x000fe2000800063f */
[C---:B------:R-:W-:Y:S01]  /*e690*/  LOP3.LUT R6, R2.reuse, 0x10, RZ, 0x3c, !PT ;  /* 0x0000001002067812 */ /* 0x040fe200078e3cff */
[----:B------:R-:W-:Y:S01]  /*e6a0*/  ULEA.HI UR7, UR7, UR6, URZ, 0x5 ;  /* 0x0000000607077291 */ /* 0x000fe2000f8f283f */
[C---:B------:R-:W-:Y:S01]  /*e6b0*/  LOP3.LUT R5, R2.reuse, 0x20, RZ, 0x3c, !PT ;  /* 0x0000002002057812 */ /* 0x040fe200078e3cff */
[----:B------:R-:W-:Y:S01]  /*e6c0*/  USHF.R.S32.HI UR6, URZ, 0x1f, UR4 ;  /* 0x0000001f3f067899 */ /* 0x000fe20008011404 */
[C---:B------:R-:W-:Y:S01]  /*e6d0*/  LOP3.LUT R6, R2.reuse, 0x40, RZ, 0x3c, !PT ;  /* 0x0000004002067812 */ /* 0x040fe200078e3cff */
[----:B------:R-:W-:Y:S01]  /*e6e0*/  USHF.R.S32.HI UR8, URZ, 0x1f, UR5 ;  /* 0x0000001f3f087899 */ /* 0x000fe20008011405 */
[C---:B------:R-:W-:Y:S02]  /*e6f0*/  LOP3.LUT R5, R2.reuse, 0x50, RZ, 0x3c, !PT ;  /* 0x0000005002057812 */ /* 0x040fe400078e3cff */
[----:B------:R-:W-:-:S02]  /*e700*/  LOP3.LUT R6, R2, 0x70, RZ, 0x3c, !PT ;  /* 0x0000007002067812 */ /* 0x000fc400078e3cff */
[----:B--2---:R-:W-:Y:S01]  /*e710*/  LOP3.LUT R5, R0, 0x20, RZ, 0x3c, !PT ;  /* 0x0000002000057812 */ /* 0x004fe200078e3cff */
[----:B------:R-:W-:Y:S02]  /*e720*/  USHF.L.U32 UR12, UR4, 0x1, URZ ;  /* 0x00000001040c7899 */ /* 0x000fe4000800063f */
[----:B------:R-:W-:Y:S02]  /*e730*/  USHF.L.U32 UR9, UR5, 0x1, URZ ;  /* 0x0000000105097899 */ /* 0x000fe4000800063f */
[----:B------:R-:W-:Y:S02]  /*e740*/  USHF.R.S32.HI UR7, URZ, 0x5, UR7 ;  /* 0x000000053f077899 */ /* 0x000fe40008011407 */
[----:B------:R-:W-:Y:S02]  /*e750*/  USHF.L.U64.HI UR6, UR4, 0x1, UR6 ;  /* 0x0000000104067899 */ /* 0x000fe40008010206 */
[----:B0-----:R-:W-:Y:S02]  /*e760*/  USHF.L.U64.HI UR8, UR5, 0x1, UR8 ;  /* 0x0000000105087899 */ /* 0x001fe40008010208 */
.L_x_3:
[----:B-----5:R-:W2:Y:S04]  /*e770*/  LDL R7, [R1+0x1258] ;  /* 0x0012580001077983 */ /* 0x020ea80000100800 */
[----:B--2---:R0:W-:Y:S04]  /*e780*/  STL [R1+0x3d14], R7 ;  /* 0x003d140701007387 */ /* 0x0041e80000100800 */
[----:B------:R-:W2:Y:S04]  /*e790*/  LDL R6, [R1+0x125c] ;  /* 0x00125c0001067983 */ /* 0x000ea80000100800 */
[----:B0-----:R-:W3:Y:S04]  /*e7a0*/  LDL R7, [R1+0x1254] ;  /* 0x0012540001077983 */ /* 0x001ee80000100800 */
[----:B------:R-:W-:Y:S04]  /*e7b0*/  STL [R1+0x3ca8], R24 ;  /* 0x003ca81801007387 */ /* 0x000fe80000100800 */
        /* <DEDUP_REMOVED lines=98> */
[----:B-----5:R-:W-:Y:S04]  /*ede0*/  STL [R1+0x1868], R28 ;  /* 0x0018681c01007387 */ /* 0x020fe80000100800 */
[----:B------:R0:W-:Y:S04]  /*edf0*/  STL [R1+0x1864], R3 ;  /* 0x0018640301007387 */ /* 0x0001e80000100800 */
[----:B0-----:R-:W4:Y:S01]  /*ee00*/  LDL.LU R3, [R1+0x181c] ;  /* 0x00181c0001037983 */ /* 0x001f220000300800 */
[----:B------:R-:W-:-:S04]  /*ee10*/  IMAD.MOV.U32 R4, RZ, RZ, -0x20 ;  /* 0xffffffe0ff047424 */ /* 0x000fc800078e00ff */
[----:B---3--:R-:W-:Y:S01]  /*ee20*/  IMAD R4, R7, R4, c[0x0][0x180] ;  /* 0x0000600007047624 */ /* 0x008fe200078e0204 */
[----:B----4-:R-:W-:Y:S04]  /*ee30*/  STL [R1+0x3b94], R3 ;  /* 0x003b940301007387 */ /* 0x010fe80000100800 */
[----:B------:R-:W-:Y:S04]  /*ee40*/  STL [R1+0x3b98], R3 ;  /* 0x003b980301007387 */ /* 0x000fe80000100800 */
[----:B------:R-:W-:Y:S04]  /*ee50*/  STL [R1+0x3b9c], R3 ;  /* 0x003b9c0301007387 */ /* 0x000fe80000100800 */
[----:B------:R-:W-:Y:S04]  /*ee60*/  STL [R1+0x3ba0], R3 ;  /* 0x003ba00301007387 */ /* 0x000fe80000100800 */
[----:B------:R-:W-:Y:S04]  /*ee70*/  STL [R1+0x3ba4], R3 ;  /* 0x003ba40301007387 */ /* 0x000fe80000100800 */
[----:B------:R-:W-:Y:S04]  /*ee80*/  STL [R1+0x3ba8], R3 ;  /* 0x003ba80301007387 */ /* 0x000fe80000100800 */
[----:B------:R-:W-:Y:S04]  /*ee90*/  STL [R1+0x3bac], R3 ;  /* 0x003bac0301007387 */ /* 0x000fe80000100800 */
[----:B------:R-:W-:Y:S04]  /*eea0*/  STL [R1+0x3bb0], R3 ;  /* 0x003bb00301007387 */ /* 0x000fe80000100800 */
[----:B------:R-:W2:Y:S01]  /*eeb0*/  LDL.LU R7, [R1+0x3d14] ;  /* 0x003d140001077983 */ /* 0x000ea20000300800 */
[----:B------:R-:W-:-:S02]  /*eec0*/  ISETP.GT.AND P0, PT, R4, RZ, PT ;  /* 0x000000ff0400720c */ /* 0x000fc40003f04270 */
[----:B------:R-:W-:-:S11]  /*eed0*/  PRMT R24, RZ, 0x7610, R24 ;  /* 0x00007610ff187816 */ /* 0x000fd60000000018 */
[----:B--2---:R-:W2:Y:S01]  /*eee0*/  @P0 LDG.E.U16 R24, [R6.64] ;  /* 0x0000000a06180981 */ /* 0x004ea2000c1e1500 */
[----:B------:R-:W-:-:S03]  /*eef0*/  PRMT R25, RZ, 0x7610, R25 ;  /* 0x00007610ff197816 */ /* 0x000fc60000000019 */
[----:B--2---:R0:W-:Y:S04]  /*ef00*/  STL [R1+0x20], R24 ;  /* 0x0000201801007387 */ /* 0x0041e80000100800 */
[----:B0-----:R-:W2:Y:S04]  /*ef10*/  LDL.LU R24, [R1+0x3d10] ;  /* 0x003d100001187983 */ /* 0x001ea80000300800 */
[----:B------:R-:W3:Y:S04]  /*ef20*/  LDL.64 R6, [R1+0x10f8] ;  /* 0x0010f80001067983 */ /* 0x000ee80000100a00 */
[----:B---3--:R-:W3:Y:S01]  /*ef30*/  @P0 LDG.E.U16 R25, [R6.64] ;  /* 0x0000000a06190981 */ /* 0x008ee2000c1e1500 */
[----:B--2---:R-:W-:-:S03]  /*ef40*/  PRMT R24, RZ, 0x7610, R24 ;  /* 0x00007610ff187816 */ /* 0x004fc60000000018 */
[----:B---3--:R0:W-:Y:S04]  /*ef50*/  STL [R1+0x24], R25 ;  /* 0x0000241901007387 */ /* 0x0081e80000100800 */
        /* <DEDUP_REMOVED lines=8> */
[----:B------:R-:W-:-:S03]  /*efe0*/  ISETP.GT.AND P1, PT, R4, 0x1, PT ;  /* 0x000000010400780c */ /* 0x000fc60003f24270 */
[----:B---3--:R0:W-:Y:S04]  /*eff0*/  STL [R1+0x2c], R25 ;  /* 0x00002c1901007387 */ /* 0x0081e80000100800 */
[----:B0-----:R-:W3:Y:S04]  /*f000*/  LDL.LU R25, [R1+0x3d04] ;  /* 0x003d040001197983 */ /* 0x001ee80000300800 */
[----:B------:R-:W4:Y:S04]  /*f010*/  LDL R6, [R1+0x1278] ;  /* 0x0012780001067983 */ /* 0x000f280000100800 */
[----:B------:R-:W4:Y:S01]  /*f020*/  LDL R7, [R1+0x127c] ;  /* 0x00127c0001077983 */ /* 0x000f220000100800 */
[----:B--2---:R-:W-:-:S02]  /*f030*/  PRMT R24, RZ, 0x7610, R24 ;  /* 0x00007610ff187816 */ /* 0x004fc40000000018 */
[----:B----4-:R-:W-:-:S04]  /*f040*/  @P1 LOP3.LUT R7, R7, R6, RZ, 0x3c, !PT ;  /* 0x0000000607071212 */ /* 0x010fc800078e3cff */
[----:B------:R-:W-:-:S04]  /*f050*/  @P1 LOP3.LUT R6, R7, R6, RZ, 0x3c, !PT ;  /* 0x0000000607061212 */ /* 0x000fc800078e3cff */
[----:B------:R-:W-:-:S05]  /*f060*/  @P1 LOP3.LUT R7, R7, R6, RZ, 0x3c, !PT ;  /* 0x0000000607071212 */ /* 0x000fca00078e3cff */
[----:B------:R-:W2:Y:S04]  /*f070*/  @P1 LDG.E.U16 R24, [R6.64] ;  /* 0x0000000a06181981 */ /* 0x000ea8000c1e1500 */
[----:B--2---:R0:W-:Y:S04]  /*f080*/  STL [R1+0x30], R24 ;  /* 0x0000301801007387 */ /* 0x0041e80000100800 */
[----:B0-----:R-:W2:Y:S04]  /*f090*/  LDL.LU R24, [R1+0x3d00] ;  /* 0x003d000001187983 */ /* 0x001ea80000300800 */
[----:B------:R-:W4:Y:S04]  /*f0a0*/  LDL R6, [R1+0x1270] ;  /* 0x0012700001067983 */ /* 0x000f280000100800 */
[----:B------:R-:W4:Y:S01]  /*f0b0*/  LDL R7, [R1+0x1274] ;  /* 0x0012740001077983 */ /* 0x000f220000100800 */
[----:B---3--:R-:W-:-:S02]  /*f0c0*/  PRMT R25, RZ, 0x7610, R25 ;  /* 0x00007610ff197816 */ /* 0x008fc40000000019 */
[----:B----4-:R-:W-:-:S04]  /*f0d0*/  @P1 LOP3.LUT R7, R7, R6, RZ, 0x3c, !PT ;  /* 0x0000000607071212 */ /* 0x010fc800078e3cff */
[----:B------:R-:W-:-:S04]  /*f0e0*/  @P1 LOP3.LUT R6, R7, R6, RZ, 0x3c, !PT ;  /* 0x0000000607061212 */ /* 0x000fc800078e3cff */
[----:B------:R-:W-:-:S05]  /*f0f0*/  @P1 LOP3.LUT R7, R7, R6, RZ, 0x3c, !PT ;  /* 0x0000000607071212 */ /* 0x000fca00078e3cff */
[----:B------:R-:W3:Y:S04]  /*f100*/  @P1 LDG.E.U16 R25, [R6.64] ;  /* 0x0000000a06191981 */ /* 0x000ee8000c1e1500 */
        /* <DEDUP_REMOVED lines=17> */
[----:B------:R-:W3:Y:S01]  /*f220*/  @P1 LDG.E.U16 R25, [R6.64] ;  /* 0x0000000a06191981 */ /* 0x000ee2000c1e1500 */
        /* <DEDUP_REMOVED lines=14> */
[----:B------:R-:W-:-:S02]  /*f310*/  PRMT R29, RZ, 0x7610, R29 ;  /* 0x00007610ff1d7816 */ /* 0x000fc4000000001d */
[----:B----4-:R-:W-:-:S04]  /*f320*/  @P0 LOP3.LUT R7, R7, R6, RZ, 0x3c, !PT ;  /* 0x0000000607070212 */ /* 0x010fc800078e3cff */
[----:B------:R-:W-:-:S04]  /*f330*/  @P0 LOP3.LUT R6, R7, R6, RZ, 0x3c, !PT ;  /* 0x0000000607060212 */ /* 0x000fc800078e3cff */
[----:B------:R-:W-:-:S05]  /*f340*/  @P0 LOP3.LUT R7, R7, R6, RZ, 0x3c, !PT ;  /* 0x0000000607070212 */ /* 0x000fca00078e3cff */
[----:B------:R0:W4:Y:S04]  /*f350*/  @P0 LDG.E.U16 R29, [R6.64] ;  /* 0x0000000a061d0981 */ /* 0x000128000c1e1500 */
[----:B0-----:R-:W3:Y:S04]  /*f360*/  LDL R6, [R1+0x1364] ;  /* 0x0013640001067983 */ /* 0x001ee80000100800 */
[----:B------:R-:W3:Y:S01]  /*f370*/  LDL R7, [R1+0x1368] ;  /* 0x0013680001077983 */ /* 0x000ee20000100800 */
[----:B--2---:R-:W-:Y:S02]  /*f380*/  PRMT R24, RZ, 0x7610, R24 ;  /* 0x00007610ff187816 */ /* 0x004fe40000000018 */
[----:B---3--:R-:W-:-:S04]  /*f390*/  @P0 LOP3.LUT R7, R7, R6, RZ, 0x3c, !PT ;  /* 0x0000000607070212 */ /* 0x008fc800078e3cff */
[----:B------:R-:W-:-:S04]  /*f3a0*/  @P0 LOP3.LUT R6, R7, R6, RZ, 0x3c, !PT ;  /* 0x0000000607060212 */ /* 0x000fc800078e3cff */
[----:B------:R-:W-:-:S05]  /*f3b0*/  @P0 LOP3.LUT R7, R7, R6, RZ, 0x3c, !PT ;  /* 0x0000000607070212 */ /* 0x000fca00078e3cff */
[----:B------:R-:W2:Y:S04]  /*f3c0*/  @P0 LDG.E.U16 R24, [R6.64] ;  /* 0x0000000a06180981 */ /* 0x000ea8000c1e1500 */
        /* <DEDUP_REMOVED lines=8> */
[----:B--2---:R0:W-:Y:S04]  /*f450*/  STL [R1+0x11fc], R24 ;  /* 0x0011fc1801007387 */ /* 0x0041e80000100800 */
[----:B0-----:R-:W2:Y:S04]  /*f460*/  LDL.LU R24, [R1+0x3cec] ;  /* 0x003cec0001187983 */ /* 0x001ea80000300800 */
[----:B------:R-:W3:Y:S04]  /*f470*/  LDL R6, [R1+0x135c] ;  /* 0x00135c0001067983 */ /* 0x000ee80000100800 */
[----:B------:R-:W3:Y:S01]  /*f480*/  LDL R7, [R1+0x1360] ;  /* 0x0013600001077983 */ /* 0x000ee20000100800 */
[----:B------:R-:W-:-:S02]  /*f490*/  PRMT R25, RZ, 0x7610, R25 ;  /* 0x00007610ff197816 */ /* 0x000fc40000000019 */
[----:B---3--:R-:W-:-:S04]  /*f4a0*/  @P0 LOP3.LUT R7, R7, R6, RZ, 0x3c, !PT ;  /* 0x0000000607070212 */ /* 0x008fc800078e3cff */
        /* <DEDUP_REMOVED lines=42> */
[----:B------:R-:W-:Y:S02]  /*f750*/  ISETP.GT.AND P0, PT, R4, 0x4, PT ;  /* 0x000000040400780c */ /* 0x000fe40003f04270 */
[----:B--2---:R-:W-:-:S11]  /*f760*/  PRMT R24, RZ, 0x7610, R24 ;  /* 0x00007610ff187816 */ /* 0x004fd60000000018 */
[----:B---3--:R-:W-:-:S04]  /*f770*/  @P0 LOP3.LUT R7, R7, R6, RZ, 0x3c, !PT ;  /* 0x0000000607070212 */ /* 0x008fc800078e3cff */
[----:B------:R-:W-:-:S04]  /*f780*/  @P0 LOP3.LUT R6, R7, R6, RZ, 0x3c, !PT ;  /* 0x0000000607060212 */ /* 0x000fc800078e3cff */
[----:B------:R-:W-:-:S05]  /*f790*/  @P0 LOP3.LUT R7, R7, R6, RZ, 0x3c, !PT ;  /* 0x0000000607070212 */ /* 0x000fca00078e3cff */
[----:B------:R-:W2:Y:S04]  /*f7a0*/  @P0 LDG.E.U16 R24, [R6.64] ;  /* 0x0000000a06180981 */ /* 0x000ea8000c1e1500 */
[----:B----4-:R-:W-:Y:S04]  /*f7b0*/  STL [R1+0x3b00], R28 ;  /* 0x003b001c01007387 */ /* 0x010fe80000100800 */
        /* <DEDUP_REMOVED lines=124> */
[----:B------:R-:W-:-:S02]  /*ff80*/  PRMT R26, RZ, 0x7610, R26 ;  /* 0x00007610ff1a7816 */ /* 0x000fc4000000001a */
[----:B----4-:R-:W-:-:S04]  /*ff90*/  @P1 LOP3.LUT R7, R7, R6, RZ, 0x3c, !PT ;  /* 0x0000000607071212 */ /* 0x010fc800078e3cff */
[----:B------:R-:W-:-:S04]  /*ffa0*/  @P1 LOP3.LUT R6, R7, R6, RZ, 0x3c, !PT ;  /* 0x0000000607061212 */ /* 0x000fc800078e3cff */
[----:B------:R-:W-:-:S05]  /*ffb0*/  @P1 LOP3.LUT R7, R7, R6, RZ, 0x3c, !PT ;  /* 0x0000000607071212 */ /* 0x000fca00078e3cff */
[----:B------:R-:W4:Y:S04]  /*ffc0*/  @P1 LDG.E.U16 R26, [R6.64] ;  /* 0x0000000a061a1981 */ /* 0x000f28000c1e1500 */
[----:B----4-:R0:W-:Y:S04]  /*ffd0*/  STL [R1+0x1208], R26 ;  /* 0x0012081a01007387 */ /* 0x0101e80000100800 */
[----:B0-----:R-:W4:Y:S04]  /*ffe0*/  LDL.LU R26, [R1+0x3ca0] ;  /* 0x003ca000011a7983 */ /* 0x001f280000300800 */
[----:B------:R-:W2:Y:S04]  /*fff0*/  LDL R6, [R1+0x12bc] ;  /* 0x0012bc0001067983 */ /* 0x000ea80000100800 */
[----:B------:R-:W2:Y:S01]  /*10000*/  LDL R7, [R1+0x12c0] ;  /* 0x0012c00001077983 */ /* 0x000ea20000100800 */
[----:B------:R-:W-:-:S02]  /*10010*/  PRMT R27, RZ, 0x7610, R27 ;  /* 0x00007610ff1b7816 */ /* 0x000fc4000000001b */
[----:B--2---:R-:W-:-:S04]  /*10020*/  @P1 LOP3.LUT R7, R7, R6, RZ, 0x3c, !PT ;  /* 0x0000000607071212 */ /* 0x004fc800078e3cff */
[----:B------:R-:W-:-:S04]  /*10030*/  @P1 LOP3.LUT R6, R7, R6, RZ, 0x3c, !PT ;  /* 0x0000000607061212 */ /* 0x000fc800078e3cff */
[----:B------:R-:W-:-:S05]  /*10040*/  @P1 LOP3.LUT R7, R7, R6, RZ, 0x3c, !PT ;  /* 0x0000000607071212 */ /* 0x000fca00078e3cff */
[----:B------:R-:W2:Y:S01]  /*10050*/  @P1 LDG.E.U16 R27, [R6.64] ;  /* 0x0000000a061b1981 */ /* 0x000ea2000c1e1500 */
[----:B------:R-:W-:-:S03]  /*10060*/  ISETP.GT.AND P0, PT, R4, 0x8, PT ;  /* 0x000000080400780c */ /* 0x000fc60003f04270 */
[----:B--2---:R0:W-:Y:S04]  /*10070*/  STL [R1+0x1204], R27 ;  /* 0x0012041b01007387 */ /* 0x0041e80000100800 */
[----:B0-----:R-:W2:Y:S04]  /*10080*/  LDL.LU R27, [R1+0x3c9c] ;  /* 0x003c9c00011b7983 */ /* 0x001ea80000300800 */
[----:B------:R-:W2:Y:S04]  /*10090*/  LDL R6, [R1+0x12b4] ;  /* 0x0012b40001067983 */ /* 0x000ea80000100800 */
[----:B------:R-:W2:Y:S01]  /*100a0*/  LDL R7, [R1+0x12b8] ;  /* 0x0012b80001077983 */ /* 0x000ea20000100800 */
[----:B------:R-:W-:-:S02]  /*100b0*/  PRMT R24, RZ, 0x7610, R24 ;  /* 0x00007610ff187816 */ /* 0x000fc40000000018 */
[----:B--2---:R-:W-:-:S04]  /*100c0*/  @P0 LOP3.LUT R7, R7, R6, RZ, 0x3c, !PT ;  /* 0x0000000607070212 */ /* 0x004fc800078e3cff */
[----:B------:R-:W-:-:S04]  /*100d0*/  @P0 LOP3.LUT R6, R7, R6, RZ, 0x3c, !PT ;  /* 0x0000000607060212 */ /* 0x000fc800078e3cff */
[----:B------:R-:W-:-:S05]  /*100e0*/  @P0 LOP3.LUT R7, R7, R6, RZ, 0x3c, !PT ;  /* 0x0000000607070212 */ /* 0x000fca00078e3cff */
[----:B------:R0:W2:Y:S04]  /*100f0*/  @P0 LDG.E.U16 R24, [R6.64] ;  /* 0x0000000a06180981 */ /* 0x0000a8000c1e1500 */
[----:B0-----:R-:W4:Y:S04]  /*10100*/  LDL R6, [R1+0x12ac] ;  /* 0x0012ac0001067983 */ /* 0x001f280000100800 */
[----:B------:R-:W4:Y:S01]  /*10110*/  LDL R7, [R1+0x12b0] ;  /* 0x0012b00001077983 */ /* 0x000f220000100800 */
[----:B---3--:R-:W-:-:S03]  /*10120*/  PRMT R25, RZ, 0x7610, R25 ;  /* 0x00007610ff197816 */ /* 0x008fc60000000019 */
[----:B--2---:R-:W-:Y:S01]  /*10130*/  STL [R1+0x3b68], R24 ;  /* 0x003b681801007387 */ /* 0x004fe20000100800 */
[----:B----4-:R-:W-:-:S04]  /*10140*/  @P0 LOP3.LUT R7, R7, R6, RZ, 0x3c, !PT ;  /* 0x0000000607070212 */ /* 0x010fc800078e3cff */
[----:B------:R-:W-:-:S04]  /*10150*/  @P0 LOP3.LUT R6, R7, R6, RZ, 0x3c, !PT ;  /* 0x0000000607060212 */ /* 0x000fc800078e3cff */
[----:B------:R-:W-:-:S05]  /*10160*/  @P0 LOP3.LUT R7, R7, R6, RZ, 0x3c, !PT ;  /* 0x0000000607070212 */ /* 0x000fca00078e3cff */
[----:B------:R0:W2:Y:S04]  /*10170*/  @P0 LDG.E.U16 R25, [R6.64] ;  /* 0x0000000a06190981 */ /* 0x0000a8000c1e1500 */
[----:B0-----:R-:W3:Y:S04]  /*10180*/  LDL R6, [R1+0x1390] ;  /* 0x0013900001067983 */ /* 0x001ee80000100800 */
[----:B------:R-:W3:Y:S01]  /*10190*/  LDL R7, [R1+0x1394] ;  /* 0x0013940001077983 */ /* 0x000ee20000100800 */
[----:B------:R-:W-:-:S03]  /*101a0*/  PRMT R26, RZ, 0x7610, R26 ;  /* 0x00007610ff1a7816 */ /* 0x000fc6000000001a */
[----:B--2---:R-:W-:Y:S01]  /*101b0*/  STL [R1+0x3b6c], R25 ;  /* 0x003b6c1901007387 */ /* 0x004fe20000100800 */
[----:B---3--:R-:W-:-:S04]  /*101c0*/  @P0 LOP3.LUT R7, R7, R6, RZ, 0x3c, !PT ;  /* 0x0000000607070212 */ /* 0x008fc800078e3cff */
        /* <DEDUP_REMOVED lines=13> */
[----:B------:R-:W-:Y:S02]  /*102a0*/  ISETP.GT.AND P1, PT, R4, 0x9, PT ;  /* 0x000000090400780c */ /* 0x000fe40003f24270 */
[----:B------:R-:W-:-:S11]  /*102b0*/  PRMT R17, RZ, 0x7610, R17 ;  /* 0x00007610ff117816 */ /* 0x000fd60000000011 */
        /* <DEDUP_REMOVED lines=17> */
[----:B----4-:R-:W-:-:S02]  /*103d0*/  PRMT R16, RZ, 0x7610, R16 ;  /* 0x00007610ff107816 */ /* 0x010fc40000000010 */
[----:B--2---:R-:W-:-:S04]  /*103e0*/  @P1 LOP3.LUT R7, R7, R6, RZ, 0x3c, !PT ;  /* 0x0000000607071212 */ /* 0x004fc800078e3cff */
        /* <DEDUP_REMOVED lines=21> */
[----:B------:R-:W-:Y:S04]  /*10540*/  STL [R1+0x3b34], R29 ;  /* 0x003b341d01007387 */ /* 0x000fe80000100800 */
[----:B--2---:R0:W-:Y:S04]  /*10550*/  STL [R1+0x1194], R16 ;  /* 0x0011941001007387 */ /* 0x0041e80000100800 */
[----:B0-----:R-:W2:Y:S04]  /*10560*/  LDL.LU R16, [R1+0x3c8c] ;  /* 0x003c8c0001107983 */ /* 0x001ea80000300800 */
[----:B------:R-:W3:Y:S04]  /*10570*/  LDL R6, [R1+0x1398] ;  /* 0x0013980001067983 */ /* 0x000ee80000100800 */
[----:B------:R-:W3:Y:S01]  /*10580*/  LDL R7, [R1+0x139c] ;  /* 0x00139c0001077983 */ /* 0x000ee20000100800 */
[----:B--2---:R-:W-:-:S02]  /*10590*/  PRMT R16, RZ, 0x7610, R16 ;  /* 0x00007610ff107816 */ /* 0x004fc40000000010 */
[----:B---3--:R-:W-:-:S04]  /*105a0*/  @P0 LOP3.LUT R7, R7, R6, RZ, 0x3c, !PT ;  /* 0x0000000607070212 */ /* 0x008fc800078e3cff */
[----:B------:R-:W-:-:S04]  /*105b0*/  @P0 LOP3.LUT R6, R7, R6, RZ, 0x3c, !PT ;  /* 0x0000000607060212 */ /* 0x000fc800078e3cff */
[----:B------:R-:W-:-:S05]  /*105c0*/  @P0 LOP3.LUT R7, R7, R6, RZ, 0x3c, !PT ;  /* 0x0000000607070212 */ /* 0x000fca00078e3cff */
[----:B------:R-:W2:Y:S04]  /*105d0*/  @P0 LDG.E.U16 R16, [R6.64] ;  /* 0x0000000a06100981 */ /* 0x000ea8000c1e1500 */
        /* <DEDUP_REMOVED lines=17> */
[----:B------:R-:W2:Y:S01]  /*106f0*/  @P0 LDG.E.U16 R16, [R6.64] ;  /* 0x0000000a06100981 */ /* 0x000ea2000c1e1500 */
[----:B------:R-:W-:-:S03]  /*10700*/  ISETP.GT.AND P1, PT, R4, 0xb, PT ;  /* 0x0000000b0400780c */ /* 0x000fc60003f24270 */
        /* <DEDUP_REMOVED lines=137> */
[----:B------:R-:W2:Y:S04]  /*10fa0*/  @P0 LDG.E.U16 R19, [R6.64] ;  /* 0x0000000a06130981 */ /* 0x000ea8000c1e1500 */
        /* <DEDUP_REMOVED lines=37> */
[----:B0-----:R-:W2:Y:S04]  /*11200*/  LDL R6, [R1+0x1468] ;  /* 0x0014680001067983 */ /* 0x001ea80000100800 */
[----:B------:R-:W2:Y:S01]  /*11210*/  LDL R7, [R1+0x146c] ;  /* 0x00146c0001077983 */ /* 0x000ea20000100800 */
[----:B------:R-:W-:Y:S02]  /*11220*/  PRMT R23, RZ, 0x7610, R23 ;  /* 0x00007610ff177816 */ /* 0x000fe40000000017 */
[----:B--2---:R-:W-:-:S04]  /*11230*/  @P1 LOP3.LUT R7, R7, R6, RZ, 0x3c, !PT ;  /* 0x0000000607071212 */ /* 0x004fc800078e3cff */
[----:B------:R-:W-:-:S04]  /*11240*/  @P1 LOP3.LUT R6, R7, R6, RZ, 0x3c, !PT ;  /* 0x0000000607061212 */ /* 0x000fc800078e3cff */
[----:B------:R-:W-:-:S05]  /*11250*/  @P1 LOP3.LUT R7, R7, R6, RZ, 0x3c, !PT ;  /* 0x0000000607071212 */ /* 0x000fca00078e3cff */
[----:B------:R-:W2:Y:S04]  /*11260*/  @P1 LDG.E.U16 R23, [R6.64] ;  /* 0x0000000a06171981 */ /* 0x000ea8000c1e1500 */
[----:B------:R-:W-:Y:S01]  /*11270*/  STL [R1+0x3afc], R0 ;  /* 0x003afc0001007387 */ /* 0x000fe20000100800 */
        /* <DEDUP_REMOVED lines=12> */
[----:B---3--:R-:W-:Y:S02]  /*11340*/  PRMT R17, RZ, 0x7610, R17 ;  /* 0x00007610ff117816 */ /* 0x008fe40000000011 */
[----:B--2---:R-:W-:-:S04]  /*11350*/  @P0 LOP3.LUT R7, R7, R6, RZ, 0x3c, !PT ;  /* 0x0000000607070212 */ /* 0x004fc800078e3cff */
[----:B------:R-:W-:-:S04]  /*11360*/  @P0 LOP3.LUT R6, R7, R6, RZ, 0x3c, !PT ;  /* 0x0000000607060212 */ /* 0x000fc800078e3cff */
[----:B------:R-:W-:-:S05]  /*11370*/  @P0 LOP3.LUT R7, R7, R6, RZ, 0x3c, !PT ;  /* 0x0000000607070212 */ /* 0x000fca00078e3cff */
[----:B------:R0:W2:Y:S04]  /*11380*/  @P0 LDG.E.U16 R17, [R6.64] ;  /* 0x0000000a06110981 */ /* 0x0000a8000c1e1500 */
[----:B0-----:R-:W3:Y:S04]  /*11390*/  LDL R6, [R1+0x1490] ;  /* 0x0014900001067983 */ /* 0x001ee80000100800 */
[----:B------:R-:W3:Y:S01]  /*113a0*/  LDL R7, [R1+0x1494] ;  /* 0x0014940001077983 */ /* 0x000ee20000100800 */
[----:B----4-:R-:W-:Y:S02]  /*113b0*/  PRMT R18, RZ, 0x7610, R18 ;  /* 0x00007610ff127816 */ /* 0x010fe40000000012 */
[----:B---3--:R-:W-:-:S04]  /*113c0*/  @P0 LOP3.LUT R7, R7, R6, RZ, 0x3c, !PT ;  /* 0x0000000607070212 */ /* 0x008fc800078e3cff */
[----:B------:R-:W-:-:S04]  /*113d0*/  @P0 LOP3.LUT R6, R7, R6, RZ, 0x3c, !PT ;  /* 0x0000000607060212 */ /* 0x000fc800078e3cff */
[----:B------:R-:W-:-:S05]  /*113e0*/  @P0 LOP3.LUT R7, R7, R6, RZ, 0x3c, !PT ;  /* 0x0000000607070212 */ /* 0x000fca00078e3cff */
[----:B------:R0:W3:Y:S04]  /*113f0*/  @P0 LDG.E.U16 R18, [R6.64] ;  /* 0x0000000a06120981 */ /* 0x0000e8000c1e1500 */
[----:B0-----:R-:W4:Y:S04]  /*11400*/  LDL R6, [R1+0x1488] ;  /* 0x0014880001067983 */ /* 0x001f280000100800 */
[----:B------:R-:W4:Y:S01]  /*11410*/  LDL R7, [R1+0x148c] ;  /* 0x00148c0001077983 */ /* 0x000f220000100800 */
[----:B------:R-:W-:Y:S02]  /*11420*/  PRMT R19, RZ, 0x7610, R19 ;  /* 0x00007610ff137816 */ /* 0x000fe40000000013 */
[----:B----4-:R-:W-:-:S04]  /*11430*/  @P0 LOP3.LUT R7, R7, R6, RZ, 0x3c, !PT ;  /* 0x0000000607070212 */ /* 0x010fc800078e3cff */
[----:B------:R-:W-:-:S04]  /*11440*/  @P0 LOP3.LUT R6, R7, R6, RZ, 0x3c, !PT ;  /* 0x0000000607060212 */ /* 0x000fc800078e3cff */
[----:B------:R-:W-:-:S05]  /*11450*/  @P0 LOP3.LUT R7, R7, R6, RZ, 0x3c, !PT ;  /* 0x0000000607070212 */ /* 0x000fca00078e3cff */
[----:B------:R0:W4:Y:S04]  /*11460*/  @P0 LDG.E.U16 R19, [R6.64] ;  /* 0x0000000a06130981 */ /* 0x000128000c1e1500 */
[----:B0-----:R-:W2:Y:S04]  /*11470*/  LDL R6, [R1+0x1480] ;  /* 0x0014800001067983 */ /* 0x001ea80000100800 */
[----:B------:R-:W2:Y:S01]  /*11480*/  LDL R7, [R1+0x1484] ;  /* 0x0014840001077983 */ /* 0x000ea20000100800 */
[----:B------:R-:W-:Y:S02]  /*11490*/  ISETP.GT.AND P1, PT, R4, 0x11, PT ;  /* 0x000000110400780c */ /* 0x000fe40003f24270 */
[----:B------:R-:W-:-:S11]  /*114a0*/  PRMT R20, RZ, 0x7610, R20 ;  /* 0x00007610ff147816 */ /* 0x000fd60000000014 */
[----:B--2---:R-:W-:-:S04]  /*114b0*/  @P1 LOP3.LUT R7, R7, R6, RZ, 0x3c, !PT ;  /* 0x0000000607071212 */ /* 0x004fc800078e3cff */
        /* <DEDUP_REMOVED lines=9> */
[----:B------:R-:W-:Y:S01]  /*11550*/  @P1 LOP3.LUT R7, R7, R6, RZ, 0x3c, !PT ;  /* 0x0000000607071212 */ /* 0x000fe200078e3cff */
[----:B------:R-:W-:Y:S04]  /*11560*/  STL [R1+0x3b3c], R20 ;  /* 0x003b3c1401007387 */ /* 0x000fe80000100800 */
        /* <DEDUP_REMOVED lines=22> */
[----:B------:R-:W-:-:S02]  /*116d0*/  ISETP.GT.AND P0, PT, R4, 0x12, PT ;  /* 0x000000120400780c */ /* 0x000fc40003f04270 */
[----:B------:R-:W-:-:S11]  /*116e0*/  PRMT R11, RZ, 0x7610, R11 ;  /* 0x00007610ff0b7816 */ /* 0x000fd6000000000b */
[----:B---3--:R-:W-:-:S04]  /*116f0*/  @P0 LOP3.LUT R7, R7, R6, RZ, 0x3c, !PT ;  /* 0x0000000607070212 */ /* 0x008fc800078e3cff */
[----:B------:R-:W-:-:S04]  /*11700*/  @P0 LOP3.LUT R6, R7, R6, RZ, 0x3c, !PT ;  /* 0x0000000607060212 */ /* 0x000fc800078e3cff */
[----:B------:R-:W-:-:S05]  /*11710*/  @P0 LOP3.LUT R7, R7, R6, RZ, 0x3c, !PT ;  /* 0x0000000607070212 */ /* 0x000fca00078e3cff */
[----:B------:R-:W3:Y:S04]  /*11720*/  @P0 LDG.E.U16 R11, [R6.64] ;  /* 0x0000000a060b0981 */ /* 0x000ee8000c1e1500 */
[----:B--2---:R-:W-:Y:S04]  /*11730*/  STL [R1+0x3b54], R23 ;  /* 0x003b541701007387 */ /* 0x004fe80000100800 */
[----:B------:R-:W-:Y:S04]  /*11740*/  STL [R1+0x3b58], R23 ;  /* 0x003b581701007387 */ /* 0x000fe80000100800 */
[----:B---3--:R0:W-:Y:S04]  /*11750*/  STL [R1+0x1134], R11 ;  /* 0x0011340b01007387 */ /* 0x0081e80000100800 */
        /* <DEDUP_REMOVED lines=172> */
[----:B------:R0:W-:Y:S04]  /*12220*/  STL [R1+0x1158], R29 ;  /* 0x0011581d01007387 */ /* 0x0001e80000100800 */
[----:B0-----:R-:W3:Y:S04]  /*12230*/  LDL R29, [R1+0x1298] ;  /* 0x00129800011d7983 */ /* 0x001ee80000100800 */
[----:B--2---:R0:W-:Y:S04]  /*12240*/  STL [R1+0x1154], R8 ;  /* 0x0011540801007387 */ /* 0x0041e80000100800 */
[----:B0-----:R-:W2:Y:S04]  /*12250*/  LDL.LU R8, [R1+0x3be8] ;  /* 0x003be80001087983 */ /* 0x001ea80000300800 */
[----:B------:R-:W2:Y:S04]  /*12260*/  LDL R6, [R1+0x1540] ;  /* 0x0015400001067983 */ /* 0x000ea80000100800 */
[----:B------:R-:W2:Y:S01]  /*12270*/  LDL R7, [R1+0x1544] ;  /* 0x0015440001077983 */ /* 0x000ea20000100800 */
[----:B------:R-:W-:-:S02]  /*12280*/  ISETP.GT.AND P1, PT, R4, 0x17, PT ;  /* 0x000000170400780c */ /* 0x000fc40003f24270 */
[----:B------:R-:W-:-:S11]  /*12290*/  PRMT R12, RZ, 0x7610, R12 ;  /* 0x00007610ff0c7816 */ /* 0x000fd6000000000c */
        /* <DEDUP_REMOVED lines=31> */
[----:B------:R-:W-:Y:S02]  /*12490*/  ISETP.GT.AND P0, PT, R4, 0x18, PT ;  /* 0x000000180400780c */ /* 0x000fe40003f04270 */
[----:B------:R-:W-:Y:S01]  /*124a0*/  PRMT R11, RZ, 0x7610, R11 ;  /* 0x00007610ff0b7816 */ /* 0x000fe2000000000b */
[----:B--2---:R0:W-:Y:S04]  /*124b0*/  STL [R1+0x113c], R15 ;  /* 0x00113c0f01007387 */ /* 0x0041e80000100800 */
[----:B0-----:R-:W2:Y:S04]  /*124c0*/  LDL.LU R15, [R1+0x3bd8] ;  /* 0x003bd800010f7983 */ /* 0x001ea80000300800 */
[----:B------:R-:W2:Y:S02]  /*124d0*/  LDL R7, [R1+0x1294] ;  /* 0x0012940001077983 */ /* 0x000ea40000100800 */
[----:B---3--:R-:W-:Y:S01]  /*124e0*/  @P0 IMAD.MOV.U32 R6, RZ, RZ, R29 ;  /* 0x000000ffff060224 */ /* 0x008fe200078e001d */
[----:B------:R-:W-:-:S02]  /*124f0*/  PRMT R10, RZ, 0x7610, R10 ;  /* 0x00007610ff0a7816 */ /* 0x000fc4000000000a */
[----:B------:R-:W-:Y:S01]  /*12500*/  PRMT R9, RZ, 0x7610, R9 ;  /* 0x00007610ff097816 */ /* 0x000fe20000000009 */
[----:B------:R-:W3:Y:S04]  /*12510*/  LDL R29, [R1+0x156c] ;  /* 0x00156c00011d7983 */ /* 0x000ee80000100800 */
[----:B--2---:R0:W2:Y:S04]  /*12520*/  @P0 LDG.E.U16 R11, [R6.64] ;  /* 0x0000000a060b0981 */ /* 0x0040a8000c1e1500 */
[----:B0-----:R-:W2:Y:S04]  /*12530*/  LDL R6, [R1+0x128c] ;  /* 0x00128c0001067983 */ /* 0x001ea80000100800 */
[----:B------:R-:W2:Y:S02]  /*12540*/  LDL R7, [R1+0x1290] ;  /* 0x0012900001077983 */ /* 0x000ea40000100800 */
[----:B--2---:R-:W-:-:S04]  /*12550*/  @P0 LOP3.LUT R7, R7, R6, RZ, 0x3c, !PT ;  /* 0x0000000607070212 */ /* 0x004fc800078e3cff */
[----:B------:R-:W-:-:S04]  /*12560*/  @P0 LOP3.LUT R6, R7, R6, RZ, 0x3c, !PT ;  /* 0x0000000607060212 */ /* 0x000fc800078e3cff */
[----:B------:R-:W-:-:S05]  /*12570*/  @P0 LOP3.LUT R7, R7, R6, RZ, 0x3c, !PT ;  /* 0x0000000607070212 */ /* 0x000fca00078e3cff */
[----:B------:R0:W2:Y:S04]  /*12580*/  @P0 LDG.E.U16 R10, [R6.64] ;  /* 0x0000000a060a0981 */ /* 0x0000a8000c1e1500 */
[----:B0-----:R-:W2:Y:S04]  /*12590*/  LDL R6, [R1+0x1284] ;  /* 0x0012840001067983 */ /* 0x001ea80000100800 */
[----:B------:R-:W2:Y:S02]  /*125a0*/  LDL R7, [R1+0x1288] ;  /* 0x0012880001077983 */ /* 0x000ea40000100800 */
        /* <DEDUP_REMOVED lines=10> */
[----:B------:R0:W2:Y:S04]  /*12650*/  @P0 LDG.E.U16 R8, [R6.64] ;  /* 0x0000000a06080981 */ /* 0x0000a8000c1e1500 */
        /* <DEDUP_REMOVED lines=8> */
[----:B0-----:R-:W4:Y:S01]  /*126e0*/  LDL R7, [R1+0x155c] ;  /* 0x00155c0001077983 */ /* 0x001f220000100800 */
[----:B------:R-:W-:Y:S01]  /*126f0*/  PRMT R13, RZ, 0x7610, R13 ;  /* 0x00007610ff0d7816 */ /* 0x000fe2000000000d */
[----:B---3--:R-:W-:Y:S02]  /*12700*/  @P1 IMAD.MOV.U32 R6, RZ, RZ, R29 ;  /* 0x000000ffff061224 */ /* 0x008fe400078e001d */
[----:B--2---:R-:W-:Y:S04]  /*12710*/  STL [R1+0x3b5c], R12 ;  /* 0x003b5c0c01007387 */ /* 0x004fe80000100800 */
[----:B------:R-:W-:Y:S01]  /*12720*/  STL [R1+0x3b60], R12 ;  /* 0x003b600c01007387 */ /* 0x000fe20000100800 */
[----:B------:R-:W-:-:S03]  /*12730*/  PRMT R14, RZ, 0x7610, R14 ;  /* 0x00007610ff0e7816 */ /* 0x000fc6000000000e */
[----:B------:R-:W2:Y:S04]  /*12740*/  LDL R29, [R1+0x1598] ;  /* 0x00159800011d7983 */ /* 0x000ea80000100800 */
[----:B----4-:R0:W3:Y:S04]  /*12750*/  @P1 LDG.E.U16 R13, [R6.64] ;  /* 0x0000000a060d1981 */ /* 0x0100e8000c1e1500 */
[----:B0-----:R-:W4:Y:S04]  /*12760*/  LDL R6, [R1+0x1570] ;  /* 0x0015700001067983 */ /* 0x001f280000100800 */
[----:B------:R-:W4:Y:S04]  /*12770*/  LDL R7, [R1+0x1578] ;  /* 0x0015780001077983 */ /* 0x000f280000100800 */
[----:B---3--:R-:W-:Y:S01]  /*12780*/  STL [R1+0x3b64], R13 ;  /* 0x003b640d01007387 */ /* 0x008fe20000100800 */
[----:B----4-:R-:W-:-:S04]  /*12790*/  @P1 LOP3.LUT R7, R7, R6, RZ, 0x3c, !PT ;  /* 0x0000000607071212 */ /* 0x010fc800078e3cff */
        /* <DEDUP_REMOVED lines=29> */
[----:B------:R-:W3:Y:S01]  /*12970*/  LDL R7, [R1+0x1590] ;  /* 0x0015900001077983 */ /* 0x000ee20000100800 */
[----:B------:R-:W-:Y:S01]  /*12980*/  @P0 IMAD.MOV.U32 R6, RZ, RZ, R29 ;  /* 0x000000ffff060224 */ /* 0x000fe200078e001d */
[----:B------:R-:W-:-:S02]  /*12990*/  PRMT R28, RZ, 0x7610, R28 ;  /* 0x00007610ff1c7816 */ /* 0x000fc4000000001c */
[----:B------:R-:W4:Y:S01]  /*129a0*/  LDL R29, [R1+0x15b4] ;  /* 0x0015b400011d7983 */ /* 0x000f220000100800 */
[----:B--2---:R-:W-:-:S06]  /*129b0*/  PRMT R5, RZ, 0x7610, R5 ;  /* 0x00007610ff057816 */ /* 0x004fcc0000000005 */
[----:B---3--:R0:W2:Y:S04]  /*129c0*/  @P0 LDG.E.U16 R5, [R6.64] ;  /* 0x0000000a06050981 */ /* 0x0080a8000c1e1500 */
[----:B0-----:R-:W3:Y:S04]  /*129d0*/  LDL R6, [R1+0x1594] ;  /* 0x0015940001067983 */ /* 0x001ee80000100800 */
[----:B------:R-:W3:Y:S04]  /*129e0*/  LDL R7, [R1+0x15a8] ;  /* 0x0015a80001077983 */ /* 0x000ee80000100800 */
[----:B--2---:R0:W-:Y:S01]  /*129f0*/  STL [R1+0x10cc], R5 ;  /* 0x0010cc0501007387 */ /* 0x0041e20000100800 */
[----:B------:R-:W-:-:S02]  /*12a00*/  ISETP.GT.AND P1, PT, R4, 0x1b, PT ;  /* 0x0000001b0400780c */ /* 0x000fc40003f24270 */
[----:B------:R-:W-:Y:S01]  /*12a10*/  PRMT R2, RZ, 0x7610, R2 ;  /* 0x00007610ff027816 */ /* 0x000fe20000000002 */
[----:B0-----:R-:W2:Y:S01]  /*12a20*/  LDL R5, [R1+0x15c8] ;  /* 0x0015c80001057983 */ /* 0x001ea20000100800 */
[----:B---3--:R-:W-:-:S04]  /*12a30*/  @P0 LOP3.LUT R7, R7, R6, RZ, 0x3c, !PT ;  /* 0x0000000607070212 */ /* 0x008fc800078e3cff */
[----:B------:R-:W-:-:S04]  /*12a40*/  @P0 LOP3.LUT R6, R7, R6, RZ, 0x3c, !PT ;  /* 0x0000000607060212 */ /* 0x000fc800078e3cff */
[----:B------:R-:W-:-:S05]  /*12a50*/  @P0 LOP3.LUT R7, R7, R6, RZ, 0x3c, !PT ;  /* 0x0000000607070212 */ /* 0x000fca00078e3cff */
[----:B------:R0:W3:Y:S04]  /*12a60*/  @P0 LDG.E.U16 R28, [R6.64] ;  /* 0x0000000a061c0981 */ /* 0x0000e8000c1e1500 */
[----:B0-----:R-:W2:Y:S04]  /*12a70*/  LDL R6, [R1+0x15a0] ;  /* 0x0015a00001067983 */ /* 0x001ea80000100800 */
[----:B------:R-:W2:Y:S02]  /*12a80*/  LDL R7, [R1+0x15a4] ;  /* 0x0015a40001077983 */ /* 0x000ea40000100800 */
[----:B--2---:R-:W-:-:S04]  /*12a90*/  @P1 LOP3.LUT R7, R7, R6, RZ, 0x3c, !PT ;  /* 0x0000000607071212 */ /* 0x004fc800078e3cff */
[----:B------:R-:W-:-:S04]  /*12aa0*/  @P1 LOP3.LUT R6, R7, R6, RZ, 0x3c, !PT ;  /* 0x0000000607061212 */ /* 0x000fc800078e3cff */
[----:B------:R-:W-:-:S05]  /*12ab0*/  @P1 LOP3.LUT R7, R7, R6, RZ, 0x3c, !PT ;  /* 0x0000000607071212 */ /* 0x000fca00078e3cff */
[----:B------:R-:W2:Y:S04]  /*12ac0*/  @P1 LDG.E.U16 R2, [R6.64] ;  /* 0x0000000a06021981 */ /* 0x000ea8000c1e1500 */
[----:B---3--:R-:W-:Y:S04]  /*12ad0*/  STL [R1+0x3b04], R28 ;  /* 0x003b041c01007387 */ /* 0x008fe80000100800 */
        /* <DEDUP_REMOVED lines=19> */
[----:B0-----:R-:W2:Y:S01]  /*12c10*/  LDL.LU R2, [R1+0x3bc4] ;  /* 0x003bc40001027983 */ /* 0x001ea20000300800 */
[----:B------:R-:W-:Y:S02]  /*12c20*/  @P1 IMAD.MOV.U32 R6, RZ, RZ, R5 ;  /* 0x000000ffff061224 */ /* 0x000fe400078e0005 */
[----:B----4-:R-:W-:Y:S01]  /*12c30*/  @P1 IMAD.MOV.U32 R7, RZ, RZ, R29 ;  /* 0x000000ffff071224 */ /* 0x010fe200078e001d */
[----:B------:R-:W3:Y:S04]  /*12c40*/  LDL R5, [R1+0x15e4] ;  /* 0x0015e40001057983 */ /* 0x000ee80000100800 */
[----:B------:R-:W4:Y:S01]  /*12c50*/  LDL R29, [R1+0x15e0] ;  /* 0x0015e000011d7983 */ /* 0x000f220000100800 */
[----:B--2---:R-:W-:-:S06]  /*12c60*/  PRMT R2, RZ, 0x7610, R2 ;  /* 0x00007610ff027816 */ /* 0x004fcc0000000002 */
        /* <DEDUP_REMOVED lines=33> */
[----:B------:R-:W-:-:S02]  /*12e80*/  ISETP.GT.AND P1, PT, R4, 0x1d, PT ;  /* 0x0000001d0400780c */ /* 0x000fc40003f24270 */
[----:B------:R-:W-:Y:S02]  /*12e90*/  PRMT R3, RZ, 0x7610, R3 ;  /* 0x00007610ff037816 */ /* 0x000fe40000000003 */
[----:B--2---:R-:W-:Y:S02]  /*12ea0*/  PRMT R2, RZ, 0x7610, R2 ;  /* 0x00007610ff027816 */ /* 0x004fe40000000002 */
[----:B---3--:R-:W-:-:S04]  /*12eb0*/  @P0 LOP3.LUT R7, R7, R6, RZ, 0x3c, !PT ;  /* 0x0000000607070212 */ /* 0x008fc800078e3cff */
[----:B------:R-:W-:-:S04]  /*12ec0*/  @P0 LOP3.LUT R6, R7, R6, RZ, 0x3c, !PT ;  /* 0x0000000607060212 */ /* 0x000fc800078e3cff */
[----:B------:R-:W-:-:S05]  /*12ed0*/  @P0 LOP3.LUT R7, R7, R6, RZ, 0x3c, !PT ;  /* 0x0000000607070212 */ /* 0x000fca00078e3cff */
[----:B------:R0:W2:Y:S02]  /*12ee0*/  @P0 LDG.E.U16 R2, [R6.64] ;  /* 0x0000000a06020981 */ /* 0x0000a4000c1e1500 */
[----:B0-----:R-:W-:Y:S02]  /*12ef0*/  @P1 IMAD.MOV.U32 R6, RZ, RZ, R5 ;  /* 0x000000ffff061224 */ /* 0x001fe400078e0005 */
[----:B----4-:R-:W-:-:S05]  /*12f00*/  @P1 IMAD.MOV.U32 R7, RZ, RZ, R29 ;  /* 0x000000ffff071224 */ /* 0x010fca00078e001d */
[----:B------:R-:W3:Y:S04]  /*12f10*/  @P1 LDG.E.U16 R3, [R6.64] ;  /* 0x0000000a06031981 */ /* 0x000ee8000c1e1500 */
[----:B--2---:R0:W-:Y:S04]  /*12f20*/  STL [R1+0x1114], R2 ;  /* 0x0011140201007387 */ /* 0x0041e80000100800 */
[----:B------:R-:W2:Y:S04]  /*12f30*/  LDL R29, [R1+0x15fc] ;  /* 0x0015fc00011d7983 */ /* 0x000ea80000100800 */
[----:B------:R-:W4:Y:S04]  /*12f40*/  LDL R5, [R1+0x1610] ;  /* 0x0016100001057983 */ /* 0x000f280000100800 */
[----:B0-----:R-:W2:Y:S04]  /*12f50*/  LDL R2, [R1+0x1604] ;  /* 0x0016040001027983 */ /* 0x001ea80000100800 */
[----:B---3--:R0:W-:Y:S04]  /*12f60*/  STL [R1+0x1110], R3 ;  /* 0x0011100301007387 */ /* 0x0081e80000100800 */
[----:B0-----:R-:W3:Y:S04]  /*12f70*/  LDL.LU R3, [R1+0x3bb0] ;  /* 0x003bb00001037983 */ /* 0x001ee80000300800 */
[----:B------:R-:W2:Y:S04]  /*12f80*/  LDL R6, [R1+0x15dc] ;  /* 0x0015dc0001067983 */ /* 0x000ea80000100800 */
[----:B------:R-:W2:Y:S01]  /*12f90*/  LDL R7, [R1+0x15ec] ;  /* 0x0015ec0001077983 */ /* 0x000ea20000100800 */
[----:B---3--:R-:W-:-:S02]  /*12fa0*/  PRMT R3, RZ, 0x7610, R3 ;  /* 0x00007610ff037816 */ /* 0x008fc40000000003 */
        /* <DEDUP_REMOVED lines=25> */
[----:B------:R-:W3:Y:S02]  /*13140*/  LDL R7, [R1+0x1600] ;  /* 0x0016000001077983 */ /* 0x000ee40000100800 */
[----:B------:R-:W-:Y:S01]  /*13150*/  @P0 IMAD.MOV.U32 R6, RZ, RZ, R2 ;  /* 0x000000ffff060224 */ /* 0x000fe200078e0002 */
[----:B------:R-:W-:Y:S01]  /*13160*/  PRMT R0, RZ, 0x7610, R0 ;  /* 0x00007610ff007816 */ /* 0x000fe20000000000 */
[----:B------:R-:W4:Y:S01]  /*13170*/  LDL R2, [R1+0x1624] ;  /* 0x0016240001027983 */ /* 0x000f220000100800 */
[----:B--2---:R-:W-:-:S06]  /*13180*/  PRMT R3, RZ, 0x7610, R3 ;  /* 0x00007610ff037816 */ /* 0x004fcc0000000003 */
[----:B---3--:R4:W2:Y:S02]  /*13190*/  @P0 LDG.E.U16 R3, [R6.64] ;  /* 0x0000000a06030981 */ /* 0x0088a4000c1e1500 */
[----:B----4-:R-:W-:Y:S02]  /*131a0*/  @P0 IMAD.MOV.U32 R6, RZ, RZ, R5 ;  /* 0x000000ffff060224 */ /* 0x010fe400078e0005 */
[----:B------:R-:W-:-:S05]  /*131b0*/  @P0 IMAD.MOV.U32 R7, RZ, RZ, R29 ;  /* 0x000000ffff070224 */ /* 0x000fca00078e001d */
[----:B------:R0:W3:Y:S04]  /*131c0*/  @P0 LDG.E.U16 R0, [R6.64] ;  /* 0x0000000a06000981 */ /* 0x0000e8000c1e1500 */
[----:B--2---:R1:W-:Y:S04]  /*131d0*/  STL [R1+0x1100], R3 ;  /* 0x0011000301007387 */ /* 0x0043e80000100800 */
[----:B-1----:R-:W2:Y:S04]  /*131e0*/  LDL.LU R3, [R1+0x3ba0] ;  /* 0x003ba00001037983 */ /* 0x002ea80000300800 */
[----:B0-----:R-:W4:Y:S04]  /*131f0*/  LDL R6, [R1+0x160c] ;  /* 0x00160c0001067983 */ /* 0x001f280000100800 */
[----:B------:R-:W4:Y:S04]  /*13200*/  LDL R7, [R1+0x1618] ;  /* 0x0016180001077983 */ /* 0x000f280000100800 */
[----:B------:R-:W3:Y:S04]  /*13210*/  LDL R29, [R1+0x162c] ;  /* 0x00162c00011d7983 */ /* 0x000ee80000100800 */
[----:B------:R-:W3:Y:S01]  /*13220*/  LDL R5, [R1+0x163c] ;  /* 0x00163c0001057983 */ /* 0x000ee20000100800 */
[----:B--2---:R-:W-:-:S02]  /*13230*/  PRMT R3, RZ, 0x7610, R3 ;  /* 0x00007610ff037816 */ /* 0x004fc40000000003 */
[----:B----4-:R-:W-:-:S04]  /*13240*/  @P0 LOP3.LUT R7, R7, R6, RZ, 0x3c, !PT ;  /* 0x0000000607070212 */ /* 0x010fc800078e3cff */
        /* <DEDUP_REMOVED lines=8> */
[----:B------:R-:W-:-:S02]  /*132d0*/  PRMT R25, RZ, 0x7610, R25 ;  /* 0x00007610ff197816 */ /* 0x000fc40000000019 */
[----:B------:R-:W-:Y:S02]  /*132e0*/  ISETP.GT.AND P1, PT, R4, 0x1f, PT ;  /* 0x0000001f0400780c */ /* 0x000fe40003f24270 */
[----:B---3--:R-:W-:-:S04]  /*132f0*/  @P0 LOP3.LUT R7, R7, R6, RZ, 0x3c, !PT ;  /* 0x0000000607070212 */ /* 0x008fc800078e3cff */
[----:B------:R-:W-:-:S04]  /*13300*/  @P0 LOP3.LUT R6, R7, R6, RZ, 0x3c, !PT ;  /* 0x0000000607060212 */ /* 0x000fc800078e3cff */
[----:B------:R-:W-:-:S05]  /*13310*/  @P0 LOP3.LUT R7, R7, R6, RZ, 0x3c, !PT ;  /* 0x0000000607070212 */ /* 0x000fca00078e3cff */
[----:B------:R0:W3:Y:S04]  /*13320*/  @P0 LDG.E.U16 R25, [R6.64] ;  /* 0x0000000a06190981 */ /* 0x0000e8000c1e1500 */
[----:B0-----:R-:W4:Y:S01]  /*13330*/  LDL R7, [R1+0x1620] ;  /* 0x0016200001077983 */ /* 0x001f220000100800 */
[----:B--2---:R-:W-:Y:S01]  /*13340*/  PRMT R3, RZ, 0x7610, R3 ;  /* 0x00007610ff037816 */ /* 0x004fe20000000003 */
[----:B------:R-:W-:-:S05]  /*13350*/  @P1 IMAD.MOV.U32 R6, RZ, RZ, R2 ;  /* 0x000000ffff061224 */ /* 0x000fca00078e0002 */
[----:B----4-:R-:W2:Y:S04]  /*13360*/  @P1 LDG.E.U16 R3, [R6.64] ;  /* 0x0000000a06031981 */ /* 0x010ea8000c1e1500 */
[----:B---3--:R0:W-:Y:S04]  /*13370*/  STL [R1+0xc8], R25 ;  /* 0x0000c81901007387 */ /* 0x0081e80000100800 */
[----:B0-----:R-:W3:Y:S04]  /*13380*/  LDL R25, [R1+0x1824] ;  /* 0x0018240001197983 */ /* 0x001ee80000100800 */
[----:B--2---:R0:W-:Y:S04]  /*13390*/  STL [R1+0xc4], R3 ;  /* 0x0000c40301007387 */ /* 0x0041e80000100800 */
[----:B0-----:R-:W2:Y:S04]  /*133a0*/  LDL.LU R3, [R1+0x3b98] ;  /* 0x003b980001037983 */ /* 0x001ea80000300800 */
[----:B------:R-:W4:Y:S01]  /*133b0*/  LDL R7, [R1+0x161c] ;  /* 0x00161c0001077983 */ /* 0x000f220000100800 */
[----:B------:R-:W-:-:S03]  /*133c0*/  @P1 IMAD.MOV.U32 R6, RZ, RZ, R29 ;  /* 0x000000ffff061224 */ /* 0x000fc600078e001d */
[----:B------:R-:W0:Y:S04]  /*133d0*/  S2R R2, SR_TID.X ;  /* 0x0000000000027919 */ /* 0x000e280000002100 */
[----:B------:R-:W3:Y:S01]  /*133e0*/  LDL R29, [R1+0x1658] ;  /* 0x00165800011d7983 */ /* 0x000ee20000100800 */
[----:B--2---:R-:W-:-:S06]  /*133f0*/  PRMT R3, RZ, 0x7610, R3 ;  /* 0x00007610ff037816 */ /* 0x004fcc0000000003 */
[----:B----4-:R-:W2:Y:S01]  /*13400*/  @P1 LDG.E.U16 R3, [R6.64] ;  /* 0x0000000a06031981 */ /* 0x010ea2000c1e1500 */
[----:B0-----:R-:W-:-:S04]  /*13410*/  LOP3.LUT R2, R2, 0x1f, RZ, 0xc0, !PT ;  /* 0x0000001f02027812 */ /* 0x001fc800078ec0ff */
[----:B------:R-:W-:Y:S01]  /*13420*/  ISETP.GE.AND P0, PT, R2, R4, PT ;  /* 0x000000040200720c */ /* 0x000fe20003f06270 */
[----:B--2---:R0:W-:Y:S04]  /*13430*/  STL [R1+0xc0], R3 ;  /* 0x0000c00301007387 */ /* 0x0041e80000100800 */
[----:B0-----:R-:W2:Y:S04]  /*13440*/  LDL.LU R3, [R1+0x3b94] ;  /* 0x003b940001037983 */ /* 0x001ea80000300800 */
[----:B------:R-:W4:Y:S04]  /*13450*/  LDL.LU R2, [R1+0x3b90] ;  /* 0x003b900001027983 */ /* 0x000f280000300800 */
[----:B------:R-:W2:Y:S02]  /*13460*/  LDL R4, [R1+0x1630] ;  /* 0x0016300001047983 */ /* 0x000ea40000100800 */
[----:B--2---:R-:W-:-:S04]  /*13470*/  @P1 LOP3.LUT R5, R5, R4, RZ, 0x3c, !PT ;  /* 0x0000000405051212 */ /* 0x004fc800078e3cff */
[C---:B------:R-:W-:Y:S02]  /*13480*/  @P1 LOP3.LUT R4, R5.reuse, R4, RZ, 0x3c, !PT ;  /* 0x0000000405041212 */ /* 0x040fe400078e3cff */
[----:B----4-:R-:W-:Y:S02]  /*13490*/  PRMT R2, RZ, 0x7610, R2 ;  /* 0x00007610ff027816 */ /* 0x010fe40000000002 */
        /* <DEDUP_REMOVED lines=10> */
[----:B------:R3:W4:Y:S01]  /*13540*/  @P1 LDG.E.U16 R26, [R4.64] ;  /* 0x0000000a041a1981 */ /* 0x000722000c1e1500 */
[----:B--2---:R-:W-:Y:S01]  /*13550*/  PRMT R2, RZ, 0x7610, R2 ;  /* 0x00007610ff027816 */ /* 0x004fe20000000002 */
[----:B---3--:R-:W-:Y:S02]  /*13560*/  @!P0 IMAD.MOV.U32 R4, RZ, RZ, R25 ;  /* 0x000000ffff048224 */ /* 0x008fe400078e0019 */
[----:B------:R-:W-:Y:S01]  /*13570*/  @!P0 IMAD.MOV.U32 R5, RZ, RZ, R3 ;  /* 0x000000ffff058224 */ /* 0x000fe200078e0003 */
[----:B------:R-:W-:Y:S06]  /*13580*/  BAR.SYNC.DEFER_BLOCKING 0x0 ;  /* 0x0000000000007b1d */ /* 0x000fec0000010000 */
[----:B------:R-:W2:Y:S04]  /*13590*/  @!P0 LDG.E.U16 R2, [R4.64] ;  /* 0x0000000a04028981 */ /* 0x000ea8000c1e1500 */
[----:B----4-:R0:W-:Y:S04]  /*135a0*/  STL [R1+0xb8], R26 ;  /* 0x0000b81a01007387 */ /* 0x0101e80000100800 */
[----:B0-----:R-:W3:Y:S04]  /*135b0*/  LDL.LU R26, [R1+0x20] ;  /* 0x00002000011a7983 */ /* 0x001ee80000300800 */
[----:B------:R-:W4:Y:S04]  /*135c0*/  LDL.LU R25, [R1+0x24] ;  /* 0x0000240001197983 */ /* 0x000f280000300800 */
[----:B------:R-:W-:Y:S04]  /*135d0*/  STL [R1+0x186c], R3 ;  /* 0x00186c0301007387 */ /* 0x000fe80000100800 */
[----:B--2---:R0:W-:Y:S04]  /*135e0*/  STL [R1+0xb4], R2 ;  /* 0x0000b40201007387 */ /* 0x0041e80000100800 */
[----:B0-----:R-:W2:Y:S04]  /*135f0*/  LDL.LU R2, [R1+0x3b88] ;  /* 0x003b880001027983 */ /* 0x001ea80000300800 */
[----:B------:R-:W3:Y:S01]  /*13600*/  LDL R5, [R1+0x1634] ;  /* 0x0016340001057983 */ /* 0x000ee20000100800 */
[----:B------:R-:W-:-:S03]  /*13610*/  @!P0 IMAD.MOV.U32 R4, RZ, RZ, R29 ;  /* 0x000000ffff048224 */ /* 0x000fc600078e001d */
[----:B------:R-:W4:Y:S01]  /*13620*/  LDL.LU R29, [R1+0x28] ;  /* 0x00002800011d7983 */ /* 0x000f220000300800 */
[----:B--2---:R-:W-:-:S06]  /*13630*/  PRMT R2, RZ, 0x7610, R2 ;  /* 0x00007610ff027816 */ /* 0x004fcc0000000002 */
[----:B---3--:R-:W2:Y:S04]  /*13640*/  @!P0 LDG.E.U16 R2, [R4.64] ;  /* 0x0000000a04028981 */ /* 0x008ea8000c1e1500 */
[----:B--2---:R0:W-:Y:S04]  /*13650*/  STL [R1+0xb0], R2 ;  /* 0x0000b00201007387 */ /* 0x0041e80000100800 */
[----:B0-----:R-:W2:Y:S04]  /*13660*/  LDL.LU R2, [R1+0x3b84] ;  /* 0x003b840001027983 */ /* 0x001ea80000300800 */
[----:B------:R-:W3:Y:S04]  /*13670*/  LDL R4, [R1+0x1650] ;  /* 0x0016500001047983 */ /* 0x000ee80000100800 */
[----:B------:R-:W3:Y:S01]  /*13680*/  LDL R5, [R1+0x1738] ;  /* 0x0017380001057983 */ /* 0x000ee20000100800 */
[----:B------:R-:W-:-:S02]  /*13690*/  PRMT R24, RZ, 0x7610, R24 ;  /* 0x00007610ff187816 */ /* 0x000fc40000000018 */
[----:B---3--:R-:W-:-:S04]  /*136a0*/  @!P0 LOP3.LUT R5, R5, R4, RZ, 0x3c, !PT ;  /* 0x0000000405058212 */ /* 0x008fc800078e3cff */
[----:B------:R-:W-:-:S04]  /*136b0*/  @!P0 LOP3.LUT R4, R5, R4, RZ, 0x3c, !PT ;  /* 0x0000000405048212 */ /* 0x000fc800078e3cff */
[----:B------:R-:W-:-:S05]  /*136c0*/  @!P0 LOP3.LUT R5, R5, R4, RZ, 0x3c, !PT ;  /* 0x0000000405058212 */ /* 0x000fca00078e3cff */
[----:B------:R0:W3:Y:S04]  /*136d0*/  @!P0 LDG.E.U16 R24, [R4.64] ;  /* 0x0000000a04188981 */ /* 0x0000e8000c1e1500 */
[----:B0-----:R-:W3:Y:S04]  /*136e0*/  LDL R4, [R1+0x1648] ;  /* 0x0016480001047983 */ /* 0x001ee80000100800 */
[----:B------:R-:W3:Y:S01]  /*136f0*/  LDL R5, [R1+0x1730] ;  /* 0x0017300001057983 */ /* 0x000ee20000100800 */
[----:B--2---:R-:W-:Y:S02]  /*13700*/  PRMT R2, RZ, 0x7610, R2 ;  /* 0x00007610ff027816 */ /* 0x004fe40000000002 */
[----:B---3--:R-:W-:-:S04]  /*13710*/  @!P0 LOP3.LUT R5, R5, R4, RZ, 0x3c, !PT ;  /* 0x0000000405058212 */ /* 0x008fc800078e3cff */
[----:B------:R-:W-:-:S04]  /*13720*/  @!P0 LOP3.LUT R4, R5, R4, RZ, 0x3c, !PT ;  /* 0x0000000405048212 */ /* 0x000fc800078e3cff */
[----:B------:R-:W-:-:S05]  /*13730*/  @!P0 LOP3.LUT R5, R5, R4, RZ, 0x3c, !PT ;  /* 0x0000000405058212 */ /* 0x000fca00078e3cff */
[----:B------:R-:W2:Y:S04]  /*13740*/  @!P0 LDG.E.U16 R2, [R4.64] ;  /* 0x0000000a04028981 */ /* 0x000ea8000c1e1500 */
[----:B------:R0:W-:Y:S04]  /*13750*/  STL [R1+0xac], R24 ;  /* 0x0000ac1801007387 */ /* 0x0001e80000100800 */
[----:B0-----:R-:W3:Y:S04]  /*13760*/  LDL.LU R24, [R1+0x2c] ;  /* 0x00002c0001187983 */ /* 0x001ee80000300800 */
[----:B--2---:R0:W-:Y:S04]  /*13770*/  STL [R1+0xa8], R2 ;  /* 0x0000a80201007387 */ /* 0x0041e80000100800 */
[----:B0-----:R-:W2:Y:S04]  /*13780*/  LDL.LU R2, [R1+0x3b80] ;  /* 0x003b800001027983 */ /* 0x001ea80000300800 */
[----:B------:R-:W3:Y:S04]  /*13790*/  LDL R4, [R1+0x1724] ;  /* 0x0017240001047983 */ /* 0x000ee80000100800 */
[----:B------:R-:W3:Y:S01]  /*137a0*/  LDL R5, [R1+0x1728] ;  /* 0x0017280001057983 */ /* 0x000ee20000100800 */
[----:B--2---:R-:W-:-:S02]  /*137b0*/  PRMT R2, RZ, 0x7610, R2 ;  /* 0x00007610ff027816 */ /* 0x004fc40000000002 */
[----:B---3--:R-:W-:-:S04]  /*137c0*/  @!P0 LOP3.LUT R5, R5, R4, RZ, 0x3c, !PT ;  /* 0x0000000405058212 */ /* 0x008fc800078e3cff */
[----:B------:R-:W-:-:S04]  /*137d0*/  @!P0 LOP3.LUT R4, R5, R4, RZ, 0x3c, !PT ;  /* 0x0000000405048212 */ /* 0x000fc800078e3cff */
[----:B------:R-:W-:-:S05]  /*137e0*/  @!P0 LOP3.LUT R5, R5, R4, RZ, 0x3c, !PT ;  /* 0x0000000405058212 */ /* 0x000fca00078e3cff */
[----:B------:R-:W2:Y:S04]  /*137f0*/  @!P0 LDG.E.U16 R2, [R4.64] ;  /* 0x0000000a04028981 */ /* 0x000ea8000c1e1500 */
        /* <DEDUP_REMOVED lines=28> */
[----:B------:R-:W2:Y:S04]  /*139c0*/  LDL R4, [R1+0x16e4] ;  /* 0x0016e40001047983 */ /* 0x000ea80000100800 */
[----:B------:R-:W2:Y:S04]  /*139d0*/  LDL R5, [R1+0x16e8] ;  /* 0x0016e80001057983 */ /* 0x000ea80000100800 */
[----:B0-----:R-:W0:Y:S02]  /*139e0*/  S2R R2, SR_TID.X ;  /* 0x0000000000027919 */ /* 0x001e240000002100 */
[----:B0-----:R-:W-:-:S05]  /*139f0*/  LOP3.LUT R2, R2, 0x7f, RZ, 0xc0, !PT ;  /* 0x0000007f02027812 */ /* 0x001fca00078ec0ff */
[----:B------:R-:W-:-:S05]  /*13a00*/  IMAD.SHL.U32 R2, R2, 0x2, RZ ;  /* 0x0000000202027824 */ /* 0x000fca00078e00ff */
[----:B------:R0:W-:Y:S02]  /*13a10*/  STS.U16 [R2], R26 ;  /* 0x0000001a02007388 */ /* 0x0001e40000000400 */
[----:B0-----:R-:W-:Y:S02]  /*13a20*/  PRMT R2, RZ, 0x7610, R2 ;  /* 0x00007610ff027816 */ /* 0x001fe40000000002 */
[----:B------:R-:W3:Y:S01]  /*13a30*/  LDL.LU R26, [R1+0x3b70] ;  /* 0x003b7000011a7983 */ /* 0x000ee20000300800 */
[----:B--2---:R-:W-:-:S04]  /*13a40*/  @!P0 LOP3.LUT R5, R5, R4, RZ, 0x3c, !PT ;  /* 0x0000000405058212 */ /* 0x004fc800078e3cff */
[----:B------:R-:W-:-:S04]  /*13a50*/  @!P0 LOP3.LUT R4, R5, R4, RZ, 0x3c, !PT ;  /* 0x0000000405048212 */ /* 0x000fc800078e3cff */
[----:B------:R-:W-:-:S05]  /*13a60*/  @!P0 LOP3.LUT R5, R5, R4, RZ, 0x3c, !PT ;  /* 0x0000000405058212 */ /* 0x000fca00078e3cff */
[----:B------:R-:W2:Y:S04]  /*13a70*/  @!P0 LDG.E.U16 R2, [R4.64] ;  /* 0x0000000a04028981 */ /* 0x000ea8000c1e1500 */
[----:B--2---:R0:W-:Y:S04]  /*13a80*/  STL [R1+0x94], R2 ;  /* 0x0000940201007387 */ /* 0x0041e80000100800 */
[----:B------:R-:W2:Y:S04]  /*13a90*/  LDL R4, [R1+0x16d4] ;  /* 0x0016d40001047983 */ /* 0x000ea80000100800 */
[----:B------:R-:W2:Y:S04]  /*13aa0*/  LDL R5, [R1+0x16d8] ;  /* 0x0016d80001057983 */ /* 0x000ea80000100800 */
[----:B0-----:R-:W0:Y:S01]  /*13ab0*/  S2R R2, SR_TID.X ;  /* 0x0000000000027919 */ /* 0x001e220000002100 */
[----:B------:R-:W-:-:S02]  /*13ac0*/  PRMT R28, RZ, 0x7610, R28 ;  /* 0x00007610ff1c7816 */ /* 0x000fc4000000001c */
[----:B0-----:R-:W-:-:S05]  /*13ad0*/  LOP3.LUT R2, R2, 0x7f, RZ, 0xc0, !PT ;  /* 0x0000007f02027812 */ /* 0x001fca00078ec0ff */
[----:B------:R-:W-:-:S05]  /*13ae0*/  IMAD.SHL.U32 R2, R2, 0x2, RZ ;  /* 0x0000000202027824 */ /* 0x000fca00078e00ff */
[----:B----4-:R0:W-:Y:S04]  /*13af0*/  STS.U16 [R2+0x100], R25 ;  /* 0x0001001902007388 */ /* 0x0101e80000000400 */
[----:B0-----:R-:W4:Y:S01]  /*13b00*/  LDL.LU R25, [R1+0x3b6c] ;  /* 0x003b6c0001197983 */ /* 0x001f220000300800 */
[----:B--2---:R-:W-:-:S04]  /*13b10*/  @!P0 LOP3.LUT R5, R5, R4, RZ, 0x3c, !PT ;  /* 0x0000000405058212 */ /* 0x004fc800078e3cff */
[----:B------:R-:W-:-:S04]  /*13b20*/  @!P0 LOP3.LUT R4, R5, R4, RZ, 0x3c, !PT ;  /* 0x0000000405048212 */ /* 0x000fc800078e3cff */
[----:B------:R-:W-:-:S05]  /*13b30*/  @!P0 LOP3.LUT R5, R5, R4, RZ, 0x3c, !PT ;  /* 0x0000000405058212 */ /* 0x000fca00078e3cff */
[----:B------:R0:W2:Y:S04]  /*13b40*/  @!P0 LDG.E.U16 R28, [R4.64] ;  /* 0x0000000a041c8981 */ /* 0x0000a8000c1e1500 */
[----:B0-----:R-:W2:Y:S04]  /*13b50*/  LDL R4, [R1+0x16c4] ;  /* 0x0016c40001047983 */ /* 0x001ea80000100800 */
[----:B------:R-:W2:Y:S04]  /*13b60*/  LDL R5, [R1+0x16c8] ;  /* 0x0016c80001057983 */ /* 0x000ea80000100800 */
[----:B------:R0:W-:Y:S02]  /*13b70*/  STS.U16 [R2+0x200], R29 ;  /* 0x0002001d02007388 */ /* 0x0001e40000000400 */
[----:B0-----:R-:W-:-:S02]  /*13b80*/  PRMT R2, RZ, 0x7610, R2 ;  /* 0x00007610ff027816 */ /* 0x001fc40000000002 */
[----:B------:R-:W3:Y:S01]  /*13b90*/  LDL R29, [R1+0x168c] ;  /* 0x00168c00011d7983 */ /* 0x000ee20000100800 */
[----:B--2---:R-:W-:-:S04]  /*13ba0*/  @!P0 LOP3.LUT R5, R5, R4, RZ, 0x3c, !PT ;  /* 0x0000000405058212 */ /* 0x004fc800078e3cff */
[----:B------:R-:W-:-:S04]  /*13bb0*/  @!P0 LOP3.LUT R4, R5, R4, RZ, 0x3c, !PT ;  /* 0x0000000405048212 */ /* 0x000fc800078e3cff */
[----:B------:R-:W-:-:S05]  /*13bc0*/  @!P0 LOP3.LUT R5, R5, R4, RZ, 0x3c, !PT ;  /* 0x0000000405058212 */ /* 0x000fca00078e3cff */
[----:B------:R-:W2:Y:S04]  /*13bd0*/  @!P0 LDG.E.U16 R2, [R4.64] ;  /* 0x0000000a04028981 */ /* 0x000ea8000c1e1500 */
[----:B------:R0:W-:Y:S04]  /*13be0*/  STL [R1+0x90], R28 ;  /* 0x0000901c01007387 */ /* 0x0001e80000100800 */
[----:B0-----:R-:W3:Y:S04]  /*13bf0*/  LDL R28, [R1+0x1770] ;  /* 0x00177000011c7983 */ /* 0x001ee80000100800 */
[----:B--2---:R0:W-:Y:S04]  /*13c00*/  STL [R1+0x8c], R2 ;  /* 0x00008c0201007387 */ /* 0x0041e80000100800 */
[----:B------:R-:W2:Y:S04]  /*13c10*/  LDL R4, [R1+0x16b4] ;  /* 0x0016b40001047983 */ /* 0x000ea80000100800 */
[----:B------:R-:W2:Y:S04]  /*13c20*/  LDL R5, [R1+0x16b8] ;  /* 0x0016b80001057983 */ /* 0x000ea80000100800 */
[----:B0-----:R-:W0:Y:S02]  /*13c30*/  S2R R2, SR_TID.X ;  /* 0x0000000000027919 */ /* 0x001e240000002100 */
[----:B0-----:R-:W-:-:S05]  /*13c40*/  LOP3.LUT R2, R2, 0x7f, RZ, 0xc0, !PT ;  /* 0x0000007f02027812 */ /* 0x001fca00078ec0ff */
[----:B------:R-:W-:-:S05]  /*13c50*/  IMAD.SHL.U32 R2, R2, 0x2, RZ ;  /* 0x0000000202027824 */ /* 0x000fca00078e00ff */
[----:B------:R0:W-:Y:S02]  /*13c60*/  STS.U16 [R2+0x300], R24 ;  /* 0x0003001802007388 */ /* 0x0001e40000000400 */
        /* <DEDUP_REMOVED lines=12> */
[----:B---3--:R0:W-:Y:S02]  /*13d30*/  STS.U16 [R2+0x2000], R24 ;  /* 0x0020001802007388 */ /* 0x0081e40000000400 */
[----:B0-----:R-:W-:Y:S02]  /*13d40*/  PRMT R2, RZ, 0x7610, R2 ;  /* 0x00007610ff027816 */ /* 0x001fe40000000002 */
        /* <DEDUP_REMOVED lines=10> */
[----:B----4-:R0:W-:Y:S02]  /*13df0*/  STS.U16 [R2+0x2100], R25 ;  /* 0x0021001902007388 */ /* 0x0101e40000000400 */
[----:B0-----:R-:W-:Y:S02]  /*13e00*/  PRMT R2, RZ, 0x7610, R2 ;  /* 0x00007610ff027816 */ /* 0x001fe40000000002 */
[----:B--2---:R-:W-:-:S04]  /*13e10*/  @!P0 LOP3.LUT R5, R5, R4, RZ, 0x3c, !PT ;  /* 0x0000000405058212 */ /* 0x004fc800078e3cff */
[----:B------:R-:W-:-:S04]  /*13e20*/  @!P0 LOP3.LUT R4, R5, R4, RZ, 0x3c, !PT ;  /* 0x0000000405048212 */ /* 0x000fc800078e3cff */
[----:B------:R-:W-:-:S05]  /*13e30*/  @!P0 LOP3.LUT R5, R5, R4, RZ, 0x3c, !PT ;  /* 0x0000000405058212 */ /* 0x000fca00078e3cff */
[----:B------:R0:W2:Y:S02]  /*13e40*/  @!P0 LDG.E.U16 R2, [R4.64] ;  /* 0x0000000a04028981 */ /* 0x0000a4000c1e1500 */
[----:B0-----:R-:W-:Y:S02]  /*13e50*/  @!P0 IMAD.MOV.U32 R4, RZ, RZ, R28 ;  /* 0x000000ffff048224 */ /* 0x001fe400078e001c */
[----:B------:R-:W-:Y:S01]  /*13e60*/  @!P0 IMAD.MOV.U32 R5, RZ, RZ, R29 ;  /* 0x000000ffff058224 */ /* 0x000fe200078e001d */
[----:B--2---:R0:W-:Y:S04]  /*13e70*/  STL [R1+0x80], R2 ;  /* 0x0000800201007387 */ /* 0x0041e80000100800 */
[----:B------:R-:W2:Y:S04]  /*13e80*/  LDL R29, [R1+0x174c] ;  /* 0x00174c00011d7983 */ /* 0x000ea80000100800 */
[----:B------:R-:W3:Y:S04]  /*13e90*/  LDL R28, [R1+0x17a8] ;  /* 0x0017a800011c7983 */ /* 0x000ee80000100800 */
[----:B0-----:R-:W0:Y:S02]  /*13ea0*/  S2R R2, SR_TID.X ;  /* 0x0000000000027919 */ /* 0x001e240000002100 */
[----:B0-----:R-:W-:-:S05]  /*13eb0*/  LOP3.LUT R2, R2, 0x7f, RZ, 0xc0, !PT ;  /* 0x0000007f02027812 */ /* 0x001fca00078ec0ff */
[----:B------:R-:W-:-:S05]  /*13ec0*/  IMAD.SHL.U32 R2, R2, 0x2, RZ ;  /* 0x0000000202027824 */ /* 0x000fca00078e00ff */
[----:B------:R0:W-:Y:S02]  /*13ed0*/  STS.U16 [R2+0x2200], R26 ;  /* 0x0022001a02007388 */ /* 0x0001e40000000400 */
[----:B0-----:R-:W-:-:S06]  /*13ee0*/  PRMT R2, RZ, 0x7610, R2 ;  /* 0x00007610ff027816 */ /* 0x001fcc0000000002 */
[----:B------:R-:W4:Y:S04]  /*13ef0*/  @!P0 LDG.E.U16 R2, [R4.64] ;  /* 0x0000000a04028981 */ /* 0x000f28000c1e1500 */
[----:B----4-:R0:W-:Y:S04]  /*13f00*/  STL [R1+0x7c], R2 ;  /* 0x00007c0201007387 */ /* 0x0101e80000100800 */
[----:B------:R-:W4:Y:S04]  /*13f10*/  LDL R4, [R1+0x1684] ;  /* 0x0016840001047983 */ /* 0x000f280000100800 */
[----:B------:R-:W4:Y:S01]  /*13f20*/  LDL R5, [R1+0x1768] ;  /* 0x0017680001057983 */ /* 0x000f220000100800 */
[----:B------:R-:W-:-:S03]  /*13f30*/  PRMT R23, RZ, 0x7610, R23 ;  /* 0x00007610ff177816 */ /* 0x000fc60000000017 */
[----:B0-----:R-:W0:Y:S01]  /*13f40*/  S2R R2, SR_TID.X ;  /* 0x0000000000027919 */ /* 0x001e220000002100 */
[----:B----4-:R-:W-:-:S04]  /*13f50*/  @!P0 LOP3.LUT R5, R5, R4, RZ, 0x3c, !PT ;  /* 0x0000000405058212 */ /* 0x010fc800078e3cff */
[----:B------:R-:W-:-:S04]  /*13f60*/  @!P0 LOP3.LUT R4, R5, R4, RZ, 0x3c, !PT ;  /* 0x0000000405048212 */ /* 0x000fc800078e3cff */
[----:B------:R-:W-:-:S05]  /*13f70*/  @!P0 LOP3.LUT R5, R5, R4, RZ, 0x3c, !PT ;  /* 0x0000000405058212 */ /* 0x000fca00078e3cff */
[----:B------:R1:W4:Y:S04]  /*13f80*/  @!P0 LDG.E.U16 R23, [R4.64] ;  /* 0x0000000a04178981 */ /* 0x000328000c1e1500 */
[----:B-1----:R-:W2:Y:S04]  /*13f90*/  LDL R4, [R1+0x167c] ;  /* 0x00167c0001047983 */ /* 0x002ea80000100800 */
[----:B------:R-:W2:Y:S01]  /*13fa0*/  LDL R5, [R1+0x1760] ;  /* 0x0017600001057983 */ /* 0x000ea20000100800 */
[----:B0-----:R-:W-:-:S05]  /*13fb0*/  LOP3.LUT R2, R2, 0x7f, RZ, 0xc0, !PT ;  /* 0x0000007f02027812 */ /* 0x001fca00078ec0ff */
[----:B------:R-:W-:-:S05]  /*13fc0*/  IMAD.SHL.U32 R2, R2, 0x2, RZ ;  /* 0x0000000202027824 */ /* 0x000fca00078e00ff */
[----:B------:R-:W-:Y:S04]  /*13fd0*/  STS.U16 [R2+0x2300], R27 ;  /* 0x0023001b02007388 */ /* 0x000fe80000000400 */
[----:B------:R0:W-:Y:S02]  /*13fe0*/  STS.U16 [R2+0x4000], R16 ;  /* 0x0040001002007388 */ /* 0x0001e40000000400 */
[----:B0-----:R-:W-:Y:S02]  /*13ff0*/  PRMT R2, RZ, 0x7610, R2 ;  /* 0x00007610ff027816 */ /* 0x001fe40000000002 */
[----:B--2---:R-:W-:-:S04]  /*14000*/  @!P0 LOP3.LUT R5, R5, R4, RZ, 0x3c, !PT ;  /* 0x0000000405058212 */ /* 0x004fc800078e3cff */
[----:B------:R-:W-:-:S04]  /*14010*/  @!P0 LOP3.LUT R4, R5, R4, RZ, 0x3c, !PT ;  /* 0x0000000405048212 */ /* 0x000fc800078e3cff */
[----:B------:R-:W-:-:S05]  /*14020*/  @!P0 LOP3.LUT R5, R5, R4, RZ, 0x3c, !PT ;  /* 0x0000000405058212 */ /* 0x000fca00078e3cff */
[----:B------:R-:W2:Y:S04]  /*14030*/  @!P0 LDG.E.U16 R2, [R4.64] ;  /* 0x0000000a04028981 */ /* 0x000ea8000c1e1500 */
[----:B----4-:R0:W-:Y:S04]  /*14040*/  STL [R1+0x78], R23 ;  /* 0x0000781701007387 */ /* 0x0101e80000100800 */
[----:B0-----:R-:W4:Y:S04]  /*14050*/  LDL R23, [R1+0x17a0] ;  /* 0x0017a00001177983 */ /* 0x001f280000100800 */
        /* <DEDUP_REMOVED lines=8> */
[----:B--2---:R-:W-:-:S04]  /*140e0*/  @!P0 LOP3.LUT R5, R5, R4, RZ, 0x3c, !PT ;  /* 0x0000000405058212 */ /* 0x004fc800078e3cff */
[----:B------:R-:W-:-:S04]  /*140f0*/  @!P0 LOP3.LUT R4, R5, R4, RZ, 0x3c, !PT ;  /* 0x0000000405048212 */ /* 0x000fc800078e3cff */
[----:B------:R-:W-:-:S05]  /*14100*/  @!P0 LOP3.LUT R5, R5, R4, RZ, 0x3c, !PT ;  /* 0x0000000405058212 */ /* 0x000fca00078e3cff */
[----:B------:R3:W2:Y:S01]  /*14110*/  @!P0 LDG.E.U16 R2, [R4.64] ;  /* 0x0000000a04028981 */ /* 0x0006a2000c1e1500 */
[----:B------:R-:W-:Y:S01]  /*14120*/  PRMT R12, RZ, 0x7610, R12 ;  /* 0x00007610ff0c7816 */ /* 0x000fe2000000000c */
[----:B---3--:R-:W-:Y:S02]  /*14130*/  @!P0 IMAD.MOV.U32 R4, RZ, RZ, R28 ;  /* 0x000000ffff048224 */ /* 0x008fe400078e001c */
[----:B------:R-:W-:-:S05]  /*14140*/  @!P0 IMAD.MOV.U32 R5, RZ, RZ, R29 ;  /* 0x000000ffff058224 */ /* 0x000fca00078e001d */
[----:B------:R0:W3:Y:S04]  /*14150*/  @!P0 LDG.E.U16 R12, [R4.64] ;  /* 0x0000000a040c8981 */ /* 0x0000e8000c1e1500 */
[----:B--2---:R-:W-:Y:S04]  /*14160*/  STL [R1+0x70], R2 ;  /* 0x0000700201007387 */ /* 0x004fe80000100800 */
[----:B0-----:R-:W2:Y:S01]  /*14170*/  LDL R5, [R1+0x1744] ;  /* 0x0017440001057983 */ /* 0x001ea20000100800 */
[----:B------:R-:W-:Y:S01]  /*14180*/  PRMT R22, RZ, 0x7610, R22 ;  /* 0x00007610ff167816 */ /* 0x000fe20000000016 */
[----:B----4-:R-:W-:-:S02]  /*14190*/  @!P0 IMAD.MOV.U32 R4, RZ, RZ, R23 ;  /* 0x000000ffff048224 */ /* 0x010fc400078e0017 */
[----:B------:R-:W4:Y:S04]  /*141a0*/  LDL R29, [R1+0x1784] ;  /* 0x00178400011d7983 */ /* 0x000f280000100800 */
[----:B------:R-:W4:Y:S04]  /*141b0*/  LDL R28, [R1+0x17dc] ;  /* 0x0017dc00011c7983 */ /* 0x000f280000100800 */
[----:B---3--:R0:W-:Y:S04]  /*141c0*/  STL [R1+0x6c], R12 ;  /* 0x00006c0c01007387 */ /* 0x0081e80000100800 */
[----:B0-----:R-:W3:Y:S04]  /*141d0*/  LDL.LU R12, [R1+0x30] ;  /* 0x00003000010c7983 */ /* 0x001ee80000300800 */
[----:B------:R-:W3:Y:S04]  /*141e0*/  LDL.LU R23, [R1+0x34] ;  /* 0x0000340001177983 */ /* 0x000ee80000300800 */
[----:B--2---:R0:W2:Y:S04]  /*141f0*/  @!P0 LDG.E.U16 R22, [R4.64] ;  /* 0x0000000a04168981 */ /* 0x0040a8000c1e1500 */
[----:B0-----:R-:W3:Y:S04]  /*14200*/  LDL R4, [R1+0x1674] ;  /* 0x0016740001047983 */ /* 0x001ee80000100800 */
[----:B------:R-:W3:Y:S01]  /*14210*/  LDL R5, [R1+0x1798] ;  /* 0x0017980001057983 */ /* 0x000ee20000100800 */
[----:B------:R-:W-:-:S03]  /*14220*/  PRMT R21, RZ, 0x7610, R21 ;  /* 0x00007610ff157816 */ /* 0x000fc60000000015 */
[----:B------:R-:W0:Y:S04]  /*14230*/  S2R R2, SR_TID.X ;  /* 0x0000000000027919 */ /* 0x000e280000002100 */
[----:B--2---:R1:W-:Y:S04]  /*14240*/  STL [R1+0x68], R22 ;  /* 0x0000681601007387 */ /* 0x0043e80000100800 */
[----:B-1----:R-:W2:Y:S01]  /*14250*/  LDL.LU R22, [R1+0x38] ;  /* 0x0000380001167983 */ /* 0x002ea20000300800 */
[----:B---3--:R-:W-:-:S04]  /*14260*/  @!P0 LOP3.LUT R5, R5, R4, RZ, 0x3c, !PT ;  /* 0x0000000405058212 */ /* 0x008fc800078e3cff */
[----:B------:R-:W-:-:S04]  /*14270*/  @!P0 LOP3.LUT R4, R5, R4, RZ, 0x3c, !PT ;  /* 0x0000000405048212 */ /* 0x000fc800078e3cff */
[----:B------:R-:W-:-:S05]  /*14280*/  @!P0 LOP3.LUT R5, R5, R4, RZ, 0x3c, !PT ;  /* 0x0000000405058212 */ /* 0x000fca00078e3cff */
[----:B------:R1:W3:Y:S04]  /*14290*/  @!P0 LDG.E.U16 R21, [R4.64] ;  /* 0x0000000a04158981 */ /* 0x0002e8000c1e1500 */
[----:B-1----:R-:W2:Y:S04]  /*142a0*/  LDL R4, [R1+0x178c] ;  /* 0x00178c0001047983 */ /* 0x002ea80000100800 */
[----:B------:R-:W2:Y:S01]  /*142b0*/  LDL R5, [R1+0x1790] ;  /* 0x0017900001057983 */ /* 0x000ea20000100800 */
[----:B0-----:R-:W-:-:S05]  /*142c0*/  LOP3.LUT R2, R2, 0x7f, RZ, 0xc0, !PT ;  /* 0x0000007f02027812 */ /* 0x001fca00078ec0ff */
[----:B------:R-:W-:-:S05]  /*142d0*/  IMAD.SHL.U32 R2, R2, 0x2, RZ ;  /* 0x0000000202027824 */ /* 0x000fca00078e00ff */
[----:B------:R-:W-:Y:S04]  /*142e0*/  STS.U16 [R2+0x4200], R18 ;  /* 0x0042001202007388 */ /* 0x000fe80000000400 */
[----:B------:R-:W-:Y:S04]  /*142f0*/  STS.U16 [R2+0x4300], R19 ;  /* 0x0043001302007388 */ /* 0x000fe80000000400 */
[----:B------:R-:W-:Y:S04]  /*14300*/  STS.U16 [R2+0x6000], R11 ;  /* 0x0060000b02007388 */ /* 0x000fe80000000400 */
[----:B------:R0:W-:Y:S02]  /*14310*/  STS.U16 [R2+0x6100], R10 ;  /* 0x0061000a02007388 */ /* 0x0001e40000000400 */
[----:B0-----:R-:W-:-:S02]  /*14320*/  PRMT R2, RZ, 0x7610, R2 ;  /* 0x00007610ff027816 */ /* 0x001fc40000000002 */
[----:B--2---:R-:W-:-:S04]  /*14330*/  @!P0 LOP3.LUT R5, R5, R4, RZ, 0x3c, !PT ;  /* 0x0000000405058212 */ /* 0x004fc800078e3cff */
[----:B------:R-:W-:-:S04]  /*14340*/  @!P0 LOP3.LUT R4, R5, R4, RZ, 0x3c, !PT ;  /* 0x0000000405048212 */ /* 0x000fc800078e3cff */
[----:B------:R-:W-:-:S05]  /*14350*/  @!P0 LOP3.LUT R5, R5, R4, RZ, 0x3c, !PT ;  /* 0x0000000405058212 */ /* 0x000fca00078e3cff */
[----:B------:R4:W2:Y:S01]  /*14360*/  @!P0 LDG.E.U16 R2, [R4.64] ;  /* 0x0000000a04028981 */ /* 0x0008a2000c1e1500 */
[----:B------:R-:W-:-:S03]  /*14370*/  PRMT R20, RZ, 0x7610, R20 ;  /* 0x00007610ff147816 */ /* 0x000fc60000000014 */
[----:B---3--:R0:W-:Y:S01]  /*14380*/  STL [R1+0x64], R21 ;  /* 0x0000641501007387 */ /* 0x0081e20000100800 */
[----:B----4-:R-:W-:Y:S02]  /*14390*/  @!P0 IMAD.MOV.U32 R4, RZ, RZ, R28 ;  /* 0x000000ffff048224 */ /* 0x010fe400078e001c */
[----:B------:R-:W-:Y:S01]  /*143a0*/  @!P0 IMAD.MOV.U32 R5, RZ, RZ, R29 ;  /* 0x000000ffff058224 */ /* 0x000fe200078e001d */
[----:B0-----:R-:W3:Y:S04]  /*143b0*/  LDL.LU R21, [R1+0x3c] ;  /* 0x00003c0001157983 */ /* 0x001ee80000300800 */
[----:B------:R0:W4:Y:S04]  /*143c0*/  @!P0 LDG.E.U16 R20, [R4.64] ;  /* 0x0000000a04148981 */ /* 0x000128000c1e1500 */
[----:B--2---:R1:W-:Y:S04]  /*143d0*/  STL [R1+0x60], R2 ;  /* 0x0000600201007387 */ /* 0x0043e80000100800 */
[----:B0-----:R-:W2:Y:S04]  /*143e0*/  LDL R4, [R1+0x177c] ;  /* 0x00177c0001047983 */ /* 0x001ea80000100800 */
[----:B------:R-:W2:Y:S01]  /*143f0*/  LDL R5, [R1+0x17d4] ;  /* 0x0017d40001057983 */ /* 0x000ea20000100800 */
[----:B------:R-:W-:-:S03]  /*14400*/  PRMT R13, RZ, 0x7610, R13 ;  /* 0x00007610ff0d7816 */ /* 0x000fc6000000000d */
[----:B-1----:R-:W0:Y:S04]  /*14410*/  S2R R2, SR_TID.X ;  /* 0x0000000000027919 */ /* 0x002e280000002100 */
[----:B------:R-:W1:Y:S01]  /*14420*/  S2R R29, SR_TID.X ;  /* 0x00000000001d7919 */ /* 0x000e620000002100 */
[----:B--2---:R-:W-:-:S04]  /*14430*/  @!P0 LOP3.LUT R5, R5, R4, RZ, 0x3c, !PT ;  /* 0x0000000405058212 */ /* 0x004fc800078e3cff */
[----:B------:R-:W-:-:S04]  /*14440*/  @!P0 LOP3.LUT R4, R5, R4, RZ, 0x3c, !PT ;  /* 0x0000000405048212 */ /* 0x000fc800078e3cff */
[----:B------:R-:W-:-:S05]  /*14450*/  @!P0 LOP3.LUT R5, R5, R4, RZ, 0x3c, !PT ;  /* 0x0000000405058212 */ /* 0x000fca00078e3cff */
[----:B------:R-:W2:Y:S01]  /*14460*/  @!P0 LDG.E.U16 R13, [R4.64] ;  /* 0x0000000a040d8981 */ /* 0x000ea2000c1e1500 */
[----:B0-----:R-:W-:Y:S02]  /*14470*/  LOP3.LUT R2, R2, 0x7f, RZ, 0xc0, !PT ;  /* 0x0000007f02027812 */ /* 0x001fe400078ec0ff */
[----:B-1----:R-:W-:-:S03]  /*14480*/  LOP3.LUT R29, R29, 0x7f, RZ, 0xc0, !PT ;  /* 0x0000007f1d1d7812 */ /* 0x002fc600078ec0ff */
[----:B------:R-:W-:Y:S01]  /*14490*/  IMAD.SHL.U32 R2, R2, 0x2, RZ ;  /* 0x0000000202027824 */ /* 0x000fe200078e00ff */
[----:B----4-:R0:W-:Y:S01]  /*144a0*/  STL [R1+0x5c], R20 ;  /* 0x00005c1401007387 */ /* 0x0101e20000100800 */
[----:B------:R-:W-:-:S03]  /*144b0*/  IMAD.SHL.U32 R28, R29, 0x2, RZ ;  /* 0x000000021d1c7824 */ /* 0x000fc600078e00ff */
[----:B------:R-:W-:Y:S04]  /*144c0*/  STS.U16 [R2+0x6200], R9 ;  /* 0x0062000902007388 */ /* 0x000fe80000000400 */
[----:B------:R1:W-:Y:S04]  /*144d0*/  STS.U16 [R2+0x6300], R8 ;  /* 0x0063000802007388 */ /* 0x0003e80000000400 */
[----:B0-----:R-:W4:Y:S01]  /*144e0*/  LDL.LU R20, [R1+0x1c] ;  /* 0x00001c0001147983 */ /* 0x001f220000300800 */
[----:B------:R-:W-:-:S03]  /*144f0*/  LOP3.LUT R28, R28, 0x10, RZ, 0x3c, !PT ;  /* 0x000000101c1c7812 */ /* 0x000fc600078e3cff */
[----:B-1----:R-:W3:Y:S04]  /*14500*/  LDL.LU R2, [R1+0x14] ;  /* 0x0000140001027983 */ /* 0x002ee80000300800 */
[----:B------:R-:W3:Y:S04]  /*14510*/  LDL.LU R29, [R1+0x10] ;  /* 0x00001000011d7983 */ /* 0x000ee80000300800 */
[----:B------:R-:W-:Y:S04]  /*14520*/  STS.U16 [R28+0x400], R12 ;  /* 0x0004000c1c007388 */ /* 0x000fe80000000400 */
[----:B--2---:R0:W-:Y:S04]  /*14530*/  STL [R1+0x58], R13 ;  /* 0x0000580d01007387 */ /* 0x0041e80000100800 */
[----:B0-----:R-:W2:Y:S04]  /*14540*/  LDL.LU R13, [R1+0x3b64] ;  /* 0x003b6400010d7983 */ /* 0x001ea80000300800 */
[----:B------:R-:W2:Y:S04]  /*14550*/  LDL R4, [R1+0x166c] ;  /* 0x00166c0001047983 */ /* 0x000ea80000100800 */
[----:B------:R-:W2:Y:S04]  /*14560*/  LDL R5, [R1+0x17cc] ;  /* 0x0017cc0001057983 */ /* 0x000ea80000100800 */
[----:B------:R-:W3:Y:S01]  /*14570*/  LDL.LU R12, [R1+0x3b60] ;  /* 0x003b6000010c7983 */ /* 0x000ee20000300800 */
[----:B--2---:R-:W-:-:S04]  /*14580*/  @!P0 LOP3.LUT R5, R5, R4, RZ, 0x3c, !PT ;  /* 0x0000000405058212 */ /* 0x004fc800078e3cff */
[C---:B------:R-:W-:Y:S02]  /*14590*/  @!P0 LOP3.LUT R4, R5.reuse, R4, RZ, 0x3c, !PT ;  /* 0x0000000405048212 */ /* 0x040fe400078e3cff */
[----:B---3--:R-:W-:Y:S02]  /*145a0*/  PRMT R12, RZ, 0x7610, R12 ;  /* 0x00007610ff0c7816 */ /* 0x008fe4000000000c */
[----:B------:R-:W-:-:S05]  /*145b0*/  @!P0 LOP3.LUT R5, R5, R4, RZ, 0x3c, !PT ;  /* 0x0000000405058212 */ /* 0x000fca00078e3cff */
[----:B------:R-:W2:Y:S04]  /*145c0*/  @!P0 LDG.E.U16 R12, [R4.64] ;  /* 0x0000000a040c8981 */ /* 0x000ea8000c1e1500 */
[----:B------:R-:W-:Y:S04]  /*145d0*/  STS.U16 [R28+0x500], R23 ;  /* 0x000500171c007388 */ /* 0x000fe80000000400 */
[----:B--2---:R0:W-:Y:S04]  /*145e0*/  STL [R1+0x54], R12 ;  /* 0x0000540c01007387 */ /* 0x0041e80000100800 */
[----:B0-----:R-:W2:Y:S04]  /*145f0*/  LDL.LU R12, [R1+0x3b5c] ;  /* 0x003b5c00010c7983 */ /* 0x001ea80000300800 */
[----:B------:R-:W3:Y:S04]  /*14600*/  LDL R4, [R1+0x17c0] ;  /* 0x0017c00001047983 */ /* 0x000ee80000100800 */
[----:B------:R-:W3:Y:S04]  /*14610*/  LDL R5, [R1+0x17c4] ;  /* 0x0017c40001057983 */ /* 0x000ee80000100800 */
[----:B------:R-:W2:Y:S01]  /*14620*/  LDL.LU R23, [R1+0x3b58] ;  /* 0x003b580001177983 */ /* 0x000ea20000300800 */
[----:B---3--:R-:W-:-:S04]  /*14630*/  @!P0 LOP3.LUT R5, R5, R4, RZ, 0x3c, !PT ;  /* 0x0000000405058212 */ /* 0x008fc800078e3cff */
[C---:B------:R-:W-:Y:S02]  /*14640*/  @!P0 LOP3.LUT R4, R5.reuse, R4, RZ, 0x3c, !PT ;  /* 0x0000000405048212 */ /* 0x040fe400078e3cff */
[----:B--2---:R-:W-:Y:S02]  /*14650*/  PRMT R23, RZ, 0x7610, R23 ;  /* 0x00007610ff177816 */ /* 0x004fe40000000017 */
        /* <DEDUP_REMOVED lines=33> */
[----:B------:R0:W-:Y:S04]  /*14870*/  STS.U16 [R28+0x2400], R2 ;  /* 0x002400021c007388 */ /* 0x0001e80000000400 */
[----:B0-----:R-:W3:Y:S04]  /*14880*/  LDL.LU R2, [R1+0x1814] ;  /* 0x0018140001027983 */ /* 0x001ee80000300800 */
[----:B----4-:R-:W-:Y:S04]  /*14890*/  STS.U16 [R28+0x2500], R20 ;  /* 0x002500141c007388 */ /* 0x010fe80000000400 */
[----:B--2---:R0:W-:Y:S04]  /*148a0*/  STL [R1+0x44], R21 ;  /* 0x0000441501007387 */ /* 0x0041e80000100800 */
[----:B0-----:R-:W2:Y:S04]  /*148b0*/  LDL.LU R21, [R1+0x3b40] ;  /* 0x003b400001157983 */ /* 0x001ea80000300800 */
[----:B------:R-:W4:Y:S04]  /*148c0*/  LDL R4, [R1+0x17e4] ;  /* 0x0017e40001047983 */ /* 0x000f280000100800 */
[----:B------:R-:W4:Y:S04]  /*148d0*/  LDL R5, [R1+0x1820] ;  /* 0x0018200001057983 */ /* 0x000f280000100800 */
[----:B------:R-:W2:Y:S01]  /*148e0*/  LDL.LU R20, [R1+0x3b3c] ;  /* 0x003b3c0001147983 */ /* 0x000ea20000300800 */
[----:B----4-:R-:W-:-:S04]  /*148f0*/  @!P0 LOP3.LUT R5, R5, R4, RZ, 0x3c, !PT ;  /* 0x0000000405058212 */ /* 0x010fc800078e3cff */
[C---:B------:R-:W-:Y:S02]  /*14900*/  @!P0 LOP3.LUT R4, R5.reuse, R4, RZ, 0x3c, !PT ;  /* 0x0000000405048212 */ /* 0x040fe400078e3cff */
[----:B--2---:R-:W-:Y:S02]  /*14910*/  PRMT R20, RZ, 0x7610, R20 ;  /* 0x00007610ff147816 */ /* 0x004fe40000000014 */
[----:B------:R-:W-:-:S05]  /*14920*/  @!P0 LOP3.LUT R5, R5, R4, RZ, 0x3c, !PT ;  /* 0x0000000405058212 */ /* 0x000fca00078e3cff */
[----:B------:R-:W2:Y:S04]  /*14930*/  @!P0 LDG.E.U16 R20, [R4.64] ;  /* 0x0000000a04148981 */ /* 0x000ea8000c1e1500 */
[----:B------:R-:W-:Y:S04]  /*14940*/  STS.U16 [R28+0x2600], R29 ;  /* 0x0026001d1c007388 */ /* 0x000fe80000000400 */
        /* <DEDUP_REMOVED lines=10> */
[----:B--2---:R0:W-:Y:S04]  /*149f0*/  STL [R1+0x3c], R29 ;  /* 0x00003c1d01007387 */ /* 0x0041e80000100800 */
[----:B0-----:R-:W2:Y:S04]  /*14a00*/  LDL.LU R29, [R1+0x3b30] ;  /* 0x003b3000011d7983 */ /* 0x001ea80000300800 */
[----:B------:R-:W4:Y:S04]  /*14a10*/  LDL R4, [R1+0x1804] ;  /* 0x0018040001047983 */ /* 0x000f280000100800 */
[----:B------:R-:W4:Y:S04]  /*14a20*/  LDL R5, [R1+0x1830] ;  /* 0x0018300001057983 */ /* 0x000f280000100800 */
[----:B--2---:R0:W-:Y:S04]  /*14a30*/  STS.U16 [R28+0x2700], R29 ;  /* 0x0027001d1c007388 */ /* 0x0041e80000000400 */
[----:B0-----:R-:W2:Y:S01]  /*14a40*/  LDL.LU R29, [R1+0x3b2c] ;  /* 0x003b2c00011d7983 */ /* 0x001ea20000300800 */
[----:B----4-:R-:W-:-:S04]  /*14a50*/  @!P0 LOP3.LUT R5, R5, R4, RZ, 0x3c, !PT ;  /* 0x0000000405058212 */ /* 0x010fc800078e3cff */
[----:B------:R-:W-:-:S04]  /*14a60*/  @!P0 LOP3.LUT R4, R5, R4, RZ, 0x3c, !PT ;  /* 0x0000000405048212 */ /* 0x000fc800078e3cff */
[----:B------:R-:W-:Y:S02]  /*14a70*/  @!P0 LOP3.LUT R5, R5, R4, RZ, 0x3c, !PT ;  /* 0x0000000405058212 */ /* 0x000fe400078e3cff */
[----:B--2---:R-:W-:-:S06]  /*14a80*/  PRMT R29, RZ, 0x7610, R29 ;  /* 0x00007610ff1d7816 */ /* 0x004fcc000000001d */
[----:B------:R-:W2:Y:S04]  /*14a90*/  @!P0 LDG.E.U16 R29, [R4.64] ;  /* 0x0000000a041d8981 */ /* 0x000ea8000c1e1500 */
[----:B--2---:R0:W-:Y:S04]  /*14aa0*/  STL [R1+0x38], R29 ;  /* 0x0000381d01007387 */ /* 0x0041e80000100800 */
[----:B0-----:R-:W2:Y:S04]  /*14ab0*/  LDL.LU R29, [R1+0x3b28] ;  /* 0x003b2800011d7983 */ /* 0x001ea80000300800 */
[----:B------:R-:W4:Y:S01]  /*14ac0*/  LDL R5, [R1+0x1828] ;  /* 0x0018280001057983 */ /* 0x000f220000100800 */
[----:B--2---:R-:W-:Y:S01]  /*14ad0*/  PRMT R29, RZ, 0x7610, R29 ;  /* 0x00007610ff1d7816 */ /* 0x004fe2000000001d */
[----:B----4-:R-:W-:-:S02]  /*14ae0*/  @!P0 IMAD.MOV.U32 R4, RZ, RZ, R5 ;  /* 0x000000ffff048224 */ /* 0x010fc400078e0005 */
[----:B---3--:R-:W-:-:S05]  /*14af0*/  @!P0 IMAD.MOV.U32 R5, RZ, RZ, R2 ;  /* 0x000000ffff058224 */ /* 0x008fca00078e0002 */
[----:B------:R-:W2:Y:S04]  /*14b00*/  @!P0 LDG.E.U16 R29, [R4.64] ;  /* 0x0000000a041d8981 */ /* 0x000ea8000c1e1500 */
[----:B------:R-:W-:Y:S04]  /*14b10*/  STL [R1+0x1870], R2 ;  /* 0x0018700201007387 */ /* 0x000fe80000100800 */
        /* <DEDUP_REMOVED lines=36> */
[----:B0-----:R-:W4:Y:S04]  /*14d60*/  LDL R4, [R1+0x170c] ;  /* 0x00170c0001047983 */ /* 0x001f280000100800 */
[----:B------:R-:W4:Y:S01]  /*14d70*/  LDL R5, [R1+0x1710] ;  /* 0x0017100001057983 */ /* 0x000f220000100800 */
[----:B------:R-:W-:-:S03]  /*14d80*/  PRMT R0, RZ, 0x7610, R0 ;  /* 0x00007610ff007816 */ /* 0x000fc60000000000 */
[----:B---3--:R0:W-:Y:S01]  /*14d90*/  STL [R1+0x24], R3 ;  /* 0x0000240301007387 */ /* 0x0081e20000100800 */
[----:B------:R-:W-:-:S03]  /*14da0*/  PRMT R2, RZ, 0x7610, R2 ;  /* 0x00007610ff027816 */ /* 0x000fc60000000002 */
[----:B0-----:R-:W3:Y:S01]  /*14db0*/  LDL R3, [R1+0x16e0] ;  /* 0x0016e00001037983 */ /* 0x001ee20000100800 */
[----:B----4-:R-:W-:-:S04]  /*14dc0*/  @!P0 LOP3.LUT R5, R5, R4, RZ, 0x3c, !PT ;  /* 0x0000000405058212 */ /* 0x010fc800078e3cff */
[----:B------:R-:W-:-:S04]  /*14dd0*/  @!P0 LOP3.LUT R4, R5, R4, RZ, 0x3c, !PT ;  /* 0x0000000405048212 */ /* 0x000fc800078e3cff */
[----:B------:R-:W-:-:S05]  /*14de0*/  @!P0 LOP3.LUT R5, R5, R4, RZ, 0x3c, !PT ;  /* 0x0000000405058212 */ /* 0x000fca00078e3cff */
[----:B------:R0:W4:Y:S04]  /*14df0*/  @!P0 LDG.E.U16 R0, [R4.64] ;  /* 0x0000000a04008981 */ /* 0x000128000c1e1500 */
[----:B0-----:R-:W2:Y:S04]  /*14e00*/  LDL R4, [R1+0x16fc] ;  /* 0x0016fc0001047983 */ /* 0x001ea80000100800 */
[----:B------:R-:W2:Y:S04]  /*14e10*/  LDL R5, [R1+0x1700] ;  /* 0x0017000001057983 */ /* 0x000ea80000100800 */
[----:B----4-:R-:W-:Y:S01]  /*14e20*/  STL [R1+0x20], R0 ;  /* 0x0000200001007387 */ /* 0x010fe20000100800 */
[----:B--2---:R-:W-:-:S04]  /*14e30*/  @!P0 LOP3.LUT R5, R5, R4, RZ, 0x3c, !PT ;  /* 0x0000000405058212 */ /* 0x004fc800078e3cff */
[----:B------:R-:W-:-:S04]  /*14e40*/  @!P0 LOP3.LUT R4, R5, R4, RZ, 0x3c, !PT ;  /* 0x0000000405048212 */ /* 0x000fc800078e3cff */
[----:B------:R-:W-:-:S05]  /*14e50*/  @!P0 LOP3.LUT R5, R5, R4, RZ, 0x3c, !PT ;  /* 0x0000000405058212 */ /* 0x000fca00078e3cff */
[----:B------:R0:W2:Y:S04]  /*14e60*/  @!P0 LDG.E.U16 R2, [R4.64] ;  /* 0x0000000a04028981 */ /* 0x0000a8000c1e1500 */
[----:B0-----:R-:W4:Y:S04]  /*14e70*/  LDL R4, [R1+0x16ec] ;  /* 0x0016ec0001047983 */ /* 0x001f280000100800 */
[----:B------:R-:W4:Y:S01]  /*14e80*/  LDL R5, [R1+0x16f0] ;  /* 0x0016f00001057983 */ /* 0x000f220000100800 */
[----:B------:R-:W-:Y:S02]  /*14e90*/  PRMT R29, RZ, 0x7610, R29 ;  /* 0x00007610ff1d7816 */ /* 0x000fe4000000001d */
[----:B----4-:R-:W-:-:S04]  /*14ea0*/  @!P0 LOP3.LUT R5, R5, R4, RZ, 0x3c, !PT ;  /* 0x0000000405058212 */ /* 0x010fc800078e3cff */
[----:B------:R-:W-:-:S04]  /*14eb0*/  @!P0 LOP3.LUT R4, R5, R4, RZ, 0x3c, !PT ;  /* 0x0000000405048212 */ /* 0x000fc800078e3cff */
[----:B------:R-:W-:-:S05]  /*14ec0*/  @!P0 LOP3.LUT R5, R5, R4, RZ, 0x3c, !PT ;  /* 0x0000000405058212 */ /* 0x000fca00078e3cff */
[----:B------:R-:W4:Y:S04]  /*14ed0*/  @!P0 LDG.E.U16 R29, [R4.64] ;  /* 0x0000000a041d8981 */ /* 0x000f28000c1e1500 */
[----:B------:R-:W-:Y:S04]  /*14ee0*/  STS.U16 [R28+0x4400], R20 ;  /* 0x004400141c007388 */ /* 0x000fe80000000400 */
[----:B------:R-:W-:Y:S04]  /*14ef0*/  STS.U16 [R28+0x4500], R21 ;  /* 0x004500151c007388 */ /* 0x000fe80000000400 */
[----:B------:R-:W-:Y:S04]  /*14f00*/  STS.U16 [R28+0x4600], R22 ;  /* 0x004600161c007388 */ /* 0x000fe80000000400 */
[----:B------:R-:W-:Y:S04]  /*14f10*/  STS.U16 [R28+0x4700], R23 ;  /* 0x004700171c007388 */ /* 0x000fe80000000400 */
[----:B------:R-:W-:Y:S04]  /*14f20*/  STS.U16 [R28+0x6400], R12 ;  /* 0x0064000c1c007388 */ /* 0x000fe80000000400 */
[----:B------:R-:W-:Y:S04]  /*14f30*/  STS.U16 [R28+0x6500], R13 ;  /* 0x0065000d1c007388 */ /* 0x000fe80000000400 */
[----:B------:R-:W-:Y:S04]  /*14f40*/  STS.U16 [R28+0x6600], R14 ;  /* 0x0066000e1c007388 */ /* 0x000fe80000000400 */
[----:B------:R0:W-:Y:S04]  /*14f50*/  STS.U16 [R28+0x6700], R15 ;  /* 0x0067000f1c007388 */ /* 0x0001e80000000400 */
[----:B0-----:R-:W3:Y:S04]  /*14f60*/  LDL.LU R28, [R1+0x1194] ;  /* 0x00119400011c7983 */ /* 0x001ee80000300800 */
[----:B--2---:R0:W-:Y:S04]  /*14f70*/  STL [R1+0x1c], R2 ;  /* 0x00001c0201007387 */ /* 0x0041e80000100800 */
[----:B0-----:R-:W2:Y:S04]  /*14f80*/  LDL R2, [R1+0x16c0] ;  /* 0x0016c00001027983 */ /* 0x001ea80000100800 */
[----:B----4-:R0:W-:Y:S04]  /*14f90*/  STL [R1+0x18], R29 ;  /* 0x0000181d01007387 */ /* 0x0101e80000100800 */
[----:B0-----:R-:W4:Y:S04]  /*14fa0*/  LDL.LU R29, [R1+0x3b14] ;  /* 0x003b1400011d7983 */ /* 0x001f280000300800 */
[----:B------:R-:W2:Y:S04]  /*14fb0*/  LDL.LU R4, [R1+0x11f4] ;  /* 0x0011f40001047983 */ /* 0x000ea80000300800 */
[----:B------:R-:W3:Y:S04]  /*14fc0*/  LDL R5, [R1+0x16dc] ;  /* 0x0016dc0001057983 */ /* 0x000ee80000100800 */
[----:B------:R-:W0:Y:S02]  /*14fd0*/  S2R R0, SR_TID.X ;  /* 0x0000000000007919 */ /* 0x000e240000002100 */
[----:B0-----:R-:W-:-:S05]  /*14fe0*/  LOP3.LUT R0, R0, 0x7f, RZ, 0xc0, !PT ;  /* 0x0000007f00007812 */ /* 0x001fca00078ec0ff */
[----:B------:R-:W-:-:S05]  /*14ff0*/  IMAD.SHL.U32 R0, R0, 0x2, RZ ;  /* 0x0000000200007824 */ /* 0x000fca00078e00ff */
[----:B------:R-:W-:Y:S02]  /*15000*/  LOP3.LUT R0, R0, 0x20, RZ, 0x3c, !PT ;  /* 0x0000002000007812 */ /* 0x000fe400078e3cff */
[----:B----4-:R-:W-:-:S03]  /*15010*/  PRMT R29, RZ, 0x7610, R29 ;  /* 0x00007610ff1d7816 */ /* 0x010fc6000000001d */
[----:B--2---:R3:W-:Y:S02]  /*15020*/  STS.U16 [R0+0x800], R4 ;  /* 0x0008000400007388 */ /* 0x0047e40000000400 */
[----:B---3--:R-:W-:Y:S02]  /*15030*/  @!P0 IMAD.MOV.U32 R4, RZ, RZ, R3 ;  /* 0x000000ffff048224 */ /* 0x008fe400078e0003 */
[----:B------:R-:W2:Y:S04]  /*15040*/  LDL R3, [R1+0x16b0] ;  /* 0x0016b00001037983 */ /* 0x000ea80000100800 */
[----:B------:R-:W3:Y:S04]  /*15050*/  @!P0 LDG.E.U16 R29, [R4.64] ;  /* 0x0000000a041d8981 */ /* 0x000ee8000c1e1500 */
[----:B---3--:R0:W-:Y:S04]  /*15060*/  STL [R1+0x14], R29 ;  /* 0x0000141d01007387 */ /* 0x0081e80000100800 */
[----:B0-----:R-:W3:Y:S04]  /*15070*/  LDL.LU R29, [R1+0x3b10] ;  /* 0x003b1000011d7983 */ /* 0x001ee80000300800 */
[----:B------:R-:W4:Y:S04]  /*15080*/  LDL R4, [R1+0x16cc] ;  /* 0x0016cc0001047983 */ /* 0x000f280000100800 */
[----:B------:R-:W4:Y:S04]  /*15090*/  LDL R5, [R1+0x16d0] ;  /* 0x0016d00001057983 */ /* 0x000f280000100800 */
[----:B---3--:R0:W-:Y:S04]  /*150a0*/  STS.U16 [R0+0x900], R29 ;  /* 0x0009001d00007388 */ /* 0x0081e80000000400 */
[----:B0-----:R-:W3:Y:S01]  /*150b0*/  LDL.LU R29, [R1+0x3b0c] ;  /* 0x003b0c00011d7983 */ /* 0x001ee20000300800 */
[----:B----4-:R-:W-:-:S04]  /*150c0*/  @!P0 LOP3.LUT R5, R5, R4, RZ, 0x3c, !PT ;  /* 0x0000000405058212 */ /* 0x010fc800078e3cff */
[----:B------:R-:W-:-:S04]  /*150d0*/  @!P0 LOP3.LUT R4, R5, R4, RZ, 0x3c, !PT ;  /* 0x0000000405048212 */ /* 0x000fc800078e3cff */
[----:B------:R-:W-:Y:S02]  /*150e0*/  @!P0 LOP3.LUT R5, R5, R4, RZ, 0x3c, !PT ;  /* 0x0000000405058212 */ /* 0x000fe400078e3cff */
[----:B---3--:R-:W-:-:S06]  /*150f0*/  PRMT R29, RZ, 0x7610, R29 ;  /* 0x00007610ff1d7816 */ /* 0x008fcc000000001d */
[----:B------:R0:W3:Y:S04]  /*15100*/  @!P0 LDG.E.U16 R29, [R4.64] ;  /* 0x0000000a041d8981 */ /* 0x0000e8000c1e1500 */
[----:B0-----:R-:W4:Y:S04]  /*15110*/  LDL.LU R4, [R1+0x11fc] ;  /* 0x0011fc0001047983 */ /* 0x001f280000300800 */
[----:B------:R-:W2:Y:S01]  /*15120*/  LDL R5, [R1+0x16bc] ;  /* 0x0016bc0001057983 */ /* 0x000ea20000100800 */
[----:B------:R-:W-:-:S03]  /*15130*/  PRMT R27, RZ, 0x7610, R27 ;  /* 0x00007610ff1b7816 */ /* 0x000fc6000000001b */
[----:B---3--:R0:W-:Y:S04]  /*15140*/  STL [R1+0x3a9c], R29 ;  /* 0x003a9c1d01007387 */ /* 0x0081e80000100800 */
[----:B----4-:R1:W-:Y:S04]  /*15150*/  STS.U16 [R0+0xa00], R4 ;  /* 0x000a000400007388 */ /* 0x0103e80000000400 */
[----:B0-----:R-:W3:Y:S01]  /*15160*/  LDL.LU R29, [R1+0x119c] ;  /* 0x00119c00011d7983 */ /* 0x001ee20000300800 */
[----:B-1----:R-:W-:-:S03]  /*15170*/  @!P0 IMAD.MOV.U32 R4, RZ, RZ, R2 ;  /* 0x000000ffff048224 */ /* 0x002fc600078e0002 */
[----:B------:R-:W4:Y:S04]  /*15180*/  LDL.LU R2, [R1+0x11a0] ;  /* 0x0011a00001027983 */ /* 0x000f280000300800 */
[----:B--2---:R0:W2:Y:S04]  /*15190*/  @!P0 LDG.E.U16 R27, [R4.64] ;  /* 0x0000000a041b8981 */ /* 0x0040a8000c1e1500 */
[----:B0-----:R-:W2:Y:S04]  /*151a0*/  LDL.LU R4, [R1+0x1200] ;  /* 0x0012000001047983 */ /* 0x001ea80000300800 */
[----:B------:R-:W3:Y:S01]  /*151b0*/  LDL R5, [R1+0x16ac] ;  /* 0x0016ac0001057983 */ /* 0x000ee20000100800 */
[----:B------:R-:W-:-:S03]  /*151c0*/  PRMT R26, RZ, 0x7610, R26 ;  /* 0x00007610ff1a7816 */ /* 0x000fc6000000001a */
[----:B--2---:R0:W-:Y:S02]  /*151d0*/  STS.U16 [R0+0xb00], R4 ;  /* 0x000b000400007388 */ /* 0x0041e40000000400 */
[----:B0-----:R-:W-:-:S05]  /*151e0*/  @!P0 IMAD.MOV.U32 R4, RZ, RZ, R3 ;  /* 0x000000ffff048224 */ /* 0x001fca00078e0003 */
[----:B---3--:R0:W2:Y:S04]  /*151f0*/  @!P0 LDG.E.U16 R26, [R4.64] ;  /* 0x0000000a041a8981 */ /* 0x0080a8000c1e1500 */
[----:B------:R1:W-:Y:S04]  /*15200*/  STL [R1+0x3aa0], R27 ;  /* 0x003aa01b01007387 */ /* 0x0003e80000100800 */
[----:B-1----:R-:W3:Y:S04]  /*15210*/  LDL.LU R27, [R1+0x1198] ;  /* 0x00119800011b7983 */ /* 0x002ee80000300800 */
[----:B------:R-:W3:Y:S04]  /*15220*/  LDL.LU R0, [R1+0x3b08] ;  /* 0x003b080001007983 */ /* 0x000ee80000300800 */
[----:B------:R-:W3:Y:S04]  /*15230*/  LDL.LU R3, [R1+0x1134] ;  /* 0x0011340001037983 */ /* 0x000ee80000300800 */
[----:B0-----:R-:W3:Y:S04]  /*15240*/  LDL R4, [R1+0x169c] ;  /* 0x00169c0001047983 */ /* 0x001ee80000100800 */
[----:B------:R-:W3:Y:S01]  /*15250*/  LDL R5, [R1+0x16a0] ;  /* 0x0016a00001057983 */ /* 0x000ee20000100800 */
[----:B------:R-:W-:-:S03]  /*15260*/  PRMT R25, RZ, 0x7610, R25 ;  /* 0x00007610ff197816 */ /* 0x000fc60000000019 */
[----:B--2---:R0:W-:Y:S04]  /*15270*/  STL [R1+0x3aa4], R26 ;  /* 0x003aa41a01007387 */ /* 0x0041e80000100800 */
[----:B0-----:R-:W0:Y:S01]  /*15280*/  S2R R26, SR_TID.X ;  /* 0x00000000001a7919 */ /* 0x001e220000002100 */
[-C--:B---3--:R-:W-:Y:S02]  /*15290*/  @!P0 LOP3.LUT R5, R5, R4.reuse, RZ, 0x3c, !PT ;  /* 0x0000000405058212 */ /* 0x088fe400078e3cff */
[----:B0-----:R-:W-:Y:S02]  /*152a0*/  LOP3.LUT R26, R26, 0x7f, RZ, 0xc0, !PT ;  /* 0x0000007f1a1a7812 */ /* 0x001fe400078ec0ff */
[----:B------:R-:W-:-:S03]  /*152b0*/  @!P0 LOP3.LUT R4, R5, R4, RZ, 0x3c, !PT ;  /* 0x0000000405048212 */ /* 0x000fc600078e3cff */
[----:B------:R-:W-:Y:S01]  /*152c0*/  IMAD.SHL.U32 R26, R26, 0x2, RZ ;  /* 0x000000021a1a7824 */ /* 0x000fe200078e00ff */
[----:B------:R-:W-:-:S04]  /*152d0*/  @!P0 LOP3.LUT R5, R5, R4, RZ, 0x3c, !PT ;  /* 0x0000000405058212 */ /* 0x000fc800078e3cff */
[----:B------:R-:W-:Y:S01]  /*152e0*/  LOP3.LUT R26, R26, 0x20, RZ, 0x3c, !PT ;  /* 0x000000201a1a7812 */ /* 0x000fe200078e3cff */
[----:B------:R0:W2:Y:S04]  /*152f0*/  @!P0 LDG.E.U16 R25, [R4.64] ;  /* 0x0000000a04198981 */ /* 0x0000a8000c1e1500 */
[----:B------:R1:W-:Y:S04]  /*15300*/  STS.U16 [R26+0x2800], R28 ;  /* 0x0028001c1a007388 */ /* 0x0003e80000000400 */
[----:B-1----:R-:W3:Y:S04]  /*15310*/  LDL.LU R28, [R1+0x3b04] ;  /* 0x003b0400011c7983 */ /* 0x002ee80000300800 */
[----:B0-----:R-:W3:Y:S04]  /*15320*/  LDL R4, [R1+0x1690] ;  /* 0x0016900001047983 */ /* 0x001ee80000100800 */
[----:B------:R-:W3:Y:S01]  /*15330*/  LDL R5, [R1+0x1774] ;  /* 0x0017740001057983 */ /* 0x000ee20000100800 */
[----:B------:R-:W-:-:S03]  /*15340*/  PRMT R24, RZ, 0x7610, R24 ;  /* 0x00007610ff187816 */ /* 0x000fc60000000018 */
[----:B--2---:R0:W-:Y:S04]  /*15350*/  STL [R1+0x3aa8], R25 ;  /* 0x003aa81901007387 */ /* 0x0041e80000100800 */
[----:B0-----:R-:W2:Y:S01]  /*15360*/  LDL R25, [R1+0x176c] ;  /* 0x00176c0001197983 */ /* 0x001ea20000100800 */
[----:B---3--:R-:W-:-:S04]  /*15370*/  @!P0 LOP3.LUT R5, R5, R4, RZ, 0x3c, !PT ;  /* 0x0000000405058212 */ /* 0x008fc800078e3cff */
[----:B------:R-:W-:-:S04]  /*15380*/  @!P0 LOP3.LUT R4, R5, R4, RZ, 0x3c, !PT ;  /* 0x0000000405048212 */ /* 0x000fc800078e3cff */
[----:B------:R-:W-:-:S05]  /*15390*/  @!P0 LOP3.LUT R5, R5, R4, RZ, 0x3c, !PT ;  /* 0x0000000405058212 */ /* 0x000fca00078e3cff */
[----:B------:R0:W3:Y:S04]  /*153a0*/  @!P0 LDG.E.U16 R24, [R4.64] ;  /* 0x0000000a04188981 */ /* 0x0000e8000c1e1500 */
[----:B0-----:R-:W4:Y:S01]  /*153b0*/  LDL R5, [R1+0x1688] ;  /* 0x0016880001057983 */ /* 0x001f220000100800 */
[----:B------:R-:W-:-:S03]  /*153c0*/  PRMT R23, RZ, 0x7610, R23 ;  /* 0x00007610ff177816 */ /* 0x000fc60000000017 */
[----:B------:R0:W-:Y:S04]  /*153d0*/  STS.U16 [R26+0x2900], R27 ;  /* 0x0029001b1a007388 */ /* 0x0001e80000000400 */
[----:B------:R-:W-:Y:S04]  /*153e0*/  STS.U16 [R26+0x2a00], R29 ;  /* 0x002a001d1a007388 */ /* 0x000fe80000000400 */
[----:B0-----:R-:W4:Y:S01]  /*153f0*/  LDL R27, [R1+0x1764] ;  /* 0x00176400011b7983 */ /* 0x001f220000100800 */
[----:B--2---:R-:W-:-:S03]  /*15400*/  @!P0 IMAD.MOV.U32 R4, RZ, RZ, R25 ;  /* 0x000000ffff048224 */ /* 0x004fc600078e0019 */
[----:B---3--:R0:W-:Y:S04]  /*15410*/  STL [R1+0x3aac], R24 ;  /* 0x003aac1801007387 */ /* 0x0081e80000100800 */
[----:B----4-:R1:W2:Y:S04]  /*15420*/  @!P0 LDG.E.U16 R23, [R4.64] ;  /* 0x0000000a04178981 */ /* 0x0102a8000c1e1500 */
[----:B0-----:R-:W3:Y:S04]  /*15430*/  LDL.LU R24, [R1+0x1140] ;  /* 0x0011400001187983 */ /* 0x001ee80000300800 */
[----:B------:R-:W4:Y:S04]  /*15440*/  LDL.LU R29, [R1+0x1144] ;  /* 0x00114400011d7983 */ /* 0x000f280000300800 */
[----:B-1----:R-:W3:Y:S01]  /*15450*/  LDL R5, [R1+0x1680] ;  /* 0x0016800001057983 */ /* 0x002ee20000100800 */
[----:B------:R-:W-:Y:S01]  /*15460*/  PRMT R22, RZ, 0x7610, R22 ;  /* 0x00007610ff167816 */ /* 0x000fe20000000016 */
[----:B------:R-:W-:-:S02]  /*15470*/  @!P0 IMAD.MOV.U32 R4, RZ, RZ, R27 ;  /* 0x000000ffff048224 */ /* 0x000fc400078e001b */
[----:B------:R-:W-:Y:S04]  /*15480*/  STS.U16 [R26+0x2b00], R2 ;  /* 0x002b00021a007388 */ /* 0x000fe80000000400 */
[----:B--2---:R0:W-:Y:S04]  /*15490*/  STL [R1+0x3ab0], R23 ;  /* 0x003ab01701007387 */ /* 0x0041e80000100800 */
[----:B------:R-:W2:Y:S04]  /*154a0*/  LDL R25, [R1+0x17ac] ;  /* 0x0017ac0001197983 */ /* 0x000ea80000100800 */
[----:B0-----:R-:W2:Y:S04]  /*154b0*/  LDL R23, [R1+0x175c] ;  /* 0x00175c0001177983 */ /* 0x001ea80000100800 */
[----:B---3--:R0:W3:Y:S04]  /*154c0*/  @!P0 LDG.E.U16 R22, [R4.64] ;  /* 0x0000000a04168981 */ /* 0x0080e8000c1e1500 */
[----:B------:R-:W4:Y:S04]  /*154d0*/  LDL.LU R2, [R1+0x10c0] ;  /* 0x0010c00001027983 */ /* 0x000f280000300800 */
[----:B0-----:R-:W4:Y:S01]  /*154e0*/  LDL R5, [R1+0x1678] ;  /* 0x0016780001057983 */ /* 0x001f220000100800 */
[----:B------:R-:W-:-:S03]  /*154f0*/  PRMT R21, RZ, 0x7610, R21 ;  /* 0x00007610ff157816 */ /* 0x000fc60000000015 */
[----:B------:R0:W-:Y:S01]  /*15500*/  STS.U16 [R26+0x4800], R3 ;  /* 0x004800031a007388 */ /* 0x0001e20000000400 */
[----:B--2---:R-:W-:-:S03]  /*15510*/  @!P0 IMAD.MOV.U32 R4, RZ, RZ, R23 ;  /* 0x000000ffff048224 */ /* 0x004fc600078e0017 */
[----:B---3--:R1:W-:Y:S04]  /*15520*/  STL [R1+0x3ab4], R22 ;  /* 0x003ab41601007387 */ /* 0x0083e80000100800 */
[----:B------:R-:W2:Y:S04]  /*15530*/  LDL R27, [R1+0x17a4] ;  /* 0x0017a400011b7983 */ /* 0x000ea80000100800 */
[----:B0-----:R-:W3:Y:S04]  /*15540*/  LDL.LU R3, [R1+0x10c4] ;  /* 0x0010c40001037983 */ /* 0x001ee80000300800 */
[----:B------:R-:W2:Y:S04]  /*15550*/  LDL R23, [R1+0x1740] ;  /* 0x0017400001177983 */ /* 0x000ea80000100800 */
[----:B-1----:R-:W2:Y:S04]  /*15560*/  LDL R22, [R1+0x179c] ;  /* 0x00179c0001167983 */ /* 0x002ea80000100800 */
[----:B----4-:R0:W4:Y:S04]  /*15570*/  @!P0 LDG.E.U16 R21, [R4.64] ;  /* 0x0000000a04158981 */ /* 0x010128000c1e1500 */
[----:B0-----:R-:W2:Y:S04]  /*15580*/  LDL.LU R4, [R1+0x1138] ;  /* 0x0011380001047983 */ /* 0x001ea80000300800 */
[----:B------:R-:W3:Y:S01]  /*15590*/  LDL R5, [R1+0x1750] ;  /* 0x0017500001057983 */ /* 0x000ee20000100800 */
[----:B------:R-:W-:-:S03]  /*155a0*/  PRMT R20, RZ, 0x7610, R20 ;  /* 0x00007610ff147816 */ /* 0x000fc60000000014 */
[----:B----4-:R0:W-:Y:S04]  /*155b0*/  STL [R1+0x3ab8], R21 ;  /* 0x003ab81501007387 */ /* 0x0101e80000100800 */
[----:B--2---:R1:W-:Y:S04]  /*155c0*/  STS.U16 [R26+0x4900], R4 ;  /* 0x004900041a007388 */ /* 0x0043e80000000400 */
[----:B0-----:R-:W2:Y:S01]  /*155d0*/  LDL R21, [R1+0x1748] ;  /* 0x0017480001157983 */ /* 0x001ea20000100800 */
[----:B-1----:R-:W-:-:S03]  /*155e0*/  @!P0 IMAD.MOV.U32 R4, RZ, RZ, R25 ;  /* 0x000000ffff048224 */ /* 0x002fc600078e0019 */
[----:B------:R0:W-:Y:S04]  /*155f0*/  STS.U16 [R26+0x4a00], R24 ;  /* 0x004a00181a007388 */ /* 0x0001e80000000400 */
[----:B---3--:R1:W3:Y:S01]  /*15600*/  @!P0 LDG.E.U16 R20, [R4.64] ;  /* 0x0000000a04148981 */ /* 0x0082e2000c1e1500 */
[----:B------:R-:W-:-:S03]  /*15610*/  PRMT R19, RZ, 0x7610, R19 ;  /* 0x00007610ff137816 */ /* 0x000fc60000000013 */
[----:B------:R-:W4:Y:S01]  /*15620*/  LDL.LU R25, [R1+0x10cc] ;  /* 0x0010cc0001197983 */ /* 0x000f220000300800 */
[----:B-1----:R-:W-:Y:S02]  /*15630*/  @!P0 IMAD.MOV.U32 R4, RZ, RZ, R27 ;  /* 0x000000ffff048224 */ /* 0x002fe400078e001b */
[----:B--2---:R-:W-:-:S05]  /*15640*/  @!P0 IMAD.MOV.U32 R5, RZ, RZ, R21 ;  /* 0x000000ffff058224 */ /* 0x004fca00078e0015 */
[----:B------:R1:W2:Y:S04]  /*15650*/  @!P0 LDG.E.U16 R19, [R4.64] ;  /* 0x0000000a04138981 */ /* 0x0002a8000c1e1500 */
[----:B---3--:R3:W-:Y:S04]  /*15660*/  STL [R1+0x3abc], R20 ;  /* 0x003abc1401007387 */ /* 0x0087e80000100800 */
[----:B0-----:R-:W4:Y:S04]  /*15670*/  LDL R24, [R1+0x1670] ;  /* 0x0016700001187983 */ /* 0x001f280000100800 */
[----:B---3--:R-:W3:Y:S01]  /*15680*/  LDL R20, [R1+0x1794] ;  /* 0x0017940001147983 */ /* 0x008ee20000100800 */
[----:B------:R-:W-:Y:S01]  /*15690*/  PRMT R18, RZ, 0x7610, R18 ;  /* 0x00007610ff127816 */ /* 0x000fe20000000012 */
[----:B-1----:R-:W-:-:S02]  /*156a0*/  @!P0 IMAD.MOV.U32 R4, RZ, RZ, R22 ;  /* 0x000000ffff048224 */ /* 0x002fc400078e0016 */
[----:B------:R-:W-:Y:S01]  /*156b0*/  @!P0 IMAD.MOV.U32 R5, RZ, RZ, R23 ;  /* 0x000000ffff058224 */ /* 0x000fe200078e0017 */
[----:B------:R-:W-:-:S04]  /*156c0*/  PRMT R17, RZ, 0x7610, R17 ;  /* 0x00007610ff117816 */ /* 0x000fc80000000011 */
[----:B------:R4:W3:Y:S04]  /*156d0*/  @!P0 LDG.E.U16 R18, [R4.64] ;  /* 0x0000000a04128981 */ /* 0x0008e8000c1e1500 */
[----:B--2---:R-:W-:Y:S04]  /*156e0*/  STL [R1+0x3ac0], R19 ;  /* 0x003ac01301007387 */ /* 0x004fe80000100800 */
[----:B------:R-:W2:Y:S04]  /*156f0*/  LDL R23, [R1+0x1788] ;  /* 0x0017880001177983 */ /* 0x000ea80000100800 */
[----:B------:R-:W2:Y:S01]  /*15700*/  LDL R22, [R1+0x17e0] ;  /* 0x0017e00001167983 */ /* 0x000ea20000100800 */
[----:B----4-:R-:W-:-:S03]  /*15710*/  @!P0 IMAD.MOV.U32 R5, RZ, RZ, R24 ;  /* 0x000000ffff058224 */ /* 0x010fc600078e0018 */
[----:B------:R-:W-:Y:S01]  /*15720*/  STS.U16 [R26+0x4b00], R29 ;  /* 0x004b001d1a007388 */ /* 0x000fe20000000400 */
[----:B---3--:R-:W-:-:S03]  /*15730*/  @!P0 IMAD.MOV.U32 R4, RZ, RZ, R20 ;  /* 0x000000ffff048224 */ /* 0x008fc600078e0014 */
[----:B------:R-:W3:Y:S04]  /*15740*/  LDL.LU R27, [R1+0x1224] ;  /* 0x00122400011b7983 */ /* 0x000ee80000300800 */
[----:B------:R2:W4:Y:S04]  /*15750*/  @!P0 LDG.E.U16 R17, [R4.64] ;  /* 0x0000000a04118981 */ /* 0x000528000c1e1500 */
[----:B------:R-:W-:Y:S04]  /*15760*/  STL [R1+0x3ac4], R18 ;  /* 0x003ac41201007387 */ /* 0x000fe80000100800 */
[----:B------:R0:W-:Y:S04]  /*15770*/  STS.U16 [R26+0x6800], R2 ;  /* 0x006800021a007388 */ /* 0x0001e80000000400 */
[----:B------:R-:W3:Y:S01]  /*15780*/  LDL R21, [R1+0x1780] ;  /* 0x0017800001157983 */ /* 0x000ee20000100800 */
[----:B------:R-:W-:-:S03]  /*15790*/  PRMT R16, RZ, 0x7610, R16 ;  /* 0x00007610ff107816 */ /* 0x000fc60000000010 */
[----:B0-----:R-:W3:Y:S04]  /*157a0*/  LDL R2, [R1+0x17d8] ;  /* 0x0017d80001027983 */ /* 0x001ee80000100800 */
[----:B------:R-:W3:Y:S01]  /*157b0*/  LDL.LU R29, [R1+0x1228] ;  /* 0x00122800011d7983 */ /* 0x000ee20000300800 */
[----:B--2---:R-:W-:Y:S02]  /*157c0*/  @!P0 IMAD.MOV.U32 R5, RZ, RZ, R23 ;  /* 0x000000ffff058224 */ /* 0x004fe400078e0017 */
[----:B------:R-:W-:-:S05]  /*157d0*/  @!P0 IMAD.MOV.U32 R4, RZ, RZ, R22 ;  /* 0x000000ffff048224 */ /* 0x000fca00078e0016 */
[----:B------:R3:W2:Y:S04]  /*157e0*/  @!P0 LDG.E.U16 R16, [R4.64] ;  /* 0x0000000a04108981 */ /* 0x0006a8000c1e1500 */
[----:B----4-:R-:W-:Y:S04]  /*157f0*/  STL [R1+0x3ac8], R17 ;  /* 0x003ac81101007387 */ /* 0x010fe80000100800 */
[----:B------:R-:W4:Y:S04]  /*15800*/  LDL R20, [R1+0x1778] ;  /* 0x0017780001147983 */ /* 0x000f280000100800 */
[----:B------:R-:W4:Y:S01]  /*15810*/  LDL R19, [R1+0x17d0] ;  /* 0x0017d00001137983 */ /* 0x000f220000100800 */
[----:B------:R-:W-:Y:S01]  /*15820*/  PRMT R15, RZ, 0x7610, R15 ;  /* 0x00007610ff0f7816 */ /* 0x000fe2000000000f */
[----:B---3--:R-:W-:Y:S01]  /*15830*/  @!P0 IMAD.MOV.U32 R5, RZ, RZ, R21 ;  /* 0x000000ffff058224 */ /* 0x008fe200078e0015 */
[----:B------:R-:W-:Y:S01]  /*15840*/  PRMT R14, RZ, 0x7610, R14 ;  /* 0x00007610ff0e7816 */ /* 0x000fe2000000000e */
[----:B------:R-:W-:Y:S01]  /*15850*/  @!P0 IMAD.MOV.U32 R4, RZ, RZ, R2 ;  /* 0x000000ffff048224 */ /* 0x000fe200078e0002 */
[----:B------:R0:W-:Y:S04]  /*15860*/  STS.U16 [R26+0x6900], R3 ;  /* 0x006900031a007388 */ /* 0x0001e80000000400 */
[----:B------:R4:W3:Y:S04]  /*15870*/  @!P0 LDG.E.U16 R15, [R4.64] ;  /* 0x0000000a040f8981 */ /* 0x0008e8000c1e1500 */
[----:B0-----:R-:W3:Y:S04]  /*15880*/  LDL.LU R3, [R1+0x1230] ;  /* 0x0012300001037983 */ /* 0x001ee80000300800 */
[----:B------:R-:W3:Y:S04]  /*15890*/  LDL R17, [R1+0x17c8] ;  /* 0x0017c80001117983 */ /* 0x000ee80000100800 */
[----:B--2---:R-:W-:Y:S04]  /*158a0*/  STL [R1+0x3acc], R16 ;  /* 0x003acc1001007387 */ /* 0x004fe80000100800 */
[----:B------:R-:W2:Y:S01]  /*158b0*/  LDL R18, [R1+0x1668] ;  /* 0x0016680001127983 */ /* 0x000ea20000100800 */
[----:B----4-:R-:W-:-:S02]  /*158c0*/  @!P0 IMAD.MOV.U32 R5, RZ, RZ, R20 ;  /* 0x000000ffff058224 */ /* 0x010fc400078e0014 */
[----:B------:R-:W-:-:S05]  /*158d0*/  @!P0 IMAD.MOV.U32 R4, RZ, RZ, R19 ;  /* 0x000000ffff048224 */ /* 0x000fca00078e0013 */
[----:B------:R0:W4:Y:S04]  /*158e0*/  @!P0 LDG.E.U16 R14, [R4.64] ;  /* 0x0000000a040e8981 */ /* 0x000128000c1e1500 */
[----:B------:R-:W-:Y:S04]  /*158f0*/  STS.U16 [R26+0x6a00], R25 ;  /* 0x006a00191a007388 */ /* 0x000fe80000000400 */
[----:B------:R1:W-:Y:S04]  /*15900*/  STS.U16 [R26+0x6b00], R28 ;  /* 0x006b001c1a007388 */ /* 0x0003e80000000400 */
[----:B---3--:R3:W-:Y:S04]  /*15910*/  STL [R1+0x3ad0], R15 ;  /* 0x003ad00f01007387 */ /* 0x0087e80000100800 */
[----:B-1----:R-:W4:Y:S04]  /*15920*/  LDL.LU R28, [R1+0x3b00] ;  /* 0x003b0000011c7983 */ /* 0x002f280000300800 */
[----:B------:R-:W4:Y:S04]  /*15930*/  LDL R16, [R1+0x17bc] ;  /* 0x0017bc0001107983 */ /* 0x000f280000100800 */
[----:B---3--:R-:W3:Y:S01]  /*15940*/  LDL R15, [R1+0x17e8] ;  /* 0x0017e800010f7983 */ /* 0x008ee20000100800 */
[----:B------:R-:W-:Y:S01]  /*15950*/  PRMT R13, RZ, 0x7610, R13 ;  /* 0x00007610ff0d7816 */ /* 0x000fe2000000000d */
[----:B0-----:R-:W-:-:S02]  /*15960*/  @!P0 IMAD.MOV.U32 R4, RZ, RZ, R17 ;  /* 0x000000ffff048224 */ /* 0x001fc400078e0011 */
[----:B--2---:R-:W-:-:S05]  /*15970*/  @!P0 IMAD.MOV.U32 R5, RZ, RZ, R18 ;  /* 0x000000ffff058224 */ /* 0x004fca00078e0012 */
[----:B------:R0:W2:Y:S04]  /*15980*/  @!P0 LDG.E.U16 R13, [R4.64] ;  /* 0x0000000a040d8981 */ /* 0x0000a8000c1e1500 */
[----:B----4-:R1:W-:Y:S04]  /*15990*/  STL [R1+0x3ad4], R14 ;  /* 0x003ad40e01007387 */ /* 0x0103e80000100800 */
[----:B------:R-:W4:Y:S04]  /*159a0*/  LDL.LU R25, [R1+0x11dc] ;  /* 0x0011dc0001197983 */ /* 0x000f280000300800 */
[----:B------:R-:W2:Y:S04]  /*159b0*/  LDL R18, [R1+0x17b4] ;  /* 0x0017b40001127983 */ /* 0x000ea80000100800 */
[----:B-1----:R-:W4:Y:S01]  /*159c0*/  LDL R14, [R1+0x17f8] ;  /* 0x0017f800010e7983 */ /* 0x002f220000100800 */
[----:B------:R-:W-:-:S02]  /*159d0*/  PRMT R12, RZ, 0x7610, R12 ;  /* 0x00007610ff0c7816 */ /* 0x000fc4000000000c */
[----:B------:R-:W-:Y:S01]  /*159e0*/  PRMT R11, RZ, 0x7610, R11 ;  /* 0x00007610ff0b7816 */ /* 0x000fe2000000000b */
[----:B------:R-:W4:Y:S01]  /*159f0*/  LDL.LU R26, [R1+0x11e0] ;  /* 0x0011e000011a7983 */ /* 0x000f220000300800 */
[----:B0-----:R-:W-:Y:S02]  /*15a00*/  @!P0 IMAD.MOV.U32 R5, RZ, RZ, R16 ;  /* 0x000000ffff058224 */ /* 0x001fe400078e0010 */
[----:B---3--:R-:W-:-:S05]  /*15a10*/  @!P0 IMAD.MOV.U32 R4, RZ, RZ, R15 ;  /* 0x000000ffff048224 */ /* 0x008fca00078e000f */
[----:B------:R2:W3:Y:S04]  /*15a20*/  @!P0 LDG.E.U16 R12, [R4.64] ;  /* 0x0000000a040c8981 */ /* 0x0004e8000c1e1500 */
[----:B------:R-:W0:Y:S01]  /*15a30*/  S2R R2, SR_TID.X ;  /* 0x0000000000027919 */ /* 0x000e220000002100 */
[----:B--2---:R-:W-:Y:S02]  /*15a40*/  @!P0 IMAD.MOV.U32 R5, RZ, RZ, R18 ;  /* 0x000000ffff058224 */ /* 0x004fe400078e0012 */
[----:B----4-:R-:W-:-:S05]  /*15a50*/  @!P0 IMAD.MOV.U32 R4, RZ, RZ, R14 ;  /* 0x000000ffff048224 */ /* 0x010fca00078e000e */
[----:B------:R-:W2:Y:S04]  /*15a60*/  @!P0 LDG.E.U16 R11, [R4.64] ;  /* 0x0000000a040b8981 */ /* 0x000ea8000c1e1500 */
[----:B------:R-:W-:Y:S04]  /*15a70*/  STL [R1+0x3ad8], R13 ;  /* 0x003ad80d01007387 */ /* 0x000fe80000100800 */
[----:B------:R-:W4:Y:S04]  /*15a80*/  LDL R17, [R1+0x1664] ;  /* 0x0016640001117983 */ /* 0x000f280000100800 */
[----:B------:R-:W4:Y:S01]  /*15a90*/  LDL R16, [R1+0x1808] ;  /* 0x0018080001107983 */ /* 0x000f220000100800 */
[----:B0-----:R-:W-:-:S05]  /*15aa0*/  LOP3.LUT R2, R2, 0x7f, RZ, 0xc0, !PT ;  /* 0x0000007f02027812 */ /* 0x001fca00078ec0ff */
[----:B------:R-:W-:-:S05]  /*15ab0*/  IMAD.SHL.U32 R2, R2, 0x2, RZ ;  /* 0x0000000202027824 */ /* 0x000fca00078e00ff */
[----:B------:R-:W-:-:S05]  /*15ac0*/  LOP3.LUT R2, R2, 0x30, RZ, 0x3c, !PT ;  /* 0x0000003002027812 */ /* 0x000fca00078e3cff */
[----:B------:R0:W-:Y:S04]  /*15ad0*/  STS.U16 [R2+0xc00], R27 ;  /* 0x000c001b02007388 */ /* 0x0001e80000000400 */
[----:B------:R1:W-:Y:S04]  /*15ae0*/  STS.U16 [R2+0xd00], R29 ;  /* 0x000d001d02007388 */ /* 0x0003e80000000400 */
[----:B0-----:R-:W4:Y:S04]  /*15af0*/  LDL.LU R27, [R1+0x11e8] ;  /* 0x0011e800011b7983 */ /* 0x001f280000300800 */
[----:B-1----:R-:W0:Y:S04]  /*15b00*/  S2R R29, SR_TID.X ;  /* 0x00000000001d7919 */ /* 0x002e280000002100 */
[----:B---3--:R-:W-:Y:S04]  /*15b10*/  STL [R1+0x3adc], R12 ;  /* 0x003adc0c01007387 */ /* 0x008fe80000100800 */
[----:B------:R1:W-:Y:S04]  /*15b20*/  STS.U16 [R2+0xe00], R3 ;  /* 0x000e000302007388 */ /* 0x0003e80000000400 */
[----:B------:R-:W3:Y:S04]  /*15b30*/  LDL R15, [R1+0x165c] ;  /* 0x00165c00010f7983 */ /* 0x000ee80000100800 */
[----:B------:R-:W3:Y:S04]  /*15b40*/  LDL R13, [R1+0x1818] ;  /* 0x00181800010d7983 */ /* 0x000ee80000100800 */
[----:B-1----:R-:W3:Y:S01]  /*15b50*/  LDL.LU R2, [R1+0x17ec] ;  /* 0x0017ec0001027983 */ /* 0x002ee20000300800 */
[----:B0-----:R-:W-:-:S03]  /*15b60*/  LOP3.LUT R29, R29, 0x7f, RZ, 0xc0, !PT ;  /* 0x0000007f1d1d7812 */ /* 0x001fc600078ec0ff */
[----:B------:R-:W3:Y:S04]  /*15b70*/  LDL.LU R3, [R1+0x17fc] ;  /* 0x0017fc0001037983 */ /* 0x000ee80000300800 */
[----:B------:R-:W3:Y:S01]  /*15b80*/  LDL R14, [R1+0x183c] ;  /* 0x00183c00010e7983 */ /* 0x000ee20000100800 */
[----:B------:R-:W-:-:S03]  /*15b90*/  PRMT R10, RZ, 0x7610, R10 ;  /* 0x00007610ff0a7816 */ /* 0x000fc6000000000a */
[----:B--2---:R0:W-:Y:S02]  /*15ba0*/  STL [R1+0x3ae0], R11 ;  /* 0x003ae00b01007387 */ /* 0x0041e40000100800 */
[----:B0-----:R-:W-:Y:S02]  /*15bb0*/  IMAD.SHL.U32 R11, R29, 0x2, RZ ;  /* 0x000000021d0b7824 */ /* 0x001fe400078e00ff */
[----:B------:R-:W2:Y:S03]  /*15bc0*/  LDL.LU R29, [R1+0x11ec] ;  /* 0x0011ec00011d7983 */ /* 0x000ea60000300800 */
[----:B------:R-:W-:-:S05]  /*15bd0*/  LOP3.LUT R11, R11, 0x30, RZ, 0x3c, !PT ;  /* 0x000000300b0b7812 */ /* 0x000fca00078e3cff */
[----:B------:R0:W-:Y:S04]  /*15be0*/  STS.U16 [R11+0xf00], R28 ;  /* 0x000f001c0b007388 */ /* 0x0001e80000000400 */
[----:B0-----:R-:W2:Y:S04]  /*15bf0*/  LDL.LU R28, [R1+0x180c] ;  /* 0x00180c00011c7983 */ /* 0x001ea80000300800 */
[----:B------:R-:W2:Y:S01]  /*15c00*/  LDL R12, [R1+0x1834] ;  /* 0x00183400010c7983 */ /* 0x000ea20000100800 */
[----:B----4-:R-:W-:Y:S02]  /*15c10*/  @!P0 IMAD.MOV.U32 R4, RZ, RZ, R16 ;  /* 0x000000ffff048224 */ /* 0x010fe400078e0010 */
[----:B------:R-:W-:-:S05]  /*15c20*/  @!P0 IMAD.MOV.U32 R5, RZ, RZ, R17 ;  /* 0x000000ffff058224 */ /* 0x000fca00078e0011 */
[----:B------:R3:W4:Y:S01]  /*15c30*/  @!P0 LDG.E.U16 R10, [R4.64] ;  /* 0x0000000a040a8981 */ /* 0x000722000c1e1500 */
[----:B------:R-:W-:Y:S02]  /*15c40*/  PRMT R9, RZ, 0x7610, R9 ;  /* 0x00007610ff097816 */ /* 0x000fe40000000009 */
[----:B------:R-:W-:Y:S01]  /*15c50*/  PRMT R8, RZ, 0x7610, R8 ;  /* 0x00007610ff087816 */ /* 0x000fe20000000008 */
[----:B---3--:R-:W-:Y:S02]  /*15c60*/  @!P0 IMAD.MOV.U32 R5, RZ, RZ, R15 ;  /* 0x000000ffff058224 */ /* 0x008fe400078e000f */
[----:B------:R-:W-:-:S05]  /*15c70*/  @!P0 IMAD.MOV.U32 R4, RZ, RZ, R13 ;  /* 0x000000ffff048224 */ /* 0x000fca00078e000d */
[----:B------:R0:W3:Y:S01]  /*15c80*/  @!P0 LDG.E.U16 R9, [R4.64] ;  /* 0x0000000a04098981 */ /* 0x0000e2000c1e1500 */
[----:B------:R-:W-:Y:S01]  /*15c90*/  PRMT R7, RZ, 0x7610, R7 ;  /* 0x00007610ff077816 */ /* 0x000fe20000000007 */
[----:B0-----:R-:W-:Y:S02]  /*15ca0*/  @!P0 IMAD.MOV.U32 R4, RZ, RZ, R14 ;  /* 0x000000ffff048224 */ /* 0x001fe400078e000e */
[----:B------:R-:W-:-:S05]  /*15cb0*/  @!P0 IMAD.MOV.U32 R5, RZ, RZ, R2 ;  /* 0x000000ffff058224 */ /* 0x000fca00078e0002 */
[----:B------:R0:W3:Y:S02]  /*15cc0*/  @!P0 LDG.E.U16 R8, [R4.64] ;  /* 0x0000000a04088981 */ /* 0x0000e4000c1e1500 */
[----:B0-----:R-:W-:Y:S02]  /*15cd0*/  @!P0 IMAD.MOV.U32 R5, RZ, RZ, R3 ;  /* 0x000000ffff058224 */ /* 0x001fe400078e0003 */
[----:B--2---:R-:W-:-:S05]  /*15ce0*/  @!P0 IMAD.MOV.U32 R4, RZ, RZ, R12 ;  /* 0x000000ffff048224 */ /* 0x004fca00078e000c */
[----:B------:R0:W2:Y:S04]  /*15cf0*/  @!P0 LDG.E.U16 R7, [R4.64] ;  /* 0x0000000a04078981 */ /* 0x0000a8000c1e1500 */
[----:B----4-:R-:W-:Y:S04]  /*15d00*/  STL [R1+0x3ae4], R10 ;  /* 0x003ae40a01007387 */ /* 0x010fe80000100800 */
[----:B------:R-:W4:Y:S04]  /*15d10*/  LDL R13, [R1+0x182c] ;  /* 0x00182c00010d7983 */ /* 0x000f280000100800 */
[----:B------:R-:W-:Y:S04]  /*15d20*/  STS.U16 [R11+0x2c00], R25 ;  /* 0x002c00190b007388 */ /* 0x000fe80000000400 */
[----:B------:R-:W-:Y:S04]  /*15d30*/  STS.U16 [R11+0x2d00], R26 ;  /* 0x002d001a0b007388 */ /* 0x000fe80000000400 */
[----:B---3--:R-:W-:Y:S04]  /*15d40*/  STL [R1+0x3ae8], R9 ;  /* 0x003ae80901007387 */ /* 0x008fe80000100800 */
[----:B------:R-:W-:Y:S04]  /*15d50*/  STL [R1+0x1874], R2 ;  /* 0x0018740201007387 */ /* 0x000fe80000100800 */
[----:B------:R1:W-:Y:S04]  /*15d60*/  STL [R1+0x3aec], R8 ;  /* 0x003aec0801007387 */ /* 0x0003e80000100800 */
[----:B-1----:R-:W3:Y:S04]  /*15d70*/  LDL.LU R8, [R1+0x1188] ;  /* 0x0011880001087983 */ /* 0x002ee80000300800 */
[----:B------:R-:W3:Y:S04]  /*15d80*/  LDL.LU R2, [R1+0x1184] ;  /* 0x0011840001027983 */ /* 0x000ee80000300800 */
[----:B------:R-:W3:Y:S04]  /*15d90*/  LDL.LU R16, [R1+0x1130] ;  /* 0x0011300001107983 */ /* 0x000ee80000300800 */
[----:B------:R-:W3:Y:S04]  /*15da0*/  LDL.LU R9, [R1+0x112c] ;  /* 0x00112c0001097983 */ /* 0x000ee80000300800 */
[----:B------:R-:W3:Y:S04]  /*15db0*/  LDL.LU R10, [R1+0x1128] ;  /* 0x00112800010a7983 */ /* 0x000ee80000300800 */
[----:B------:R-:W3:Y:S04]  /*15dc0*/  LDL.LU R26, [R1+0x1124] ;  /* 0x00112400011a7983 */ /* 0x000ee80000300800 */
[----:B------:R1:W-:Y:S04]  /*15dd0*/  STL [R1+0x1878], R3 ;  /* 0x0018780301007387 */ /* 0x0003e80000100800 */
[----:B-1----:R-:W3:Y:S01]  /*15de0*/  LDL.LU R3, [R1+0x118c] ;  /* 0x00118c0001037983 */ /* 0x002ee20000300800 */
[----:B------:R-:W-:Y:S01]  /*15df0*/  PRMT R6, RZ, 0x7610, R6 ;  /* 0x00007610ff067816 */ /* 0x000fe20000000006 */
[----:B0-----:R-:W-:-:S02]  /*15e00*/  @!P0 IMAD.MOV.U32 R5, RZ, RZ, R28 ;  /* 0x000000ffff058224 */ /* 0x001fc400078e001c */
[----:B------:R-:W-:Y:S04]  /*15e10*/  STS.U16 [R11+0x2e00], R27 ;  /* 0x002e001b0b007388 */ /* 0x000fe80000000400 */
[----:B------:R-:W-:Y:S04]  /*15e20*/  STS.U16 [R11+0x2f00], R29 ;  /* 0x002f001d0b007388 */ /* 0x000fe80000000400 */
[----:B--2---:R0:W-:Y:S04]  /*15e30*/  STL [R1+0x3af0], R7 ;  /* 0x003af00701007387 */ /* 0x0041e80000100800 */
[----:B0-----:R-:W2:Y:S01]  /*15e40*/  LDL.LU R7, [R1+0x1190] ;  /* 0x0011900001077983 */ /* 0x001ea20000300800 */
[----:B----4-:R-:W-:-:S03]  /*15e50*/  @!P0 IMAD.MOV.U32 R4, RZ, RZ, R13 ;  /* 0x000000ffff048224 */ /* 0x010fc600078e000d */
[----:B------:R-:W4:Y:S04]  /*15e60*/  LDL.LU R12, [R1+0x1250] ;  /* 0x00125000010c7983 */ /* 0x000f280000300800 */
[----:B------:R-:W4:Y:S04]  /*15e70*/  @!P0 LDG.E.U16 R6, [R4.64] ;  /* 0x0000000a04068981 */ /* 0x000f28000c1e1500 */
        /* <DEDUP_REMOVED lines=13> */
[----:B------:R-:W0:Y:S04]  /*15f50*/  S2R R25, SR_TID.X ;  /* 0x0000000000197919 */ /* 0x000e280000002100 */
[----:B------:R-:W-:Y:S01]  /*15f60*/  STL [R1+0x187c], R28 ;  /* 0x00187c1c01007387 */ /* 0x000fe20000100800 */
[----:B0-----:R-:W-:-:S03]  /*15f70*/  LOP3.LUT R25, R25, 0x7f, RZ, 0xc0, !PT ;  /* 0x0000007f19197812 */ /* 0x001fc600078ec0ff */
[----:B--2---:R-:W-:Y:S04]  /*15f80*/  STS.U16 [R11+0x4c00], R7 ;  /* 0x004c00070b007388 */ /* 0x004fe80000000400 */
[----:B---3--:R-:W-:Y:S04]  /*15f90*/  STS.U16 [R11+0x4d00], R3 ;  /* 0x004d00030b007388 */ /* 0x008fe80000000400 */
[----:B------:R-:W-:Y:S04]  /*15fa0*/  STS.U16 [R11+0x4e00], R8 ;  /* 0x004e00080b007388 */ /* 0x000fe80000000400 */
[----:B------:R-:W-:Y:S04]  /*15fb0*/  STS.U16 [R11+0x4f00], R2 ;  /* 0x004f00020b007388 */ /* 0x000fe80000000400 */
[----:B------:R0:W-:Y:S02]  /*15fc0*/  STS.U16 [R11+0x6c00], R16 ;  /* 0x006c00100b007388 */ /* 0x0001e40000000400 */
[----:B0-----:R-:W-:-:S02]  /*15fd0*/  IMAD.SHL.U32 R16, R25, 0x2, RZ ;  /* 0x0000000219107824 */ /* 0x001fc400078e00ff */
[----:B------:R-:W-:Y:S03]  /*15fe0*/  STS.U16 [R11+0x6d00], R9 ;  /* 0x006d00090b007388 */ /* 0x000fe60000000400 */
[----:B------:R-:W-:Y:S01]  /*15ff0*/  LOP3.LUT R16, R16, 0x40, RZ, 0x3c, !PT ;  /* 0x0000004010107812 */ /* 0x000fe200078e3cff */
[----:B------:R-:W-:Y:S04]  /*16000*/  STS.U16 [R11+0x6e00], R10 ;  /* 0x006e000a0b007388 */ /* 0x000fe80000000400 */
[----:B------:R0:W-:Y:S04]  /*16010*/  STS.U16 [R11+0x6f00], R26 ;  /* 0x006f001a0b007388 */ /* 0x0001e80000000400 */
[----:B----4-:R-:W-:Y:S04]  /*16020*/  STL [R1+0x3af4], R6 ;  /* 0x003af40601007387 */ /* 0x010fe80000100800 */
[----:B------:R-:W-:Y:S04]  /*16030*/  STS.U16 [R16+0x1000], R12 ;  /* 0x0010000c10007388 */ /* 0x000fe80000000400 */
[----:B0-----:R-:W2:Y:S04]  /*16040*/  LDL.LU R26, [R1+0x1118] ;  /* 0x00111800011a7983 */ /* 0x001ea80000300800 */
[----:B------:R0:W-:Y:S04]  /*16050*/  STS.U16 [R16+0x1100], R27 ;  /* 0x0011001b10007388 */ /* 0x0001e80000000400 */
[----:B------:R1:W-:Y:S04]  /*16060*/  STS.U16 [R16+0x1200], R29 ;  /* 0x0012001d10007388 */ /* 0x0003e80000000400 */
[----:B0-----:R-:W3:Y:S04]  /*16070*/  LDL.LU R27, [R1+0x1114] ;  /* 0x00111400011b7983 */ /* 0x001ee80000300800 */
[----:B-1----:R-:W4:Y:S04]  /*16080*/  LDL.LU R29, [R1+0x1240] ;  /* 0x00124000011d7983 */ /* 0x002f280000300800 */
[----:B------:R-:W4:Y:S04]  /*16090*/  LDL.LU R4, [R1+0x123c] ;  /* 0x00123c0001047983 */ /* 0x000f280000300800 */
[----:B------:R-:W4:Y:S04]  /*160a0*/  LDL.LU R5, [R1+0x1238] ;  /* 0x0012380001057983 */ /* 0x000f280000300800 */
[----:B------:R0:W-:Y:S04]  /*160b0*/  STS.U16 [R16+0x1300], R13 ;  /* 0x0013000d10007388 */ /* 0x0001e80000000400 */
[----:B------:R-:W4:Y:S04]  /*160c0*/  LDL.LU R28, [R1+0x122c] ;  /* 0x00122c00011c7983 */ /* 0x000f280000300800 */
[----:B------:R1:W-:Y:S04]  /*160d0*/  STS.U16 [R16+0x3000], R14 ;  /* 0x0030000e10007388 */ /* 0x0003e80000000400 */
[----:B------:R-:W4:Y:S04]  /*160e0*/  LDL.LU R7, [R1+0x11d0] ;  /* 0x0011d00001077983 */ /* 0x000f280000300800 */
[----:B------:R0:W-:Y:S04]  /*160f0*/  STS.U16 [R16+0x3100], R15 ;  /* 0x0031000f10007388 */ /* 0x0001e80000000400 */
[----:B------:R-:W4:Y:S04]  /*16100*/  LDL.LU R8, [R1+0x11cc] ;  /* 0x0011cc0001087983 */ /* 0x000f280000300800 */
[----:B------:R-:W-:Y:S04]  /*16110*/  STS.U16 [R16+0x3200], R17 ;  /* 0x0032001110007388 */ /* 0x000fe80000000400 */
        /* <DEDUP_REMOVED lines=8> */
[----:B------:R-:W4:Y:S01]  /*161a0*/  LDL.LU R12, [R1+0x1168] ;  /* 0x00116800010c7983 */ /* 0x000f220000300800 */
[----:B------:R-:W-:-:S03]  /*161b0*/  IMAD.SHL.U32 R3, R25, 0x2, RZ ;  /* 0x0000000219037824 */ /* 0x000fc600078e00ff */
[----:B------:R-:W-:Y:S04]  /*161c0*/  STS.U16 [R16+0x5300], R22 ;  /* 0x0053001610007388 */ /* 0x000fe80000000400 */
[----:B0-----:R-:W4:Y:S04]  /*161d0*/  LDL.LU R13, [R1+0x1164] ;  /* 0x00116400010d7983 */ /* 0x001f280000300800 */
[----:B------:R-:W-:Y:S04]  /*161e0*/  STS.U16 [R16+0x7000], R23 ;  /* 0x0070001710007388 */ /* 0x000fe80000000400 */
[----:B-1----:R-:W4:Y:S04]  /*161f0*/  LDL.LU R14, [R1+0x1110] ;  /* 0x00111000010e7983 */ /* 0x002f280000300800 */
[----:B------:R0:W-:Y:S04]  /*16200*/  STS.U16 [R16+0x7100], R24 ;  /* 0x0071001810007388 */ /* 0x0001e80000000400 */
[----:B------:R-:W4:Y:S04]  /*16210*/  LDL.LU R15, [R1+0x110c] ;  /* 0x00110c00010f7983 */ /* 0x000f280000300800 */
[----:B0-----:R-:W4:Y:S04]  /*16220*/  LDL.LU R24, [R1+0x1108] ;  /* 0x0011080001187983 */ /* 0x001f280000300800 */
[----:B------:R-:W4:Y:S01]  /*16230*/  LDL.LU R25, [R1+0x1104] ;  /* 0x0011040001197983 */ /* 0x000f220000300800 */
[----:B------:R-:W-:-:S03]  /*16240*/  LOP3.LUT R3, R3, 0x50, RZ, 0x3c, !PT ;  /* 0x0000005003037812 */ /* 0x000fc600078e3cff */
[----:B--2---:R-:W-:Y:S04]  /*16250*/  STS.U16 [R16+0x7200], R26 ;  /* 0x0072001a10007388 */ /* 0x004fe80000000400 */
[----:B---3--:R0:W-:Y:S04]  /*16260*/  STS.U16 [R16+0x7300], R27 ;  /* 0x0073001b10007388 */ /* 0x0081e80000000400 */
[----:B----4-:R1:W-:Y:S04]  /*16270*/  STS.U16 [R3+0x1400], R29 ;  /* 0x0014001d03007388 */ /* 0x0103e80000000400 */
[----:B0-----:R-:W2:Y:S01]  /*16280*/  LDL.LU R16, [R1+0x1220] ;  /* 0x0012200001107983 */ /* 0x001ea20000300800 */
[----:B------:R-:W3:Y:S02]  /*16290*/  LDL.LU R17, [R1+0x121c] ;  /* 0x00121c0001117983 */ /* 0x000ee40000300800 */
[----:B------:R-:W4:Y:S02]  /*162a0*/  LDL.LU R18, [R1+0x1218] ;  /* 0x0012180001127983 */ /* 0x000f240000300800 */
[----:B------:R-:W4:Y:S01]  /*162b0*/  LDL.LU R19, [R1+0x1214] ;  /* 0x0012140001137983 */ /* 0x000f220000300800 */
[----:B------:R-:W-:Y:S04]  /*162c0*/  STS.U16 [R3+0x1500], R4 ;  /* 0x0015000403007388 */ /* 0x000fe80000000400 */
[----:B------:R-:W4:Y:S01]  /*162d0*/  LDL.LU R20, [R1+0x11c0] ;  /* 0x0011c00001147983 */ /* 0x000f220000300800 */
[----:B------:R-:W-:Y:S02]  /*162e0*/  STS.U16 [R3+0x1600], R5 ;  /* 0x0016000503007388 */ /* 0x000fe40000000400 */
[----:B------:R-:W4:Y:S02]  /*162f0*/  LDL.LU R21, [R1+0x11bc] ;  /* 0x0011bc0001157983 */ /* 0x000f240000300800 */
[----:B------:R-:W4:Y:S01]  /*16300*/  LDL.LU R22, [R1+0x11b8] ;  /* 0x0011b80001167983 */ /* 0x000f220000300800 */
[----:B------:R-:W4:Y:S04]  /*16310*/  LDL.LU R23, [R1+0x11b4] ;  /* 0x0011b40001177983 */ /* 0x000f280000300800 */
[----:B------:R-:W-:Y:S01]  /*16320*/  STS.U16 [R3+0x1700], R28 ;  /* 0x0017001c03007388 */ /* 0x000fe20000000400 */
[----:B------:R-:W4:Y:S02]  /*16330*/  LDL.LU R26, [R1+0x1160] ;  /* 0x00116000011a7983 */ /* 0x000f240000300800 */
[----:B------:R-:W4:Y:S02]  /*16340*/  LDL.LU R27, [R1+0x115c] ;  /* 0x00115c00011b7983 */ /* 0x000f240000300800 */
[----:B-1----:R-:W4:Y:S01]  /*16350*/  LDL.LU R29, [R1+0x1158] ;  /* 0x00115800011d7983 */ /* 0x002f220000300800 */
[----:B------:R-:W-:Y:S04]  /*16360*/  STS.U16 [R3+0x3400], R7 ;  /* 0x0034000703007388 */ /* 0x000fe80000000400 */
        /* <DEDUP_REMOVED lines=10> */
[----:B------:R1:W-:Y:S04]  /*16410*/  STS.U16 [R3+0x7700], R25 ;  /* 0x0077001903007388 */ /* 0x0003e80000000400 */
[----:B0-----:R-:W4:Y:S04]  /*16420*/  LDL.LU R24, [R1+0x1154] ;  /* 0x0011540001187983 */ /* 0x001f280000300800 */
[----:B-1----:R-:W4:Y:S04]  /*16430*/  LDL.LU R25, [R1+0x1100] ;  /* 0x0011000001197983 */ /* 0x002f280000300800 */
[----:B------:R-:W0:Y:S01]  /*16440*/  S2R R11, SR_TID.X ;  /* 0x00000000000b7919 */ /* 0x000e220000002100 */
[----:B------:R-:W4:Y:S02]  /*16450*/  LDL.LU R6, [R1+0xcc] ;  /* 0x0000cc0001067983 */ /* 0x000f240000300800 */
[----:B------:R-:W4:Y:S02]  /*16460*/  LDL.LU R5, [R1+0xc8] ;  /* 0x0000c80001057983 */ /* 0x000f240000300800 */
[----:B------:R-:W4:Y:S01]  /*16470*/  LDL.LU R28, [R1+0x1210] ;  /* 0x00121000011c7983 */ /* 0x000f220000300800 */
[----:B------:R-:W4:Y:S01]  /*16480*/  LDL.LU R7, [R1+0x120c] ;  /* 0x00120c0001077983 */ /* 0x000f220000300800 */
[----:B------:R-:W4:Y:S02]  /*16490*/  LDL.LU R3, [R1+0x1208] ;  /* 0x0012080001037983 */ /* 0x000f240000300800 */
[----:B------:R-:W4:Y:S02]  /*164a0*/  LDL.LU R8, [R1+0x1204] ;  /* 0x0012040001087983 */ /* 0x000f240000300800 */
[----:B------:R-:W4:Y:S01]  /*164b0*/  LDL.LU R9, [R1+0x11b0] ;  /* 0x0011b00001097983 */ /* 0x000f220000300800 */
[----:B------:R-:W4:Y:S01]  /*164c0*/  LDL.LU R10, [R1+0x11ac] ;  /* 0x0011ac00010a7983 */ /* 0x000f220000300800 */
[----:B0-----:R-:W-:-:S03]  /*164d0*/  LOP3.LUT R2, R11, 0x7f, RZ, 0xc0, !PT ;  /* 0x0000007f0b027812 */ /* 0x001fc600078ec0ff */
[----:B------:R-:W4:Y:S01]  /*164e0*/  LDL.LU R11, [R1+0x11a4] ;  /* 0x0011a400010b7983 */ /* 0x000f220000300800 */
[----:B------:R-:W4:Y:S02]  /*164f0*/  LDL.LU R12, [R1+0x1150] ;  /* 0x00115000010c7983 */ /* 0x000f240000300800 */
[----:B------:R-:W4:Y:S02]  /*16500*/  LDL.LU R13, [R1+0x114c] ;  /* 0x00114c00010d7983 */ /* 0x000f240000300800 */
[----:B------:R-:W-:Y:S01]  /*16510*/  IMAD.SHL.U32 R4, R2, 0x2, RZ ;  /* 0x0000000202047824 */ /* 0x000fe200078e00ff */
[----:B------:R-:W4:Y:S01]  /*16520*/  LDL.LU R14, [R1+0x1148] ;  /* 0x00114800010e7983 */ /* 0x000f220000300800 */
[----:B------:R-:W4:Y:S03]  /*16530*/  LDL.LU R15, [R1+0x113c] ;  /* 0x00113c00010f7983 */ /* 0x000f260000300800 */
[----:B------:R-:W-:-:S05]  /*16540*/  LOP3.LUT R4, R4, 0x60, RZ, 0x3c, !PT ;  /* 0x0000006004047812 */ /* 0x000fca00078e3cff */
[----:B--2---:R0:W-:Y:S01]  /*16550*/  STS.U16 [R4+0x1800], R16 ;  /* 0x0018001004007388 */ /* 0x0041e20000000400 */
[----:B---3--:R1:W-:Y:S02]  /*16560*/  STS.U16 [R4+0x1900], R17 ;  /* 0x0019001104007388 */ /* 0x0083e40000000400 */
[----:B----4-:R-:W-:Y:S01]  /*16570*/  STS.U16 [R4+0x1a00], R18 ;  /* 0x001a001204007388 */ /* 0x010fe20000000400 */
[----:B------:R-:W-:Y:S04]  /*16580*/  STS.U16 [R4+0x1b00], R19 ;  /* 0x001b001304007388 */ /* 0x000fe80000000400 */
[----:B------:R-:W-:Y:S01]  /*16590*/  STS.U16 [R4+0x3800], R20 ;  /* 0x0038001404007388 */ /* 0x000fe20000000400 */
[----:B------:R-:W-:Y:S02]  /*165a0*/  STS.U16 [R4+0x3900], R21 ;  /* 0x0039001504007388 */ /* 0x000fe40000000400 */
[----:B------:R-:W-:Y:S01]  /*165b0*/  STS.U16 [R4+0x3a00], R22 ;  /* 0x003a001604007388 */ /* 0x000fe20000000400 */
[----:B------:R-:W-:Y:S04]  /*165c0*/  STS.U16 [R4+0x3b00], R23 ;  /* 0x003b001704007388 */ /* 0x000fe80000000400 */
[----:B0-----:R-:W2:Y:S01]  /*165d0*/  LDL.LU R16, [R1+0xc4] ;  /* 0x0000c40001107983 */ /* 0x001ea20000300800 */
[----:B------:R0:W-:Y:S02]  /*165e0*/  STS.U16 [R4+0x5800], R26 ;  /* 0x0058001a04007388 */ /* 0x0001e40000000400 */
[----:B-1----:R-:W3:Y:S02]  /*165f0*/  LDL.LU R17, [R1+0xc0] ;  /* 0x0000c00001117983 */ /* 0x002ee40000300800 */
[----:B------:R1:W-:Y:S01]  /*16600*/  STS.U16 [R4+0x5900], R27 ;  /* 0x0059001b04007388 */ /* 0x0003e20000000400 */
[----:B------:R4:W-:Y:S04]  /*16610*/  STS.U16 [R4+0x5a00], R29 ;  /* 0x005a001d04007388 */ /* 0x0009e80000000400 */
[----:B0-----:R-:W2:Y:S01]  /*16620*/  LDL.LU R26, [R1+0xbc] ;  /* 0x0000bc00011a7983 */ /* 0x001ea20000300800 */
[----:B-1----:R-:W2:Y:S02]  /*16630*/  LDL.LU R27, [R1+0xb8] ;  /* 0x0000b800011b7983 */ /* 0x002ea40000300800 */
[----:B----4-:R-:W4:Y:S01]  /*16640*/  LDL.LU R29, [R1+0xb0] ;  /* 0x0000b000011d7983 */ /* 0x010f220000300800 */
[----:B------:R-:W2:Y:S04]  /*16650*/  LDL.LU R18, [R1+0xac] ;  /* 0x0000ac0001127983 */ /* 0x000ea80000300800 */
[----:B------:R-:W2:Y:S01]  /*16660*/  LDL.LU R19, [R1+0xa8] ;  /* 0x0000a80001137983 */ /* 0x000ea20000300800 */
[----:B------:R-:W2:Y:S02]  /*16670*/  LDL.LU R20, [R1+0xa4] ;  /* 0x0000a40001147983 */ /* 0x000ea40000300800 */
[----:B------:R-:W2:Y:S02]  /*16680*/  LDL.LU R21, [R1+0xa0] ;  /* 0x0000a00001157983 */ /* 0x000ea40000300800 */
[----:B------:R-:W2:Y:S01]  /*16690*/  LDL.LU R22, [R1+0x9c] ;  /* 0x00009c0001167983 */ /* 0x000ea20000300800 */
[----:B------:R-:W2:Y:S04]  /*166a0*/  LDL.LU R23, [R1+0x98] ;  /* 0x0000980001177983 */ /* 0x000ea80000300800 */
[----:B------:R0:W-:Y:S04]  /*166b0*/  STS.U16 [R4+0x5b00], R24 ;  /* 0x005b001804007388 */ /* 0x0001e80000000400 */
[----:B------:R1:W-:Y:S01]  /*166c0*/  STS.U16 [R4+0x7800], R25 ;  /* 0x0078001904007388 */ /* 0x0003e20000000400 */
[----:B------:R1:W-:Y:S03]  /*166d0*/  STS.U16 [R4+0x7900], R0 ;  /* 0x0079000004007388 */ /* 0x0003e60000000400 */
[----:B0-----:R-:W2:Y:S04]  /*166e0*/  LDL.LU R24, [R1+0x94] ;  /* 0x0000940001187983 */ /* 0x001ea80000300800 */
[----:B-1----:R-:W2:Y:S01]  /*166f0*/  LDL.LU R25, [R1+0x90] ;  /* 0x0000900001197983 */ /* 0x002ea20000300800 */
[----:B------:R-:W2:Y:S02]  /*16700*/  LDL.LU R0, [R1+0x3afc] ;  /* 0x003afc0001007983 */ /* 0x000ea40000300800 */
[----:B------:R-:W-:-:S02]  /*16710*/  IMAD.SHL.U32 R2, R2, 0x2, RZ ;  /* 0x0000000202027824 */ /* 0x000fc400078e00ff */
[----:B------:R-:W-:Y:S03]  /*16720*/  STS.U16 [R4+0x7a00], R6 ;  /* 0x007a000604007388 */ /* 0x000fe60000000400 */
[----:B------:R-:W-:Y:S01]  /*16730*/  LOP3.LUT R2, R2, 0x70, RZ, 0x3c, !PT ;  /* 0x0000007002027812 */ /* 0x000fe200078e3cff */
[----:B------:R-:W-:Y:S04]  /*16740*/  STS.U16 [R4+0x7b00], R5 ;  /* 0x007b000504007388 */ /* 0x000fe80000000400 */
[----:B------:R-:W-:Y:S01]  /*16750*/  STS.U16 [R2+0x1c00], R28 ;  /* 0x001c001c02007388 */ /* 0x000fe20000000400 */
[----:B------:R-:W-:Y:S02]  /*16760*/  STS.U16 [R2+0x1d00], R7 ;  /* 0x001d000702007388 */ /* 0x000fe40000000400 */
[----:B------:R-:W-:Y:S02]  /*16770*/  STS.U16 [R2+0x1e00], R3 ;  /* 0x001e000302007388 */ /* 0x000fe40000000400 */
[----:B------:R-:W-:Y:S01]  /*16780*/  STS.U16 [R2+0x1f00], R8 ;  /* 0x001f000802007388 */ /* 0x000fe20000000400 */
[----:B------:R-:W-:Y:S01]  /*16790*/  STS.U16 [R2+0x3c00], R9 ;  /* 0x003c000902007388 */ /* 0x000fe20000000400 */
[----:B------:R-:W-:Y:S03]  /*167a0*/  STS.U16 [R2+0x3d00], R10 ;  /* 0x003d000a02007388 */ /* 0x000fe60000000400 */
[----:B--2---:R0:W-:Y:S04]  /*167b0*/  STS.U16 [R2+0x3e00], R0 ;  /* 0x003e000002007388 */ /* 0x0041e80000000400 */
[----:B0-----:R-:W4:Y:S01]  /*167c0*/  LDL.LU R0, [R1+0x3af8] ;  /* 0x003af80001007983 */ /* 0x001f220000300800 */
[----:B------:R-:W-:Y:S02]  /*167d0*/  STS.U16 [R2+0x3f00], R11 ;  /* 0x003f000b02007388 */ /* 0x000fe40000000400 */
[----:B------:R-:W-:Y:S02]  /*167e0*/  STS.U16 [R2+0x5c00], R12 ;  /* 0x005c000c02007388 */ /* 0x000fe40000000400 */
[----:B------:R-:W-:Y:S01]  /*167f0*/  STS.U16 [R2+0x5d00], R13 ;  /* 0x005d000d02007388 */ /* 0x000fe20000000400 */
[----:B------:R-:W-:Y:S01]  /*16800*/  STS.U16 [R2+0x5e00], R14 ;  /* 0x005e000e02007388 */ /* 0x000fe20000000400 */
[----:B------:R-:W-:Y:S02]  /*16810*/  STS.U16 [R2+0x5f00], R15 ;  /* 0x005f000f02007388 */ /* 0x000fe40000000400 */
[----:B------:R-:W-:Y:S02]  /*16820*/  STS.U16 [R2+0x7c00], R16 ;  /* 0x007c001002007388 */ /* 0x000fe40000000400 */
[----:B---3--:R-:W-:Y:S01]  /*16830*/  STS.U16 [R2+0x7d00], R17 ;  /* 0x007d001102007388 */ /* 0x008fe20000000400 */
[----:B------:R0:W-:Y:S01]  /*16840*/  STS.U16 [R2+0x7e00], R26 ;  /* 0x007e001a02007388 */ /* 0x0001e20000000400 */
[----:B------:R1:W-:Y:S03]  /*16850*/  STS.U16 [R2+0x7f00], R27 ;  /* 0x007f001b02007388 */ /* 0x0003e60000000400 */
[----:B0-----:R-:W2:Y:S01]  /*16860*/  LDL.LU R26, [R1+0x8c] ;  /* 0x00008c00011a7983 */ /* 0x001ea20000300800 */
[----:B-1----:R-:W3:Y:S03]  /*16870*/  LDL.LU R27, [R1+0x88] ;  /* 0x00008800011b7983 */ /* 0x002ee60000300800 */
[----:B----4-:R0:W-:Y:S04]  /*16880*/  STS.U16 [R0+0x8000], R29 ;  /* 0x0080001d00007388 */ /* 0x0101e80000000400 */
[----:B0-----:R-:W4:Y:S01]  /*16890*/  LDL.LU R29, [R1+0x84] ;  /* 0x00008400011d7983 */ /* 0x001f220000300800 */
        /* <DEDUP_REMOVED lines=8> */
[----:B------:R-:W4:Y:S02]  /*16920*/  LDL.LU R14, [R1+0x60] ;  /* 0x00006000010e7983 */ /* 0x000f240000300800 */
[----:B------:R-:W4:Y:S02]  /*16930*/  LDL.LU R15, [R1+0x5c] ;  /* 0x00005c00010f7983 */ /* 0x000f240000300800 */
[----:B------:R-:W4:Y:S01]  /*16940*/  LDL.LU R16, [R1+0x58] ;  /* 0x0000580001107983 */ /* 0x000f220000300800 */
[----:B------:R0:W-:Y:S04]  /*16950*/  STS.U16 [R0+0x8200], R18 ;  /* 0x0082001200007388 */ /* 0x0001e80000000400 */
[----:B------:R-:W4:Y:S04]  /*16960*/  LDL.LU R17, [R1+0x54] ;  /* 0x0000540001117983 */ /* 0x000f280000300800 */
[----:B------:R1:W-:Y:S04]  /*16970*/  STS.U16 [R0+0x8400], R19 ;  /* 0x0084001300007388 */ /* 0x0003e80000000400 */
[----:B------:R1:W-:Y:S04]  /*16980*/  STS.U16 [R0+0x8600], R20 ;  /* 0x0086001400007388 */ /* 0x0003e80000000400 */
[----:B------:R2:W-:Y:S04]  /*16990*/  STS.U16 [R0+0x8800], R21 ;  /* 0x0088001500007388 */ /* 0x0005e80000000400 */
[----:B------:R3:W-:Y:S04]  /*169a0*/  STS.U16 [R0+0x8a00], R22 ;  /* 0x008a001600007388 */ /* 0x0007e80000000400 */
[----:B0-----:R-:W4:Y:S01]  /*169b0*/  LDL.LU R18, [R1+0x50] ;  /* 0x0000500001127983 */ /* 0x001f220000300800 */
[----:B-1----:R-:W4:Y:S02]  /*169c0*/  LDL.LU R19, [R1+0x4c] ;  /* 0x00004c0001137983 */ /* 0x002f240000300800 */
[----:B------:R-:W4:Y:S01]  /*169d0*/  LDL.LU R20, [R1+0x48] ;  /* 0x0000480001147983 */ /* 0x000f220000300800 */
[----:B--2---:R-:W2:Y:S01]  /*169e0*/  LDL.LU R21, [R1+0x44] ;  /* 0x0000440001157983 */ /* 0x004ea20000300800 */
[----:B---3--:R-:W3:Y:S03]  /*169f0*/  LDL.LU R22, [R1+0x40] ;  /* 0x0000400001167983 */ /* 0x008ee60000300800 */
[----:B------:R0:W-:Y:S01]  /*16a00*/  STS.U16 [R0+0x8c00], R23 ;  /* 0x008c001700007388 */ /* 0x0001e20000000400 */
[----:B------:R-:W2:Y:S03]  /*16a10*/  LDL.LU R2, [R1+0x3c] ;  /* 0x00003c0001027983 */ /* 0x000ea60000300800 */
[----:B------:R1:W-:Y:S04]  /*16a20*/  STS.U16 [R0+0x8e00], R24 ;  /* 0x008e001800007388 */ /* 0x0003e80000000400 */
[----:B------:R1:W-:Y:S04]  /*16a30*/  STS.U16 [R0+0x9000], R25 ;  /* 0x0090001900007388 */ /* 0x0003e80000000400 */
[----:B0-----:R-:W2:Y:S01]  /*16a40*/  LDL.LU R23, [R1+0x38] ;  /* 0x0000380001177983 */ /* 0x001ea20000300800 */
[----:B-1----:R-:W2:Y:S03]  /*16a50*/  LDL.LU R24, [R1+0x34] ;  /* 0x0000340001187983 */ /* 0x002ea60000300800 */
[----:B------:R0:W-:Y:S01]  /*16a60*/  STS.U16 [R0+0x9200], R26 ;  /* 0x0092001a00007388 */ /* 0x0001e20000000400 */
[----:B------:R-:W2:Y:S03]  /*16a70*/  LDL.LU R25, [R1+0xb4] ;  /* 0x0000b40001197983 */ /* 0x000ea60000300800 */
[----:B------:R1:W-:Y:S04]  /*16a80*/  STS.U16 [R0+0x9400], R27 ;  /* 0x0094001b00007388 */ /* 0x0003e80000000400 */
[----:B0-----:R-:W2:Y:S01]  /*16a90*/  LDL.LU R26, [R1+0x30] ;  /* 0x00003000011a7983 */ /* 0x001ea20000300800 */
[----:B-1----:R-:W3:Y:S03]  /*16aa0*/  LDL.LU R27, [R1+0x2c] ;  /* 0x00002c00011b7983 */ /* 0x002ee60000300800 */
[----:B----4-:R0:W-:Y:S04]  /*16ab0*/  STS.U16 [R0+0x9600], R29 ;  /* 0x0096001d00007388 */ /* 0x0101e80000000400 */
[----:B0-----:R-:W4:Y:S01]  /*16ac0*/  LDL.LU R29, [R1+0x28] ;  /* 0x00002800011d7983 */ /* 0x001f220000300800 */
[----:B------:R-:W4:Y:S02]  /*16ad0*/  LDL.LU R4, [R1+0x20] ;  /* 0x0000200001047983 */ /* 0x000f240000300800 */
[----:B------:R-:W4:Y:S02]  /*16ae0*/  LDL.LU R5, [R1+0x1c] ;  /* 0x00001c0001057983 */ /* 0x000f240000300800 */
[----:B------:R-:W4:Y:S01]  /*16af0*/  LDL.LU R28, [R1+0x18] ;  /* 0x00001800011c7983 */ /* 0x000f220000300800 */
[----:B------:R-:W4:Y:S04]  /*16b00*/  LDL.LU R3, [R1+0x14] ;  /* 0x0000140001037983 */ /* 0x000f280000300800 */
[----:B------:R0:W-:Y:S04]  /*16b10*/  STS.U16 [R0+0x9800], R6 ;  /* 0x0098000600007388 */ /* 0x0001e80000000400 */
[----:B------:R1:W-:Y:S04]  /*16b20*/  STS.U16 [R0+0x9a00], R7 ;  /* 0x009a000700007388 */ /* 0x0003e80000000400 */
[----:B------:R1:W-:Y:S04]  /*16b30*/  STS.U16 [R0+0x9c00], R8 ;  /* 0x009c000800007388 */ /* 0x0003e80000000400 */
[----:B------:R1:W-:Y:S04]  /*16b40*/  STS.U16 [R0+0x9e00], R9 ;  /* 0x009e000900007388 */ /* 0x0003e80000000400 */
[----:B------:R1:W-:Y:S04]  /*16b50*/  STS.U16 [R0+0xa000], R10 ;  /* 0x00a0000a00007388 */ /* 0x0003e80000000400 */
[----:B------:R1:W-:Y:S04]  /*16b60*/  STS.U16 [R0+0xa200], R11 ;  /* 0x00a2000b00007388 */ /* 0x0003e80000000400 */
[----:B0-----:R-:W4:Y:S01]  /*16b70*/  LDL.LU R6, [R1+0x3af4] ;  /* 0x003af40001067983 */ /* 0x001f220000300800 */
[----:B-1----:R-:W4:Y:S02]  /*16b80*/  LDL.LU R7, [R1+0x3af0] ;  /* 0x003af00001077983 */ /* 0x002f240000300800 */
[----:B------:R-:W4:Y:S02]  /*16b90*/  LDL.LU R8, [R1+0x3aec] ;  /* 0x003aec0001087983 */ /* 0x000f240000300800 */
[----:B------:R-:W4:Y:S01]  /*16ba0*/  LDL.LU R9, [R1+0x3ae8] ;  /* 0x003ae80001097983 */ /* 0x000f220000300800 */
[----:B------:R-:W4:Y:S01]  /*16bb0*/  LDL.LU R10, [R1+0x3ae4] ;  /* 0x003ae400010a7983 */ /* 0x000f220000300800 */
[----:B------:R-:W4:Y:S03]  /*16bc0*/  LDL.LU R11, [R1+0x3ae0] ;  /* 0x003ae000010b7983 */ /* 0x000f260000300800 */
        /* <DEDUP_REMOVED lines=15> */
[----:B--2---:R2:W-:Y:S04]  /*16cc0*/  STS.U16 [R0+0xb600], R21 ;  /* 0x00b6001500007388 */ /* 0x0045e80000000400 */
[----:B---3--:R3:W-:Y:S04]  /*16cd0*/  STS.U16 [R0+0xb800], R22 ;  /* 0x00b8001600007388 */ /* 0x0087e80000000400 */
[----:B------:R3:W-:Y:S04]  /*16ce0*/  STS.U16 [R0+0xbc00], R23 ;  /* 0x00bc001700007388 */ /* 0x0007e80000000400 */
[----:B0-----:R-:W4:Y:S01]  /*16cf0*/  LDL.LU R18, [R1+0x3ac4] ;  /* 0x003ac40001127983 */ /* 0x001f220000300800 */
[----:B-1----:R-:W4:Y:S02]  /*16d00*/  LDL.LU R19, [R1+0x3ac0] ;  /* 0x003ac00001137983 */ /* 0x002f240000300800 */
[----:B------:R-:W4:Y:S02]  /*16d10*/  LDL.LU R20, [R1+0x3abc] ;  /* 0x003abc0001147983 */ /* 0x000f240000300800 */
[----:B--2---:R-:W2:Y:S01]  /*16d20*/  LDL.LU R21, [R1+0x3ab8] ;  /* 0x003ab80001157983 */ /* 0x004ea20000300800 */
[----:B---3--:R-:W3:Y:S04]  /*16d30*/  LDL.LU R22, [R1+0x3ab4] ;  /* 0x003ab40001167983 */ /* 0x008ee80000300800 */
[----:B------:R0:W-:Y:S01]  /*16d40*/  STS.U16 [R0+0xba00], R2 ;  /* 0x00ba000200007388 */ /* 0x0001e20000000400 */
[----:B------:R-:W2:Y:S03]  /*16d50*/  LDL.LU R23, [R1+0x3ab0] ;  /* 0x003ab00001177983 */ /* 0x000ea60000300800 */
[----:B------:R1:W-:Y:S01]  /*16d60*/  STS.U16 [R0+0xbe00], R24 ;  /* 0x00be001800007388 */ /* 0x0003e20000000400 */
[----:B0-----:R-:W-:-:S03]  /*16d70*/  LOP3.LUT R2, R0, 0x20, RZ, 0x3c, !PT ;  /* 0x0000002000027812 */ /* 0x001fc600078e3cff */
[----:B-1----:R-:W2:Y:S01]  /*16d80*/  LDL.LU R24, [R1+0x3aac] ;  /* 0x003aac0001187983 */ /* 0x002ea20000300800 */
[----:B------:R0:W-:Y:S03]  /*16d90*/  STL [R1+0x1880], R0 ;  /* 0x0018800001007387 */ /* 0x0001e60000100800 */
[----:B------:R1:W-:Y:S01]  /*16da0*/  STS.U16 [R2+0xbf00], R25 ;  /* 0x00bf001902007388 */ /* 0x0003e20000000400 */
[----:B------:R1:W-:Y:S02]  /*16db0*/  STS.U16 [R2+0x8100], R26 ;  /* 0x0081001a02007388 */ /* 0x0003e40000000400 */
[----:B------:R1:W-:Y:S01]  /*16dc0*/  STS.U16 [R2+0x8300], R27 ;  /* 0x0083001b02007388 */ /* 0x0003e20000000400 */
[----:B0-----:R-:W2:Y:S01]  /*16dd0*/  LDL.LU R0, [R1+0x24] ;  /* 0x0000240001007983 */ /* 0x001ea20000300800 */
[----:B-1----:R-:W3:Y:S02]  /*16de0*/  LDL.LU R25, [R1+0x3aa8] ;  /* 0x003aa80001197983 */ /* 0x002ee40000300800 */
[----:B------:R-:W3:Y:S02]  /*16df0*/  LDL.LU R26, [R1+0x3aa4] ;  /* 0x003aa400011a7983 */ /* 0x000ee40000300800 */
[----:B------:R-:W3:Y:S01]  /*16e00*/  LDL.LU R27, [R1+0x3aa0] ;  /* 0x003aa000011b7983 */ /* 0x000ee20000300800 */
[----:B----4-:R0:W-:Y:S04]  /*16e10*/  STS.U16 [R2+0x8500], R29 ;  /* 0x0085001d02007388 */ /* 0x0101e80000000400 */
[----:B0-----:R-:W4:Y:S04]  /*16e20*/  LDL.LU R29, [R1+0x3a9c] ;  /* 0x003a9c00011d7983 */ /* 0x001f280000300800 */
[----:B--2---:R-:W-:Y:S01]  /*16e30*/  STS.U16 [R2+0x8700], R0 ;  /* 0x0087000002007388 */ /* 0x004fe20000000400 */
[----:B------:R-:W-:Y:S02]  /*16e40*/  STS.U16 [R2+0x8900], R4 ;  /* 0x0089000402007388 */ /* 0x000fe40000000400 */
[----:B------:R-:W-:Y:S02]  /*16e50*/  STS.U16 [R2+0x8b00], R5 ;  /* 0x008b000502007388 */ /* 0x000fe40000000400 */
[----:B------:R-:W-:Y:S01]  /*16e60*/  STS.U16 [R2+0x8d00], R28 ;  /* 0x008d001c02007388 */ /* 0x000fe20000000400 */
[----:B------:R0:W-:Y:S04]  /*16e70*/  STS.U16 [R2+0x8f00], R3 ;  /* 0x008f000302007388 */ /* 0x0001e80000000400 */
[----:B0-----:R-:W0:Y:S04]  /*16e80*/  S2R R3, SR_TID.X ;  /* 0x0000000000037919 */ /* 0x001e280000002100 */
[----:B------:R-:W1:Y:S01]  /*16e90*/  S2R R28, SR_TID.X ;  /* 0x00000000001c7919 */ /* 0x000e620000002100 */
[----:B0-----:R-:W-:Y:S01]  /*16ea0*/  IMAD.SHL.U32 R4, R3, 0x8, RZ ;  /* 0x0000000803047824 */ /* 0x001fe200078e00ff */
[----:B-1----:R-:W-:-:S04]  /*16eb0*/  LOP3.LUT R5, R28, 0x7, RZ, 0xc0, !PT ;  /* 0x000000071c057812 */ /* 0x002fc800078ec0ff */
[----:B------:R-:W-:Y:S01]  /*16ec0*/  LOP3.LUT R4, R4, 0x30, RZ, 0xc0, !PT ;  /* 0x0000003004047812 */ /* 0x000fe200078ec0ff */
[C---:B------:R-:W-:Y:S02]  /*16ed0*/  IMAD.SHL.U32 R3, R28.reuse, 0x10, RZ ;  /* 0x000000101c037824 */ /* 0x040fe400078e00ff */
[----:B------:R-:W-:Y:S02]  /*16ee0*/  IMAD.SHL.U32 R28, R28, 0x2, RZ ;  /* 0x000000021c1c7824 */ /* 0x000fe400078e00ff */
[----:B------:R-:W-:Y:S01]  /*16ef0*/  IMAD R0, R5, 0x40, R4 ;  /* 0x0000004005007824 */ /* 0x000fe200078e0204 */
[----:B------:R-:W-:-:S04]  /*16f00*/  LOP3.LUT R3, R3, 0x200, RZ, 0xc0, !PT ;  /* 0x0000020003037812 */ /* 0x000fc800078ec0ff */
[----:B------:R-:W-:-:S05]  /*16f10*/  LOP3.LUT R0, R0, 0x30, R28, 0x78, !PT ;  /* 0x0000003000007812 */ /* 0x000fca00078e781c */
[----:B------:R-:W-:Y:S01]  /*16f20*/  IMAD.IADD R0, R3, 0x1, R0 ;  /* 0x0000000103007824 */ /* 0x000fe200078e0200 */
[----:B----4-:R0:W-:Y:S01]  /*16f30*/  STS.U16 [R2+0x9100], R29 ;  /* 0x0091001d02007388 */ /* 0x0101e20000000400 */
[----:B---3--:R-:W-:Y:S02]  /*16f40*/  STS.U16 [R2+0x9300], R27 ;  /* 0x0093001b02007388 */ /* 0x008fe40000000400 */
[----:B------:R-:W-:Y:S02]  /*16f50*/  STS.U16 [R2+0x9500], R26 ;  /* 0x0095001a02007388 */ /* 0x000fe40000000400 */
[----:B------:R-:W-:Y:S01]  /*16f60*/  STS.U16 [R2+0x9700], R25 ;  /* 0x0097001902007388 */ /* 0x000fe20000000400 */
[----:B------:R-:W-:Y:S01]  /*16f70*/  STS.U16 [R2+0x9900], R24 ;  /* 0x0099001802007388 */ /* 0x000fe20000000400 */
[----:B------:R-:W-:Y:S02]  /*16f80*/  STS.U16 [R2+0x9b00], R23 ;  /* 0x009b001702007388 */ /* 0x000fe40000000400 */
        /* <DEDUP_REMOVED lines=17> */
[----:B------:R-:W-:Y:S06]  /*170a0*/  BAR.SYNC.DEFER_BLOCKING 0x0 ;  /* 0x0000000000007b1d */ /* 0x000fec0000010000 */
[----:B0-----:R-:W2:Y:S04]  /*170b0*/  LDL.LU R29, [R1+0x3a98] ;  /* 0x003a9800011d7983 */ /* 0x001ea80000300800 */
[----:B------:R-:W0:Y:S04]  /*170c0*/  LDSM.16.M88.4 R8, [R0+0x8000] ;  /* 0x008000000008783b */ /* 0x000e280000000200 */
[----:B------:R-:W1:Y:S04]  /*170d0*/  LDSM.16.M88.4 R12, [R0+0x8400] ;  /* 0x00840000000c783b */ /* 0x000e680000000200 */
[----:B------:R-:W-:Y:S04]  /*170e0*/  LDSM.16.M88.4 R16, [R0+0x9000] ;  /* 0x009000000010783b */ /* 0x000fe80000000200 */
[----:B0-----:R-:W-:Y:S01]  /*170f0*/  STL.64 [R1+0xc0], R8 ;  /* 0x0000c00801007387 */ /* 0x001fe20000100a00 */
[----:B------:R-:W-:-:S02]  /*17100*/  IMAD.MOV.U32 R3, RZ, RZ, R8 ;  /* 0x000000ffff037224 */ /* 0x000fc400078e0008 */
[----:B------:R-:W-:Y:S02]  /*17110*/  STL.64 [R1+0xc8], R10 ;  /* 0x0000c80a01007387 */ /* 0x000fe40000100a00 */
[----:B------:R-:W-:Y:S02]  /*17120*/  IMAD.MOV.U32 R2, RZ, RZ, R9 ;  /* 0x000000ffff027224 */ /* 0x000fe400078e0009 */
[----:B------:R-:W0:Y:S04]  /*17130*/  LDSM.16.M88.4 R8, [R0+0x8800] ;  /* 0x008800000008783b */ /* 0x000e280000000200 */
[----:B-1----:R-:W-:Y:S01]  /*17140*/  STL.64 [R1+0xb0], R12 ;  /* 0x0000b00c01007387 */ /* 0x002fe20000100a00 */
[----:B------:R-:W-:Y:S02]  /*17150*/  STL.64 [R1+0xb8], R14 ;  /* 0x0000b80e01007387 */ /* 0x000fe40000100a00 */
[----:B------:R-:W-:Y:S01]  /*17160*/  LDSM.16.M88.4 R12, [R0+0x9400] ;  /* 0x00940000000c783b */ /* 0x000fe20000000200 */
[----:B0-----:R-:W-:Y:S03]  /*17170*/  STL.64 [R1+0xa0], R8 ;  /* 0x0000a00801007387 */ /* 0x001fe60000100a00 */
[----:B------:R-:W-:-:S02]  /*17180*/  IMAD.MOV.U32 R5, RZ, RZ, R9 ;  /* 0x000000ffff057224 */ /* 0x000fc400078e0009 */
[----:B------:R-:W-:Y:S02]  /*17190*/  STL.64 [R1+0xa8], R10 ;  /* 0x0000a80a01007387 */ /* 0x000fe40000100a00 */
[----:B------:R-:W-:Y:S02]  /*171a0*/  IMAD.MOV.U32 R4, RZ, RZ, R8 ;  /* 0x000000ffff047224 */ /* 0x000fe400078e0008 */
[----:B------:R-:W0:Y:S04]  /*171b0*/  LDSM.16.M88.4 R8, [R0+0x8c00] ;  /* 0x008c00000008783b */ /* 0x000e280000000200 */
[----:B0-----:R-:W-:Y:S01]  /*171c0*/  STL.64 [R1+0x90], R8 ;  /* 0x0000900801007387 */ /* 0x001fe20000100a00 */
[----:B------:R-:W-:Y:S02]  /*171d0*/  STL.64 [R1+0x98], R10 ;  /* 0x0000980a01007387 */ /* 0x000fe40000100a00 */
[----:B------:R-:W0:Y:S04]  /*171e0*/  LDSM.16.M88.4 R8, [R0+0x9800] ;  /* 0x009800000008783b */ /* 0x000e280000000200 */
[----:B------:R-:W-:Y:S01]  /*171f0*/  STL.64 [R1+0x80], R16 ;  /* 0x0000801001007387 */ /* 0x000fe20000100a00 */
[----:B------:R-:W-:Y:S02]  /*17200*/  STL.64 [R1+0x88], R18 ;  /* 0x0000881201007387 */ /* 0x000fe40000100a00 */
[----:B------:R-:W-:Y:S02]  /*17210*/  LDSM.16.M88.4 R16, [R0+0xa400] ;  /* 0x00a400000010783b */ /* 0x000fe40000000200 */
[----:B0-----:R-:W-:Y:S02]  /*17220*/  STL.64 [R1+0x60], R8 ;  /* 0x0000600801007387 */ /* 0x001fe40000100a00 */
[----:B------:R-:W-:Y:S02]  /*17230*/  STL.64 [R1+0x70], R12 ;  /* 0x0000700c01007387 */ /* 0x000fe40000100a00 */
[----:B------:R-:W-:Y:S02]  /*17240*/  STL.64 [R1+0x78], R14 ;  /* 0x0000780e01007387 */ /* 0x000fe40000100a00 */
[----:B------:R-:W0:Y:S04]  /*17250*/  LDSM.16.M88.4 R12, [R0+0x9c00] ;  /* 0x009c0000000c783b */ /* 0x000e280000000200 */
[----:B------:R-:W-:Y:S01]  /*17260*/  STL.64 [R1+0x68], R10 ;  /* 0x0000680a01007387 */ /* 0x000fe20000100a00 */
[----:B------:R-:W-:-:S02]  /*17270*/  IMAD.MOV.U32 R28, RZ, RZ, R9 ;  /* 0x000000ffff1c7224 */ /* 0x000fc400078e0009 */
[----:B------:R-:W1:Y:S01]  /*17280*/  LDSM.16.M88.4 R8, [R0+0xa000] ;  /* 0x00a000000008783b */ /* 0x000e620000000200 */
[----:B0-----:R-:W-:Y:S03]  /*17290*/  STL.64 [R1+0x50], R12 ;  /* 0x0000500c01007387 */ /* 0x001fe60000100a00 */
[----:B------:R-:W-:Y:S02]  /*172a0*/  STL.64 [R1+0x58], R14 ;  /* 0x0000580e01007387 */ /* 0x000fe40000100a00 */
[----:B------:R-:W0:Y:S04]  /*172b0*/  LDSM.16.M88.4 R12, [R0+0xa800] ;  /* 0x00a80000000c783b */ /* 0x000e280000000200 */
[----:B-1----:R-:W-:Y:S01]  /*172c0*/  STL.64 [R1+0x40], R8 ;  /* 0x0000400801007387 */ /* 0x002fe20000100a00 */
[----:B------:R-:W-:Y:S01]  /*172d0*/  STL.64 [R1+0x48], R10 ;  /* 0x0000480a01007387 */ /* 0x000fe20000100a00 */
[----:B------:R-:W-:Y:S02]  /*172e0*/  STL.64 [R1+0x30], R16 ;  /* 0x0000301001007387 */ /* 0x000fe40000100a00 */
[----:B------:R-:W-:Y:S02]  /*172f0*/  STL.64 [R1+0x38], R18 ;  /* 0x0000381201007387 */ /* 0x000fe40000100a00 */
[----:B------:R-:W1:Y:S04]  /*17300*/  LDSM.16.M88.4 R16, [R0+0xb000] ;  /* 0x00b000000010783b */ /* 0x000e680000000200 */
[----:B------:R-:W3:Y:S04]  /*17310*/  LDSM.16.M88.4 R8, [R0+0xac00] ;  /* 0x00ac00000008783b */ /* 0x000ee80000000200 */
[----:B0-----:R-:W-:Y:S01]  /*17320*/  STL.64 [R1+0x20], R12 ;  /* 0x0000200c01007387 */ /* 0x001fe20000100a00 */
[----:B------:R-:W-:Y:S02]  /*17330*/  STL.64 [R1+0x28], R14 ;  /* 0x0000280e01007387 */ /* 0x000fe40000100a00 */
[----:B------:R-:W0:Y:S01]  /*17340*/  LDSM.16.M88.4 R12, [R0+0xb400] ;  /* 0x00b40000000c783b */ /* 0x000e220000000200 */
[----:B-1----:R-:W-:Y:S03]  /*17350*/  STL.64 [R1+0x3a00], R18 ;  /* 0x003a001201007387 */ /* 0x002fe60000100a00 */
[----:B---3--:R-:W-:Y:S02]  /*17360*/  STL.64 [R1+0x10], R8 ;  /* 0x0000100801007387 */ /* 0x008fe40000100a00 */
[----:B------:R-:W-:Y:S02]  /*17370*/  STL.64 [R1+0x18], R10 ;  /* 0x0000180a01007387 */ /* 0x000fe40000100a00 */
[----:B------:R-:W-:Y:S01]  /*17380*/  STL.64 [R1+0x39f8], R16 ;  /* 0x0039f81001007387 */ /* 0x000fe20000100a00 */
[----:B------:R-:W1:Y:S04]  /*17390*/  LDSM.16.M88.4 R8, [R0+0xb800] ;  /* 0x00b800000008783b */ /* 0x000e680000000200 */
[----:B--2---:R-:W-:Y:S04]  /*173a0*/  LDSM.16.MT88.4 R20, [R29] ;  /* 0x000000001d14783b */ /* 0x004fe80000004200 */
[----:B------:R-:W-:Y:S04]  /*173b0*/  LDSM.16.MT88.4 R24, [R29+0x80] ;  /* 0x000080001d18783b */ /* 0x000fe80000004200 */
[----:B0-----:R-:W-:Y:S01]  /*173c0*/  STL [R1+0x2a68], R14 ;  /* 0x002a680e01007387 */ /* 0x001fe20000100800 */
[----:B------:R-:W-:Y:S02]  /*173d0*/  STL [R1+0x2a64], R15 ;  /* 0x002a640f01007387 */ /* 0x000fe40000100800 */
[----:B------:R0:W-:Y:S02]  /*173e0*/  STL.64 [R1+0x3a68], R12 ;  /* 0x003a680c01007387 */ /* 0x0001e40000100a00 */
[----:B0-----:R-:W2:Y:S01]  /*173f0*/  LDL.64 R12, [R1+0x90] ;  /* 0x00009000010c7983 */ /* 0x001ea20000100a00 */
[----:B------:R-:W-:-:S02]  /*17400*/  IMAD.MOV.U32 R19, RZ, RZ, R5 ;  /* 0x000000ffff137224 */ /* 0x000fc400078e0005 */
[----:B------:R-:W-:Y:S02]  /*17410*/  IMAD.MOV.U32 R18, RZ, RZ, R4 ;  /* 0x000000ffff127224 */ /* 0x000fe400078e0004 */
[----:B------:R-:W0:Y:S04]  /*17420*/  LDSM.16.M88.4 R4, [R0+0xbc00] ;  /* 0x00bc00000004783b */ /* 0x000e280000000200 */
[----:B--2---:R-:W-:Y:S01]  /*17430*/  STL.64 [R1+0x3a78], R12 ;  /* 0x003a780c01007387 */ /* 0x004fe20000100a00 */
[----:B-1----:R-:W-:Y:S02]  /*17440*/  STL [R1+0x2a2c], R10 ;  /* 0x002a2c0a01007387 */ /* 0x002fe40000100800 */
[----:B------:R-:W-:Y:S02]  /*17450*/  STL [R1+0x2a28], R11 ;  /* 0x002a280b01007387 */ /* 0x000fe40000100800 */
[----:B------:R1:W-:Y:S02]  /*17460*/  STL.64 [R1+0x3a70], R8 ;  /* 0x003a700801007387 */ /* 0x0003e40000100a00 */
[----:B-1----:R-:W2:Y:S01]  /*17470*/  LDL.LU.64 R8, [R1+0x10b0] ;  /* 0x0010b00001087983 */ /* 0x002ea20000300a00 */
[----:B------:R-:W2:Y:S02]  /*17480*/  LDL.LU.64 R10, [R1+0x10b8] ;  /* 0x0010b800010a7983 */ /* 0x000ea40000300a00 */
[----:B------:R-:W-:-:S02]  /*17490*/  IMAD.MOV.U32 R12, RZ, RZ, R3 ;  /* 0x000000ffff0c7224 */ /* 0x000fc400078e0003 */
[----:B------:R-:W-:Y:S01]  /*174a0*/  IMAD.MOV.U32 R13, RZ, RZ, R2 ;  /* 0x000000ffff0d7224 */ /* 0x000fe200078e0002 */
[----:B0-----:R-:W-:Y:S01]  /*174b0*/  STL [R1+0x2c34], R6 ;  /* 0x002c340601007387 */ /* 0x001fe20000100800 */
[----:B------:R-:W-:Y:S02]  /*174c0*/  STL [R1+0x2c30], R7 ;  /* 0x002c300701007387 */ /* 0x000fe40000100800 */
[----:B------:R0:W-:Y:S02]  /*174d0*/  STL.64 [R1+0x3a80], R4 ;  /* 0x003a800401007387 */ /* 0x0001e40000100a00 */
[----:B0-----:R-:W3:Y:S01]  /*174e0*/  LDL.64 R4, [R1+0xb0] ;  /* 0x0000b00001047983 */ /* 0x001ee20000100a00 */
[----:B------:R-:W-:Y:S02]  /*174f0*/  STL.64 [R1+0x39c0], R26 ;  /* 0x0039c01a01007387 */ /* 0x000fe40000100a00 */
[----:B------:R-:W-:Y:S02]  /*17500*/  STL.64 [R1+0x39b8], R24 ;  /* 0x0039b81801007387 */ /* 0x000fe40000100a00 */
[----:B------:R-:W-:Y:S01]  /*17510*/  STL [R1+0x3990], R29 ;  /* 0x0039901d01007387 */ /* 0x000fe20000100800 */
[C---:B--2---:R-:W-:Y:S11]  /*17520*/  HMMA.16816.F32 R8, R20.reuse, R12, R8 ;  /* 0x0000000c1408723c */ /* 0x044ff60000001808 */
[----:B------:R-:W-:Y:S11]  /*17530*/  @!UPT UIADD3 URZ, URZ, URZ, URZ ;  /* 0x0000003f3f3ff290 */ /* 0x000ff6000fffe03f */
[----:B------:R-:W-:Y:S01]  /*17540*/  @!UPT UIADD3 URZ, URZ, URZ, URZ ;  /* 0x0000003f3f3ff290 */ /* 0x000fe2000fffe03f */
[----:B------:R-:W-:Y:S01]  /*17550*/  STL [R1+0x10b0], R8 ;  /* 0x0010b00801007387 */ /* 0x000fe20000100800 */
[----:B------:R-:W2:Y:S02]  /*17560*/  LDL.LU.64 R12, [R1+0x1090] ;  /* 0x00109000010c7983 */ /* 0x000ea40000300a00 */
[----:B------:R-:W4:Y:S02]  /*17570*/  LDL.LU.64 R14, [R1+0x1098] ;  /* 0x00109800010e7983 */ /* 0x000f240000300a00 */
[----:B------:R-:W-:Y:S02]  /*17580*/  IMAD.MOV.U32 R3, RZ, RZ, R9 ;  /* 0x000000ffff037224 */ /* 0x000fe400078e0009 */
[----:B------:R-:W-:Y:S02]  /*17590*/  IMAD.MOV.U32 R2, RZ, RZ, R10 ;  /* 0x000000ffff027224 */ /* 0x000fe400078e000a */
[----:B------:R-:W-:Y:S01]  /*175a0*/  IMAD.MOV.U32 R0, RZ, RZ, R11 ;  /* 0x000000ffff007224 */ /* 0x000fe200078e000b */
[----:B----4-:R-:W-:Y:S01]  /*175b0*/  STL.64 [R1+0x3a90], R14 ;  /* 0x003a900e01007387 */ /* 0x010fe20000100a00 */
[----:B--2---:R0:W-:Y:S03]  /*175c0*/  STL.64 [R1+0x3a88], R12 ;  /* 0x003a880c01007387 */ /* 0x0041e60000100a00 */
[----:B0-----:R-:W3:Y:S01]  /*175d0*/  LDL.LU.64 R12, [R1+0x10a0] ;  /* 0x0010a000010c7983 */ /* 0x001ee20000300a00 */
[----:B------:R-:W3:Y:S02]  /*175e0*/  LDL.LU.64 R14, [R1+0x10a8] ;  /* 0x0010a800010e7983 */ /* 0x000ee40000300a00 */
[----:B------:R-:W2:Y:S02]  /*175f0*/  LDL.LU.64 R8, [R1+0x1080] ;  /* 0x0010800001087983 */ /* 0x000ea40000300a00 */
[----:B------:R-:W2:Y:S01]  /*17600*/  LDL.LU.64 R10, [R1+0x1088] ;  /* 0x00108800010a7983 */ /* 0x000ea20000300a00 */
[----:B------:R-:W4:Y:S04]  /*17610*/  LDL.64 R16, [R1+0x20] ;  /* 0x0000200001107983 */ /* 0x000f280000100a00 */
[----:B----4-:R0:W-:Y:S01]  /*17620*/  STL.64 [R1+0x3a10], R16 ;  /* 0x003a101001007387 */ /* 0x0101e20000100a00 */
[----:B------:R-:W4:Y:S01]  /*17630*/  LDL.64 R24, [R1+0x10] ;  /* 0x0000100001187983 */ /* 0x000f220000100a00 */
[----:B---3--:R-:W-:Y:S02]  /*17640*/  HMMA.16816.F32 R12, R20, R4, R12 ;  /* 0x00000004140c723c */ /* 0x008fe4000000180c */
[----:B0-----:R-:W3:Y:S04]  /*17650*/  LDL.64 R16, [R1+0x80] ;  /* 0x0000800001107983 */ /* 0x001ee80000100a00 */
[----:B----4-:R-:W-:Y:S01]  /*17660*/  STL.64 [R1+0x3a08], R24 ;  /* 0x003a081801007387 */ /* 0x010fe20000100a00 */
[----:B------:R-:W-:Y:S02]  /*17670*/  STL [R1+0x2c38], R0 ;  /* 0x002c380001007387 */ /* 0x000fe40000100800 */
[----:B------:R-:W-:Y:S02]  /*17680*/  STL [R1+0x2c2c], R2 ;  /* 0x002c2c0201007387 */ /* 0x000fe40000100800 */
[----:B------:R-:W-:Y:S11]  /*17690*/  STL [R1+0x2c28], R3 ;  /* 0x002c280301007387 */ /* 0x000ff60000100800 */
[----:B------:R-:W-:Y:S01]  /*176a0*/  @!UPT UIADD3 URZ, URZ, URZ, URZ ;  /* 0x0000003f3f3ff290 */ /* 0x000fe2000fffe03f */
[----:B------:R-:W-:Y:S01]  /*176b0*/  STL.64 [R1+0x10a0], R12 ;  /* 0x0010a00c01007387 */ /* 0x000fe20000100a00 */
[----:B------:R0:W-:Y:S03]  /*176c0*/  STL.64 [R1+0x10a8], R14 ;  /* 0x0010a80e01007387 */ /* 0x0001e60000100a00 */
[----:B0-----:R-:W4:Y:S01]  /*176d0*/  LDL.LU.64 R14, [R1+0x3a90] ;  /* 0x003a9000010e7983 */ /* 0x001f220000300a00 */
[----:B------:R-:W4:Y:S02]  /*176e0*/  LDL.LU.64 R12, [R1+0x3a88] ;  /* 0x003a8800010c7983 */ /* 0x000f240000300a00 */
[----:B------:R-:W-:Y:S02]  /*176f0*/  IMAD.MOV.U32 R24, RZ, RZ, R18 ;  /* 0x000000ffff187224 */ /* 0x000fe400078e0012 */
[----:B------:R-:W-:Y:S02]  /*17700*/  IMAD.MOV.U32 R25, RZ, RZ, R19 ;  /* 0x000000ffff197224 */ /* 0x000fe400078e0013 */
[----:B------:R-:W-:-:S02]  /*17710*/  IMAD.MOV.U32 R2, RZ, RZ, R4 ;  /* 0x000000ffff027224 */ /* 0x000fc400078e0004 */
[----:B------:R-:W-:Y:S02]  /*17720*/  IMAD.MOV.U32 R0, RZ, RZ, R5 ;  /* 0x000000ffff007224 */ /* 0x000fe400078e0005 */
[----:B------:R-:W2:Y:S01]  /*17730*/  LDL.LU.64 R4, [R1+0x3a80] ;  /* 0x003a800001047983 */ /* 0x000ea20000300a00 */
[C---:B----4-:R-:W-:Y:S03]  /*17740*/  HMMA.16816.F32 R24, R20.reuse, R24, R12 ;  /* 0x000000181418723c */ /* 0x050fe6000000180c */
[----:B------:R-:W2:Y:S11]  /*17750*/  LDL.LU.64 R12, [R1+0x3a78] ;  /* 0x003a7800010c7983 */ /* 0x000eb60000300a00 */
[----:B------:R-:W-:Y:S09]  /*17760*/  @!UPT UIADD3 URZ, URZ, URZ, URZ ;  /* 0x0000003f3f3ff290 */ /* 0x000ff2000fffe03f */
[----:B------:R0:W-:Y:S01]  /*17770*/  STL.64 [R1+0x1090], R24 ;  /* 0x0010901801007387 */ /* 0x0001e20000100a00 */
[----:B------:R-:W-:Y:S03]  /*17780*/  STL.64 [R1+0x1098], R26 ;  /* 0x0010981a01007387 */ /* 0x000fe60000100a00 */
[----:B0-----:R-:W4:Y:S01]  /*17790*/  LDL.64 R24, [R1+0x70] ;  /* 0x0000700001187983 */ /* 0x001f220000100a00 */
[C---:B--2---:R-:W-:Y:S11]  /*177a0*/  HMMA.16816.F32 R8, R20.reuse, R12, R8 ;  /* 0x0000000c1408723c */ /* 0x044ff60000001808 */
[----:B------:R-:W-:Y:S11]  /*177b0*/  @!UPT UIADD3 URZ, URZ, URZ, URZ ;  /* 0x0000003f3f3ff290 */ /* 0x000ff6000fffe03f */
[----:B------:R-:W-:Y:S01]  /*177c0*/  @!UPT UIADD3 URZ, URZ, URZ, URZ ;  /* 0x0000003f3f3ff290 */ /* 0x000fe2000fffe03f */
[----:B------:R0:W-:Y:S01]  /*177d0*/  STL.64 [R1+0x1080], R8 ;  /* 0x0010800801007387 */ /* 0x0001e20000100a00 */
[----:B------:R1:W-:Y:S03]  /*177e0*/  STL.64 [R1+0x1088], R10 ;  /* 0x0010880a01007387 */ /* 0x0003e60000100a00 */
[----:B0-----:R-:W2:Y:S01]  /*177f0*/  LDL.LU.64 R8, [R1+0x3a70] ;  /* 0x003a700001087983 */ /* 0x001ea20000300a00 */
[----:B-1----:R-:W-:Y:S02]  /*17800*/  IMAD.MOV.U32 R11, RZ, RZ, R12 ;  /* 0x000000ffff0b7224 */ /* 0x002fe400078e000c */
[----:B------:R-:W-:Y:S02]  /*17810*/  IMAD.MOV.U32 R10, RZ, RZ, R13 ;  /* 0x000000ffff0a7224 */ /* 0x000fe400078e000d */
[----:B------:R-:W3:Y:S03]  /*17820*/  LDL.LU.64 R12, [R1+0x3a68] ;  /* 0x003a6800010c7983 */ /* 0x000ee60000300a00 */
[----:B------:R-:W-:Y:S01]  /*17830*/  STL.64 [R1+0x39e0], R10 ;  /* 0x0039e00a01007387 */ /* 0x000fe20000100a00 */
[----:B--2---:R0:W-:Y:S04]  /*17840*/  STL.64 [R1+0x39d8], R8 ;  /* 0x0039d80801007387 */ /* 0x0041e80000100a00 */
[----:B0-----:R-:W2:Y:S01]  /*17850*/  LDL.LU.64 R8, [R1+0xf60] ;  /* 0x000f600001087983 */ /* 0x001ea20000300a00 */
[----:B------:R-:W2:Y:S02]  /*17860*/  LDL.LU.64 R10, [R1+0xf68] ;  /* 0x000f6800010a7983 */ /* 0x000ea40000300a00 */
[----:B---3--:R-:W-:Y:S01]  /*17870*/  IMAD.MOV.U32 R14, RZ, RZ, R17 ;  /* 0x000000ffff0e7224 */ /* 0x008fe200078e0011 */
[C---:B--2---:R-:W-:Y:S11]  /*17880*/  HMMA.16816.F32 R8, R20.reuse, R16, R8 ;  /* 0x000000101408723c */ /* 0x044ff60000001808 */
[----:B------:R-:W-:Y:S11]  /*17890*/  @!UPT UIADD3 URZ, URZ, URZ, URZ ;  /* 0x0000003f3f3ff290 */ /* 0x000ff6000fffe03f */
[----:B------:R-:W-:Y:S01]  /*178a0*/  @!UPT UIADD3 URZ, URZ, URZ, URZ ;  /* 0x0000003f3f3ff290 */ /* 0x000fe2000fffe03f */
[----:B------:R0:W-:Y:S01]  /*178b0*/  STL.64 [R1+0xf60], R8 ;  /* 0x000f600801007387 */ /* 0x0001e20000100a00 */
[----:B------:R1:W-:Y:S03]  /*178c0*/  STL.64 [R1+0xf68], R10 ;  /* 0x000f680a01007387 */ /* 0x0003e60000100a00 */
[----:B0-----:R-:W4:Y:S01]  /*178d0*/  LDL.LU.64 R8, [R1+0xf50] ;  /* 0x000f500001087983 */ /* 0x001f220000300a00 */
[----:B-1----:R-:W4:Y:S02]  /*178e0*/  LDL.LU.64 R10, [R1+0xf58] ;  /* 0x000f5800010a7983 */ /* 0x002f240000300a00 */
[----:B------:R-:W2:Y:S02]  /*178f0*/  LDL.LU.64 R16, [R1+0xf10] ;  /* 0x000f100001107983 */ /* 0x000ea40000300a00 */
[----:B------:R-:W3:Y:S02]  /*17900*/  LDL.LU.64 R18, [R1+0xf18] ;  /* 0x000f180001127983 */ /* 0x000ee40000300a00 */
[----:B---3--:R-:W-:Y:S01]  /*17910*/  STL.64 [R1+0x3a28], R18 ;  /* 0x003a281201007387 */ /* 0x008fe20000100a00 */
[----:B--2---:R0:W-:Y:S03]  /*17920*/  STL.64 [R1+0x3a20], R16 ;  /* 0x003a201001007387 */ /* 0x0041e60000100a00 */
[----:B0-----:R-:W2:Y:S04]  /*17930*/  LDL.64 R16, [R1+0x40] ;  /* 0x0000400001107983 */ /* 0x001ea80000100a00 */
[----:B--2---:R0:W-:Y:S04]  /*17940*/  STL.64 [R1+0x3a38], R16 ;  /* 0x003a381001007387 */ /* 0x0041e80000100a00 */
[----:B0-----:R-:W2:Y:S04]  /*17950*/  LDL R16, [R1+0x50] ;  /* 0x0000500001107983 */ /* 0x001ea80000100800 */
[----:B------:R-:W2:Y:S04]  /*17960*/  LDL R17, [R1+0x54] ;  /* 0x0000540001117983 */ /* 0x000ea80000100800 */
[----:B--2---:R0:W-:Y:S04]  /*17970*/  STL.64 [R1+0x3a50], R16 ;  /* 0x003a501001007387 */ /* 0x0041e80000100a00 */
[----:B0-----:R-:W2:Y:S01]  /*17980*/  LDL R16, [R1+0x60] ;  /* 0x0000600001107983 */ /* 0x001ea20000100800 */
[----:B------:R-:W-:Y:S02]  /*17990*/  STL [R1+0x399c], R14 ;  /* 0x00399c0e01007387 */ /* 0x000fe40000100800 */
[----:B------:R0:W-:Y:S02]  /*179a0*/  STL.64 [R1+0x3a18], R12 ;  /* 0x003a180c01007387 */ /* 0x0001e40000100a00 */
[----:B0-----:R-:W3:Y:S04]  /*179b0*/  LDL.64 R12, [R1+0x30] ;  /* 0x00003000010c7983 */ /* 0x001ee80000100a00 */
[----:B---3--:R0:W-:Y:S04]  /*179c0*/  STL.64 [R1+0x3a30], R12 ;  /* 0x003a300c01007387 */ /* 0x0081e80000100a00 */
[----:B0-----:R-:W3:Y:S01]  /*179d0*/  LDL.LU.64 R12, [R1+0xf20] ;  /* 0x000f2000010c7983 */ /* 0x001ee20000300a00 */
[----:B------:R-:W2:Y:S03]  /*179e0*/  LDL.LU.64 R14, [R1+0xf28] ;  /* 0x000f2800010e7983 */ /* 0x000ea60000300a00 */
[----:B--2---:R-:W-:Y:S01]  /*179f0*/  STL.64 [R1+0x3a48], R14 ;  /* 0x003a480e01007387 */ /* 0x004fe20000100a00 */
[----:B---3--:R0:W-:Y:S03]  /*17a00*/  STL.64 [R1+0x3a40], R12 ;  /* 0x003a400c01007387 */ /* 0x0081e60000100a00 */
[----:B0-----:R-:W2:Y:S01]  /*17a10*/  LDL.LU.64 R12, [R1+0xf30] ;  /* 0x000f3000010c7983 */ /* 0x001ea20000300a00 */
[----:B------:R-:W3:Y:S01]  /*17a20*/  LDL.LU.64 R14, [R1+0xf38] ;  /* 0x000f3800010e7983 */ /* 0x000ee20000300a00 */
[C---:B----4-:R-:W-:Y:S01]  /*17a30*/  HMMA.16816.F32 R8, R20.reuse, R24, R8 ;  /* 0x000000181408723c */ /* 0x050fe20000001808 */
[----:B------:R-:W-:Y:S01]  /*17a40*/  IMAD.MOV.U32 R17, RZ, RZ, R28 ;  /* 0x000000ffff117224 */ /* 0x000fe200078e001c */
[----:B---3--:R-:W-:Y:S01]  /*17a50*/  STL.64 [R1+0x3a60], R14 ;  /* 0x003a600e01007387 */ /* 0x008fe20000100a00 */
[----:B--2---:R0:W-:Y:S03]  /*17a60*/  STL.64 [R1+0x3a58], R12 ;  /* 0x003a580c01007387 */ /* 0x0041e60000100a00 */
[----:B0-----:R-:W2:Y:S01]  /*17a70*/  LDL.LU.64 R12, [R1+0xf40] ;  /* 0x000f4000010c7983 */ /* 0x001ea20000300a00 */
[----:B------:R-:W2:Y:S11]  /*17a80*/  LDL.LU.64 R14, [R1+0xf48] ;  /* 0x000f4800010e7983 */ /* 0x000eb60000300a00 */
[----:B------:R-:W-:Y:S05]  /*17a90*/  @!UPT UIADD3 URZ, URZ, URZ, URZ ;  /* 0x0000003f3f3ff290 */ /* 0x000fea000fffe03f */
[----:B------:R0:W-:Y:S02]  /*17aa0*/  STL.64 [R1+0xf50], R8 ;  /* 0x000f500801007387 */ /* 0x0001e40000100a00 */
[----:B------:R-:W-:Y:S02]  /*17ab0*/  IMAD.MOV.U32 R6, RZ, RZ, R24 ;  /* 0x000000ffff067224 */ /* 0x000fe400078e0018 */
[----:B------:R-:W-:Y:S01]  /*17ac0*/  IMAD.MOV.U32 R3, RZ, RZ, R25 ;  /* 0x000000ffff037224 */ /* 0x000fe200078e0019 */
[----:B------:R1:W-:Y:S01]  /*17ad0*/  STL.64 [R1+0xf58], R10 ;  /* 0x000f580a01007387 */ /* 0x0003e20000100a00 */
[----:B------:R-:W3:Y:S02]  /*17ae0*/  LDL.LU.64 R24, [R1+0xf00] ;  /* 0x000f000001187983 */ /* 0x000ee40000300a00 */
[----:B------:R-:W3:Y:S01]  /*17af0*/  LDL.LU.64 R26, [R1+0xf08] ;  /* 0x000f0800011a7983 */ /* 0x000ee20000300a00 */
[----:B0-----:R-:W4:Y:S01]  /*17b00*/  LDL.LU.64 R8, [R1+0xef0] ;  /* 0x000ef00001087983 */ /* 0x001f220000300a00 */
[----:B-1----:R-:W4:Y:S03]  /*17b10*/  LDL.LU.64 R10, [R1+0xef8] ;  /* 0x000ef800010a7983 */ /* 0x002f260000300a00 */
[----:B------:R-:W-:Y:S01]  /*17b20*/  STL [R1+0x39a0], R6 ;  /* 0x0039a00601007387 */ /* 0x000fe20000100800 */
[----:B------:R-:W-:Y:S01]  /*17b30*/  STL [R1+0x3994], R3 ;  /* 0x0039940301007387 */ /* 0x000fe20000100800 */
[C---:B--2---:R-:W-:Y:S02]  /*17b40*/  HMMA.16816.F32 R16, R20.reuse, R16, R12 ;  /* 0x000000101410723c */ /* 0x044fe4000000180c */
[----:B------:R-:W2:Y:S01]  /*17b50*/  LDL.LU.64 R14, [R1+0x3a60] ;  /* 0x003a6000010e7983 */ /* 0x000ea20000300a00 */
[----:B------:R-:W2:Y:S11]  /*17b60*/  LDL.LU.64 R12, [R1+0x3a58] ;  /* 0x003a5800010c7983 */ /* 0x000eb60000300a00 */
[----:B------:R-:W-:Y:S09]  /*17b70*/  @!UPT UIADD3 URZ, URZ, URZ, URZ ;  /* 0x0000003f3f3ff290 */ /* 0x000ff2000fffe03f */
[----:B------:R0:W-:Y:S01]  /*17b80*/  STL.64 [R1+0xf40], R16 ;  /* 0x000f401001007387 */ /* 0x0001e20000100a00 */
[----:B------:R2:W-:Y:S03]  /*17b90*/  STL.64 [R1+0xf48], R18 ;  /* 0x000f481201007387 */ /* 0x0005e60000100a00 */
[----:B0-----:R-:W2:Y:S02]  /*17ba0*/  LDL.LU.64 R16, [R1+0x3a50] ;  /* 0x003a500001107983 */ /* 0x001ea40000300a00 */
[C---:B--2---:R-:W-:Y:S02]  /*17bb0*/  HMMA.16816.F32 R16, R20.reuse, R16, R12 ;  /* 0x000000101410723c */ /* 0x044fe4000000180c */
[----:B------:R-:W2:Y:S01]  /*17bc0*/  LDL.LU.64 R14, [R1+0x3a48] ;  /* 0x003a4800010e7983 */ /* 0x000ea20000300a00 */
[----:B------:R-:W2:Y:S11]  /*17bd0*/  LDL.LU.64 R12, [R1+0x3a40] ;  /* 0x003a4000010c7983 */ /* 0x000eb60000300a00 */
[----:B------:R-:W-:Y:S09]  /*17be0*/  @!UPT UIADD3 URZ, URZ, URZ, URZ ;  /* 0x0000003f3f3ff290 */ /* 0x000ff2000fffe03f */
[----:B------:R0:W-:Y:S01]  /*17bf0*/  STL.64 [R1+0xf30], R16 ;  /* 0x000f301001007387 */ /* 0x0001e20000100a00 */
[----:B------:R-:W-:Y:S03]  /*17c00*/  STL.64 [R1+0xf38], R18 ;  /* 0x000f381201007387 */ /* 0x000fe60000100a00 */
[----:B0-----:R-:W2:Y:S02]  /*17c10*/  LDL.LU.64 R16, [R1+0x3a38] ;  /* 0x003a380001107983 */ /* 0x001ea40000300a00 */
[C---:B--2---:R-:W-:Y:S01]  /*17c20*/  HMMA.16816.F32 R12, R20.reuse, R16, R12 ;  /* 0x00000010140c723c */ /* 0x044fe2000000180c */
[----:B------:R-:W-:Y:S02]  /*17c30*/  IMAD.MOV.U32 R28, RZ, RZ, R16 ;  /* 0x000000ffff1c7224 */ /* 0x000fe400078e0010 */
[----:B------:R-:W-:Y:S11]  /*17c40*/  IMAD.MOV.U32 R7, RZ, RZ, R17 ;  /* 0x000000ffff077224 */ /* 0x000ff600078e0011 */
[----:B------:R-:W-:Y:S09]  /*17c50*/  @!UPT UIADD3 URZ, URZ, URZ, URZ ;  /* 0x0000003f3f3ff290 */ /* 0x000ff2000fffe03f */
[----:B------:R0:W-:Y:S01]  /*17c60*/  STL.64 [R1+0xf20], R12 ;  /* 0x000f200c01007387 */ /* 0x0001e20000100a00 */
[----:B------:R-:W-:Y:S03]  /*17c70*/  STL.64 [R1+0xf28], R14 ;  /* 0x000f280e01007387 */ /* 0x000fe60000100a00 */
[----:B0-----:R-:W2:Y:S01]  /*17c80*/  LDL.LU.64 R12, [R1+0x3a30] ;  /* 0x003a3000010c7983 */ /* 0x001ea20000300a00 */
[----:B------:R-:W2:Y:S02]  /*17c90*/  LDL.LU.64 R18, [R1+0x3a28] ;  /* 0x003a280001127983 */ /* 0x000ea40000300a00 */
[----:B------:R-:W2:Y:S02]  /*17ca0*/  LDL.LU.64 R16, [R1+0x3a20] ;  /* 0x003a200001107983 */ /* 0x000ea40000300a00 */
[----:B------:R-:W-:Y:S01]  /*17cb0*/  STL [R1+0x3998], R28 ;  /* 0x0039981c01007387 */ /* 0x000fe20000100800 */
[----:B--2---:R-:W-:Y:S01]  /*17cc0*/  HMMA.16816.F32 R16, R20, R12, R16 ;  /* 0x0000000c1410723c */ /* 0x004fe20000001810 */
[----:B------:R-:W-:-:S02]  /*17cd0*/  IMAD.MOV.U32 R3, RZ, RZ, R12 ;  /* 0x000000ffff037224 */ /* 0x000fc400078e000c */
[----:B------:R-:W-:Y:S02]  /*17ce0*/  IMAD.MOV.U32 R29, RZ, RZ, R13 ;  /* 0x000000ffff1d7224 */ /* 0x000fe400078e000d */
[----:B------:R-:W2:Y:S11]  /*17cf0*/  LDL.LU.64 R12, [R1+0x3a18] ;  /* 0x003a1800010c7983 */ /* 0x000eb60000300a00 */
[----:B------:R-:W-:Y:S07]  /*17d00*/  @!UPT UIADD3 URZ, URZ, URZ, URZ ;  /* 0x0000003f3f3ff290 */ /* 0x000fee000fffe03f */
[----:B------:R0:W-:Y:S01]  /*17d10*/  STL.64 [R1+0xf10], R16 ;  /* 0x000f101001007387 */ /* 0x0001e20000100a00 */
[----:B------:R-:W-:Y:S03]  /*17d20*/  STL [R1+0xf18], R18 ;  /* 0x000f181201007387 */ /* 0x000fe60000100800 */
[----:B0-----:R-:W3:Y:S01]  /*17d30*/  LDL.LU.64 R16, [R1+0x3a10] ;  /* 0x003a100001107983 */ /* 0x001ee20000300a00 */
[----:B------:R-:W-:-:S05]  /*17d40*/  IMAD.MOV.U32 R15, RZ, RZ, R19 ;  /* 0x000000ffff0f7224 */ /* 0x000fca00078e0013 */
[----:B------:R-:W-:Y:S01]  /*17d50*/  STL [R1+0x2c84], R15 ;  /* 0x002c840f01007387 */ /* 0x000fe20000100800 */
[C---:B---3--:R-:W-:Y:S11]  /*17d60*/  HMMA.16816.F32 R24, R20.reuse, R16, R24 ;  /* 0x000000101418723c */ /* 0x048ff60000001818 */
[----:B------:R-:W-:Y:S11]  /*17d70*/  @!UPT UIADD3 URZ, URZ, URZ, URZ ;  /* 0x0000003f3f3ff290 */ /* 0x000ff6000fffe03f */
[----:B------:R-:W-:Y:S01]  /*17d80*/  @!UPT UIADD3 URZ, URZ, URZ, URZ ;  /* 0x0000003f3f3ff290 */ /* 0x000fe2000fffe03f */
[----:B------:R0:W-:Y:S01]  /*17d90*/  STL.64 [R1+0xf00], R24 ;  /* 0x000f001801007387 */ /* 0x0001e20000100a00 */
[----:B------:R-:W-:Y:S03]  /*17da0*/  STL.64 [R1+0xf08], R26 ;  /* 0x000f081a01007387 */ /* 0x000fe60000100a00 */
[----:B0-----:R-:W4:Y:S01]  /*17db0*/  LDL.LU.64 R24, [R1+0x3a08] ;  /* 0x003a080001187983 */ /* 0x001f220000300a00 */
[----:B------:R-:W-:Y:S02]  /*17dc0*/  IMAD.MOV.U32 R15, RZ, RZ, R17 ;  /* 0x000000ffff0f7224 */ /* 0x000fe400078e0011 */
[----:B------:R-:W-:Y:S02]  /*17dd0*/  IMAD.MOV.U32 R28, RZ, RZ, R16 ;  /* 0x000000ffff1c7224 */ /* 0x000fe400078e0010 */
[----:B------:R-:W3:Y:S01]  /*17de0*/  LDL.LU.64 R18, [R1+0x3a00] ;  /* 0x003a000001127983 */ /* 0x000ee20000300a00 */
[----:B------:R-:W2:Y:S01]  /*17df0*/  LDL.LU.64 R16, [R1+0x39f8] ;  /* 0x0039f80001107983 */ /* 0x000ea20000300a00 */
[----:B----4-:R-:W-:Y:S01]  /*17e00*/  HMMA.16816.F32 R8, R20, R24, R8 ;  /* 0x000000181408723c */ /* 0x010fe20000001808 */
[----:B------:R-:W-:Y:S11]  /*17e10*/  IMAD.MOV.U32 R14, RZ, RZ, R25 ;  /* 0x000000ffff0e7224 */ /* 0x000ff600078e0019 */
[----:B------:R-:W-:Y:S11]  /*17e20*/  @!UPT UIADD3 URZ, URZ, URZ, URZ ;  /* 0x0000003f3f3ff290 */ /* 0x000ff6000fffe03f */
[----:B------:R-:W-:Y:S01]  /*17e30*/  STL.64 [R1+0xef0], R8 ;  /* 0x000ef00801007387 */ /* 0x000fe20000100a00 */
[----:B------:R-:W-:Y:S02]  /*17e40*/  STL.64 [R1+0xef8], R10 ;  /* 0x000ef80a01007387 */ /* 0x000fe40000100a00 */
[----:B------:R-:W-:Y:S02]  /*17e50*/  STL.64 [R1+0x39f0], R14 ;  /* 0x0039f00e01007387 */ /* 0x000fe40000100a00 */
[----:B--2---:R0:W-:Y:S02]  /*17e60*/  STL.64 [R1+0x39e8], R12 ;  /* 0x0039e80c01007387 */ /* 0x0041e40000100a00 */
[----:B0-----:R-:W2:Y:S01]  /*17e70*/  LDL.LU.64 R12, [R1+0xee0] ;  /* 0x000ee000010c7983 */ /* 0x001ea20000300a00 */
[----:B------:R-:W2:Y:S02]  /*17e80*/  LDL.LU.64 R14, [R1+0xee8] ;  /* 0x000ee800010e7983 */ /* 0x000ea40000300a00 */
[----:B------:R-:W-:-:S02]  /*17e90*/  IMAD.MOV.U32 R6, RZ, RZ, R24 ;  /* 0x000000ffff067224 */ /* 0x000fc400078e0018 */
[----:B------:R-:W4:Y:S01]  /*17ea0*/  LDL.LU.64 R8, [R1+0xed0] ;  /* 0x000ed00001087983 */ /* 0x000f220000300a00 */
[----:B------:R-:W4:Y:S02]  /*17eb0*/  LDL.LU.64 R10, [R1+0xed8] ;  /* 0x000ed800010a7983 */ /* 0x000f240000300a00 */
[----:B------:R-:W-:Y:S02]  /*17ec0*/  STL.64 [R1+0x39d0], R6 ;  /* 0x0039d00601007387 */ /* 0x000fe40000100a00 */
[----:B------:R0:W-:Y:S02]  /*17ed0*/  STL.64 [R1+0x39c8], R4 ;  /* 0x0039c80401007387 */ /* 0x0001e40000100a00 */
[----:B0-----:R-:W3:Y:S01]  /*17ee0*/  LDL.LU.64 R4, [R1+0xec0] ;  /* 0x000ec00001047983 */ /* 0x001ee20000300a00 */
[----:B------:R-:W3:Y:S02]  /*17ef0*/  LDL.LU.64 R6, [R1+0xec8] ;  /* 0x000ec80001067983 */ /* 0x000ee40000300a00 */
[----:B------:R-:W3:Y:S02]  /*17f00*/  LDL.LU.64 R24, [R1+0x870] ;  /* 0x0008700001187983 */ /* 0x000ee40000300a00 */
[----:B------:R-:W3:Y:S01]  /*17f10*/  LDL.LU.64 R26, [R1+0x878] ;  /* 0x00087800011a7983 */ /* 0x000ee20000300a00 */
[----:B--2---:R-:W-:Y:S11]  /*17f20*/  HMMA.16816.F32 R12, R20, R16, R12 ;  /* 0x00000010140c723c */ /* 0x004ff6000000180c */
[----:B------:R-:W-:Y:S11]  /*17f30*/  @!UPT UIADD3 URZ, URZ, URZ, URZ ;  /* 0x0000003f3f3ff290 */ /* 0x000ff6000fffe03f */
[----:B------:R-:W-:Y:S01]  /*17f40*/  @!UPT UIADD3 URZ, URZ, URZ, URZ ;  /* 0x0000003f3f3ff290 */ /* 0x000fe2000fffe03f */
[----:B------:R-:W-:Y:S01]  /*17f50*/  STL.64 [R1+0xee0], R12 ;  /* 0x000ee00c01007387 */ /* 0x000fe20000100a00 */
[----:B------:R0:W-:Y:S03]  /*17f60*/  STL.64 [R1+0xee8], R14 ;  /* 0x000ee80e01007387 */ /* 0x0001e60000100a00 */
[----:B0-----:R-:W2:Y:S01]  /*17f70*/  LDL.LU.64 R14, [R1+0x39f0] ;  /* 0x0039f000010e7983 */ /* 0x001ea20000300a00 */
[----:B------:R-:W4:Y:S02]  /*17f80*/  LDL.LU.64 R12, [R1+0x39e8] ;  /* 0x0039e800010c7983 */ /* 0x000f240000300a00 */
[----:B---3--:R-:W-:Y:S02]  /*17f90*/  STL.64 [R1+0x3910], R18 ;  /* 0x0039101201007387 */ /* 0x008fe40000100a00 */
[----:B------:R0:W-:Y:S02]  /*17fa0*/  STL.64 [R1+0x3908], R16 ;  /* 0x0039081001007387 */ /* 0x0001e40000100a00 */
[----:B0-----:R-:W-:-:S02]  /*17fb0*/  IMAD.MOV.U32 R16, RZ, RZ, R2 ;  /* 0x000000ffff107224 */ /* 0x001fc400078e0002 */
[----:B------:R-:W-:-:S05]  /*17fc0*/  IMAD.MOV.U32 R17, RZ, RZ, R0 ;  /* 0x000000ffff117224 */ /* 0x000fca00078e0000 */
[----:B------:R0:W-:Y:S04]  /*17fd0*/  STL.64 [R1+0x39b0], R16 ;  /* 0x0039b01001007387 */ /* 0x0001e80000100a00 */
[----:B0-----:R-:W3:Y:S01]  /*17fe0*/  LDL.LU.64 R16, [R1+0x1030] ;  /* 0x0010300001107983 */ /* 0x001ee20000300a00 */
[----:B------:R-:W3:Y:S01]  /*17ff0*/  LDL.LU.64 R18, [R1+0x1038] ;  /* 0x0010380001127983 */ /* 0x000ee20000300a00 */
[C---:B----4-:R-:W-:Y:S11]  /*18000*/  HMMA.16816.F32 R8, R20.reuse, R12, R8 ;  /* 0x0000000c1408723c */ /* 0x050ff60000001808 */
[----:B------:R-:W-:Y:S11]  /*18010*/  @!UPT UIADD3 URZ, URZ, URZ, URZ ;  /* 0x0000003f3f3ff290 */ /* 0x000ff6000fffe03f */
[----:B------:R-:W-:Y:S01]  /*18020*/  @!UPT UIADD3 URZ, URZ, URZ, URZ ;  /* 0x0000003f3f3ff290 */ /* 0x000fe2000fffe03f */
[----:B------:R-:W-:Y:S01]  /*18030*/  STL.64 [R1+0xed0], R8 ;  /* 0x000ed00801007387 */ /* 0x000fe20000100a00 */
[----:B------:R0:W-:Y:S03]  /*18040*/  STL.64 [R1+0xed8], R10 ;  /* 0x000ed80a01007387 */ /* 0x0001e60000100a00 */
[----:B0-----:R-:W4:Y:S01]  /*18050*/  LDL.LU.64 R10, [R1+0x39e0] ;  /* 0x0039e000010a7983 */ /* 0x001f220000300a00 */
[----:B------:R-:W3:Y:S02]  /*18060*/  LDL.LU.64 R8, [R1+0x39d8] ;  /* 0x0039d80001087983 */ /* 0x000ee40000300a00 */
[----:B------:R0:W-:Y:S02]  /*18070*/  STL.64 [R1+0x3918], R12 ;  /* 0x0039180c01007387 */ /* 0x0001e40000100a00 */
[----:B--2---:R1:W-:Y:S01]  /*18080*/  STL.64 [R1+0x39a8], R14 ;  /* 0x0039a80e01007387 */ /* 0x0043e20000100a00 */
[----:B0-----:R-:W2:Y:S01]  /*18090*/  LDL.LU.64 R12, [R1+0x1020] ;  /* 0x00102000010c7983 */ /* 0x001ea20000300a00 */
[----:B-1----:R-:W2:Y:S01]  /*180a0*/  LDL.LU.64 R14, [R1+0x1028] ;  /* 0x00102800010e7983 */ /* 0x002ea20000300a00 */
[C---:B---3--:R-:W-:Y:S11]  /*180b0*/  HMMA.16816.F32 R4, R20.reuse, R8, R4 ;  /* 0x000000081404723c */ /* 0x048ff60000001804 */
[----:B------:R-:W-:Y:S11]  /*180c0*/  @!UPT UIADD3 URZ, URZ, URZ, URZ ;  /* 0x0000003f3f3ff290 */ /* 0x000ff6000fffe03f */
[----:B------:R-:W-:Y:S01]  /*180d0*/  @!UPT UIADD3 URZ, URZ, URZ, URZ ;  /* 0x0000003f3f3ff290 */ /* 0x000fe2000fffe03f */
[----:B------:R-:W-:Y:S01]  /*180e0*/  STL.64 [R1+0xec0], R4 ;  /* 0x000ec00401007387 */ /* 0x000fe20000100a00 */
[----:B------:R0:W-:Y:S03]  /*180f0*/  STL.64 [R1+0xec8], R6 ;  /* 0x000ec80601007387 */ /* 0x0001e60000100a00 */
[----:B0-----:R-:W3:Y:S01]  /*18100*/  LDL.LU.64 R6, [R1+0x39d0] ;  /* 0x0039d00001067983 */ /* 0x001ee20000300a00 */
[----:B------:R-:W2:Y:S02]  /*18110*/  LDL.LU.64 R4, [R1+0x39c8] ;  /* 0x0039c80001047983 */ /* 0x000ea40000300a00 */
[----:B--2---:R-:W-:Y:S01]  /*18120*/  HMMA.16816.F32 R20, R20, R4, R24 ;  /* 0x000000041414723c */ /* 0x004fe20000001818 */
[----:B------:R-:W2:Y:S01]  /*18130*/  LDL.LU.64 R26, [R1+0x39c0] ;  /* 0x0039c000011a7983 */ /* 0x000ea20000300a00 */
[----:B------:R-:W2:Y:S11]  /*18140*/  LDL.LU.64 R24, [R1+0x39b8] ;  /* 0x0039b80001187983 */ /* 0x000eb60000300a00 */
[----:B------:R-:W-:Y:S10]  /*18150*/  @!UPT UIADD3 URZ, URZ, URZ, URZ ;  /* 0x0000003f3f3ff290 */ /* 0x000ff4000fffe03f */
[----:B------:R0:W-:Y:S01]  /*18160*/  STL.64 [R1+0x870], R20 ;  /* 0x0008701401007387 */ /* 0x0001e20000100a00 */
[----:B------:R-:W-:Y:S03]  /*18170*/  STL.64 [R1+0x878], R22 ;  /* 0x0008781601007387 */ /* 0x000fe60000100a00 */
[----:B0-----:R-:W2:Y:S01]  /*18180*/  LDL.64 R20, [R1+0xc0] ;  /* 0x0000c00001147983 */ /* 0x001ea20000100a00 */
[----:B------:R-:W-:Y:S01]  /*18190*/  STL.64 [R1+0x38f0], R4 ;  /* 0x0038f00401007387 */ /* 0x000fe20000100a00 */
[C---:B--2---:R-:W-:Y:S11]  /*181a0*/  HMMA.16816.F32 R16, R24.reuse, R20, R16 ;  /* 0x000000141810723c */ /* 0x044ff60000001810 */
[----:B------:R-:W-:Y:S11]  /*181b0*/  @!UPT UIADD3 URZ, URZ, URZ, URZ ;  /* 0x0000003f3f3ff290 */ /* 0x000ff6000fffe03f */
[----:B------:R-:W-:Y:S01]  /*181c0*/  @!UPT UIADD3 URZ, URZ, URZ, URZ ;  /* 0x0000003f3f3ff290 */ /* 0x000fe2000fffe03f */
[----:B------:R0:W-:Y:S01]  /*181d0*/  STL.64 [R1+0x1030], R16 ;  /* 0x0010301001007387 */ /* 0x0001e20000100a00 */
[----:B------:R1:W-:Y:S03]  /*181e0*/  STL.64 [R1+0x1038], R18 ;  /* 0x0010381201007387 */ /* 0x0003e60000100a00 */
[----:B0-----:R-:W1:Y:S02]  /*181f0*/  LDL.LU.64 R16, [R1+0x39b0] ;  /* 0x0039b00001107983 */ /* 0x001e640000300a00 */
[----:B-1----:R-:W-:Y:S02]  /*18200*/  HMMA.16816.F32 R16, R24, R16, R12 ;  /* 0x000000101810723c */ /* 0x002fe4000000180c */
[----:B------:R-:W2:Y:S11]  /*18210*/  LDL.LU.64 R14, [R1+0x39a8] ;  /* 0x0039a800010e7983 */ /* 0x000eb60000300a00 */
[----:B------:R-:W-:Y:S10]  /*18220*/  @!UPT UIADD3 URZ, URZ, URZ, URZ ;  /* 0x0000003f3f3ff290 */ /* 0x000ff4000fffe03f */
[----:B------:R3:W-:Y:S01]  /*18230*/  STL.64 [R1+0x1020], R16 ;  /* 0x0010201001007387 */ /* 0x0007e20000100a00 */
[----:B------:R-:W4:Y:S02]  /*18240*/  LDL R12, [R1+0x60] ;  /* 0x00006000010c7983 */ /* 0x000f240000100800 */
[----:B------:R-:W4:Y:S02]  /*18250*/  LDL R13, [R1+0x64] ;  /* 0x00006400010d7983 */ /* 0x000f240000100800 */
[----:B---3--:R-:W-:Y:S02]  /*18260*/  IMAD.MOV.U32 R16, RZ, RZ, R6 ;  /* 0x000000ffff107224 */ /* 0x008fe400078e0006 */
[----:B--2---:R-:W-:Y:S01]  /*18270*/  IMAD.MOV.U32 R17, RZ, RZ, R14 ;  /* 0x000000ffff117224 */ /* 0x004fe200078e000e */
[----:B----4-:R0:W-:Y:S04]  /*18280*/  STL.64 [R1+0x3960], R12 ;  /* 0x0039600c01007387 */ /* 0x0101e80000100a00 */
[----:B0-----:R-:W2:Y:S04]  /*18290*/  LDL R12, [R1+0xa0] ;  /* 0x0000a000010c7983 */ /* 0x001ea80000100800 */
[----:B------:R-:W2:Y:S01]  /*182a0*/  LDL R13, [R1+0xa4] ;  /* 0x0000a400010d7983 */ /* 0x000ea20000100800 */
[----:B------:R-:W3:Y:S02]  /*182b0*/  LDL.LU R6, [R1+0x39a0] ;  /* 0x0039a00001067983 */ /* 0x000ee40000300800 */
[----:B------:R-:W4:Y:S02]  /*182c0*/  LDL.LU R14, [R1+0x399c] ;  /* 0x00399c00010e7983 */ /* 0x000f240000300800 */
[----:B------:R0:W-:Y:S02]  /*182d0*/  STL.64 [R1+0x3920], R16 ;  /* 0x0039201001007387 */ /* 0x0001e40000100a00 */
[----:B0-----:R-:W-:-:S02]  /*182e0*/  IMAD.MOV.U32 R16, RZ, RZ, R28 ;  /* 0x000000ffff107224 */ /* 0x001fc400078e001c */
[----:B------:R-:W2:Y:S01]  /*182f0*/  LDL.LU R28, [R1+0x3998] ;  /* 0x00399800011c7983 */ /* 0x000ea20000300800 */
[----:B------:R-:W2:Y:S02]  /*18300*/  LDL R4, [R1+0x50] ;  /* 0x0000500001047983 */ /* 0x000ea40000100800 */
[----:B------:R-:W2:Y:S02]  /*18310*/  LDL R5, [R1+0x54] ;  /* 0x0000540001057983 */ /* 0x000ea40000100800 */
[----:B------:R-:W-:Y:S01]  /*18320*/  IMAD.MOV.U32 R17, RZ, RZ, R15 ;  /* 0x000000ffff117224 */ /* 0x000fe200078e000f */
[----:B--2---:R0:W-:Y:S04]  /*18330*/  STL.64 [R1+0x3968], R4 ;  /* 0x0039680401007387 */ /* 0x0041e80000100a00 */
[----:B0-----:R-:W2:Y:S01]  /*18340*/  LDL R4, [R1+0x80] ;  /* 0x0000800001047983 */ /* 0x001ea20000100800 */
[----:B----4-:R-:W-:-:S02]  /*18350*/  IMAD.MOV.U32 R5, RZ, RZ, R14 ;  /* 0x000000ffff057224 */ /* 0x010fc400078e000e */
[----:B---3--:R-:W-:Y:S02]  /*18360*/  STL.64 [R1+0x3988], R6 ;  /* 0x0039880601007387 */ /* 0x008fe40000100a00 */
[----:B------:R-:W-:Y:S02]  /*18370*/  IMAD.MOV.U32 R2, RZ, RZ, R20 ;  /* 0x000000ffff027224 */ /* 0x000fe400078e0014 */
[----:B------:R-:W-:Y:S02]  /*18380*/  IMAD.MOV.U32 R0, RZ, RZ, R21 ;  /* 0x000000ffff007224 */ /* 0x000fe400078e0015 */
[----:B------:R-:W-:Y:S02]  /*18390*/  IMAD.MOV.U32 R20, RZ, RZ, R11 ;  /* 0x000000ffff147224 */ /* 0x000fe400078e000b */
[----:B------:R-:W-:Y:S02]  /*183a0*/  IMAD.MOV.U32 R21, RZ, RZ, R10 ;  /* 0x000000ffff157224 */ /* 0x000fe400078e000a */
[----:B------:R-:W-:-:S02]  /*183b0*/  IMAD.MOV.U32 R10, RZ, RZ, R18 ;  /* 0x000000ffff0a7224 */ /* 0x000fc400078e0012 */
[----:B------:R-:W-:Y:S01]  /*183c0*/  IMAD.MOV.U32 R11, RZ, RZ, R19 ;  /* 0x000000ffff0b7224 */ /* 0x000fe200078e0013 */
[----:B--2---:R0:W-:Y:S04]  /*183d0*/  STL.64 [R1+0x3980], R4 ;  /* 0x0039800401007387 */ /* 0x0041e80000100a00 */
[----:B0-----:R-:W2:Y:S01]  /*183e0*/  LDL.LU.64 R4, [R1+0x1000] ;  /* 0x0010000001047983 */ /* 0x001ea20000300a00 */
[----:B------:R-:W2:Y:S02]  /*183f0*/  LDL.LU.64 R6, [R1+0x1008] ;  /* 0x0010080001067983 */ /* 0x000ea40000300a00 */
[----:B------:R0:W-:Y:S02]  /*18400*/  STL.64 [R1+0x3938], R16 ;  /* 0x0039381001007387 */ /* 0x0001e40000100a00 */
[----:B0-----:R-:W3:Y:S01]  /*18410*/  LDL.LU.64 R16, [R1+0x1010] ;  /* 0x0010100001107983 */ /* 0x001ee20000300a00 */
[----:B------:R-:W3:Y:S02]  /*18420*/  LDL.LU.64 R18, [R1+0x1018] ;  /* 0x0010180001127983 */ /* 0x000ee40000300a00 */
[----:B------:R-:W-:Y:S02]  /*18430*/  STL [R1+0x2a34], R11 ;  /* 0x002a340b01007387 */ /* 0x000fe40000100800 */
[----:B------:R-:W-:Y:S01]  /*18440*/  STL [R1+0x2a30], R10 ;  /* 0x002a300a01007387 */ /* 0x000fe20000100800 */
[C---:B---3--:R-:W-:Y:S01]  /*18450*/  HMMA.16816.F32 R16, R24.reuse, R12, R16 ;  /* 0x0000000c1810723c */ /* 0x048fe20000001810 */
[----:B------:R-:W3:Y:S01]  /*18460*/  LDL.LU.64 R12, [R1+0x840] ;  /* 0x00084000010c7983 */ /* 0x000ee20000300a00 */
[----:B------:R-:W4:Y:S06]  /*18470*/  LDL.LU.64 R14, [R1+0x848] ;  /* 0x00084800010e7983 */ /* 0x000f2c0000300a00 */
[----:B--2---:R-:W-:Y:S11]  /*18480*/  HMMA.16816.F32 R20, R24, R20, R4 ;  /* 0x000000141814723c */ /* 0x004ff60000001804 */
[----:B------:R-:W-:Y:S04]  /*18490*/  @!UPT UIADD3 URZ, URZ, URZ, URZ ;  /* 0x0000003f3f3ff290 */ /* 0x000fe8000fffe03f */
[----:B------:R0:W-:Y:S01]  /*184a0*/  STL.64 [R1+0x1010], R16 ;  /* 0x0010101001007387 */ /* 0x0001e20000100a00 */
[----:B------:R-:W-:Y:S02]  /*184b0*/  STL.64 [R1+0x1018], R18 ;  /* 0x0010181201007387 */ /* 0x000fe40000100a00 */
[----:B0-----:R-:W-:Y:S02]  /*184c0*/  IMAD.MOV.U32 R16, RZ, RZ, R3 ;  /* 0x000000ffff107224 */ /* 0x001fe400078e0003 */
[----:B------:R-:W-:Y:S01]  /*184d0*/  IMAD.MOV.U32 R17, RZ, RZ, R29 ;  /* 0x000000ffff117224 */ /* 0x000fe200078e001d */
[----:B----4-:R-:W-:Y:S01]  /*184e0*/  STL.64 [R1+0x3978], R14 ;  /* 0x0039780e01007387 */ /* 0x010fe20000100a00 */
[----:B---3--:R0:W-:Y:S03]  /*184f0*/  STL.64 [R1+0x3970], R12 ;  /* 0x0039700c01007387 */ /* 0x0081e60000100a00 */
[----:B0-----:R-:W2:Y:S01]  /*18500*/  LDL.LU.64 R12, [R1+0x850] ;  /* 0x00085000010c7983 */ /* 0x001ea20000300a00 */
[----:B------:R-:W2:Y:S02]  /*18510*/  LDL.LU.64 R14, [R1+0x858] ;  /* 0x00085800010e7983 */ /* 0x000ea40000300a00 */
[----:B------:R-:W3:Y:S02]  /*18520*/  LDL.LU R3, [R1+0x3994] ;  /* 0x0039940001037983 */ /* 0x000ee40000300800 */
[----:B------:R-:W4:Y:S01]  /*18530*/  LDL.LU R29, [R1+0x3990] ;  /* 0x00399000011d7983 */ /* 0x000f220000300800 */
[----:B------:R0:W-:Y:S04]  /*18540*/  STL.64 [R1+0x3950], R16 ;  /* 0x0039501001007387 */ /* 0x0001e80000100a00 */
[----:B0-----:R-:W2:Y:S01]  /*18550*/  LDL.LU.64 R16, [R1+0x830] ;  /* 0x0008300001107983 */ /* 0x001ea20000300a00 */
[----:B------:R-:W2:Y:S02]  /*18560*/  LDL.LU.64 R18, [R1+0x838] ;  /* 0x0008380001127983 */ /* 0x000ea40000300a00 */
[----:B------:R-:W2:Y:S02]  /*18570*/  LDL.LU.64 R6, [R1+0x3988] ;  /* 0x0039880001067983 */ /* 0x000ea40000300a00 */
[----:B------:R-:W3:Y:S01]  /*18580*/  LDL.LU.64 R4, [R1+0x3980] ;  /* 0x0039800001047983 */ /* 0x000ee20000300a00 */
[----:B------:R0:W-:Y:S01]  /*18590*/  STL.64 [R1+0x1000], R20 ;  /* 0x0010001401007387 */ /* 0x0001e20000100a00 */
[----:B------:R-:W-:-:S02]  /*185a0*/  IMAD.MOV.U32 R10, RZ, RZ, R23 ;  /* 0x000000ffff0a7224 */ /* 0x000fc400078e0017 */
[----:B------:R-:W-:Y:S02]  /*185b0*/  IMAD.MOV.U32 R11, RZ, RZ, R22 ;  /* 0x000000ffff0b7224 */ /* 0x000fe400078e0016 */
[----:B0-----:R-:W-:Y:S02]  /*185c0*/  IMAD.MOV.U32 R20, RZ, RZ, R28 ;  /* 0x000000ffff147224 */ /* 0x001fe400078e001c */
[----:B--2---:R-:W-:-:S05]  /*185d0*/  IMAD.MOV.U32 R21, RZ, RZ, R7 ;  /* 0x000000ffff157224 */ /* 0x004fca00078e0007 */
[----:B------:R0:W-:Y:S01]  /*185e0*/  STL.64 [R1+0x3958], R20 ;  /* 0x0039581401007387 */ /* 0x0001e20000100a00 */
[----:B------:R-:W-:Y:S02]  /*185f0*/  STL [R1+0x2a3c], R10 ;  /* 0x002a3c0a01007387 */ /* 0x000fe40000100800 */
[----:B------:R-:W-:Y:S02]  /*18600*/  STL [R1+0x2a38], R11 ;  /* 0x002a380b01007387 */ /* 0x000fe40000100800 */
[----:B0-----:R-:W-:Y:S02]  /*18610*/  IMAD.MOV.U32 R20, RZ, RZ, R6 ;  /* 0x000000ffff147224 */ /* 0x001fe400078e0006 */
[C---:B---3--:R-:W-:Y:S01]  /*18620*/  HMMA.16816.F32 R4, R24.reuse, R4, R12 ;  /* 0x000000041804723c */ /* 0x048fe2000000180c */
[----:B------:R-:W2:Y:S01]  /*18630*/  LDL.LU.64 R14, [R1+0x3978] ;  /* 0x00397800010e7983 */ /* 0x000ea20000300a00 */
[----:B------:R-:W2:Y:S02]  /*18640*/  LDL.LU.64 R12, [R1+0x3970] ;  /* 0x00397000010c7983 */ /* 0x000ea40000300a00 */
[----:B------:R-:W-:Y:S11]  /*18650*/  IMAD.MOV.U32 R21, RZ, RZ, R3 ;  /* 0x000000ffff157224 */ /* 0x000ff600078e0003 */
[----:B------:R-:W-:Y:S08]  /*18660*/  @!UPT UIADD3 URZ, URZ, URZ, URZ ;  /* 0x0000003f3f3ff290 */ /* 0x000ff0000fffe03f */
[----:B------:R0:W-:Y:S01]  /*18670*/  STL.64 [R1+0x850], R4 ;  /* 0x0008500401007387 */ /* 0x0001e20000100a00 */
[----:B------:R-:W-:Y:S03]  /*18680*/  STL.64 [R1+0x858], R6 ;  /* 0x0008580601007387 */ /* 0x000fe60000100a00 */
[----:B0-----:R-:W3:Y:S01]  /*18690*/  LDL.LU.64 R4, [R1+0x3968] ;  /* 0x0039680001047983 */ /* 0x001ee20000300a00 */
[C---:B--2---:R-:W-:Y:S03]  /*186a0*/  HMMA.16816.F32 R20, R24.reuse, R20, R12 ;  /* 0x000000141814723c */ /* 0x044fe6000000180c */
[----:B------:R-:W2:Y:S11]  /*186b0*/  LDL.LU.64 R12, [R1+0x3960] ;  /* 0x00396000010c7983 */ /* 0x000eb60000300a00 */
[----:B------:R-:W-:Y:S10]  /*186c0*/  @!UPT UIADD3 URZ, URZ, URZ, URZ ;  /* 0x0000003f3f3ff290 */ /* 0x000ff4000fffe03f */
[----:B------:R-:W-:Y:S02]  /*186d0*/  IMAD.MOV.U32 R11, RZ, RZ, R23 ;  /* 0x000000ffff0b7224 */ /* 0x000fe400078e0017 */
[----:B------:R-:W-:Y:S01]  /*186e0*/  IMAD.MOV.U32 R10, RZ, RZ, R22 ;  /* 0x000000ffff0a7224 */ /* 0x000fe200078e0016 */
[----:B------:R0:W-:Y:S04]  /*186f0*/  STL.64 [R1+0x840], R20 ;  /* 0x0008401401007387 */ /* 0x0001e80000100a00 */
[----:B0-----:R-:W3:Y:S01]  /*18700*/  LDL.LU.64 R20, [R1+0x820] ;  /* 0x0008200001147983 */ /* 0x001ee20000300a00 */
[----:B------:R-:W3:Y:S02]  /*18710*/  LDL.LU.64 R22, [R1+0x828] ;  /* 0x0008280001167983 */ /* 0x000ee40000300a00 */
[----:B------:R-:W-:Y:S02]  /*18720*/  STL [R1+0x2a44], R11 ;  /* 0x002a440b01007387 */ /* 0x000fe40000100800 */
[----:B------:R-:W-:Y:S01]  /*18730*/  STL [R1+0x2a40], R10 ;  /* 0x002a400a01007387 */ /* 0x000fe20000100800 */
[C---:B--2---:R-:W-:Y:S01]  /*18740*/  HMMA.16816.F32 R12, R24.reuse, R12, R16 ;  /* 0x0000000c180c723c */ /* 0x044fe20000001810 */
[----:B------:R-:W2:Y:S01]  /*18750*/  LDL.LU.64 R16, [R1+0x810] ;  /* 0x0008100001107983 */ /* 0x000ea20000300a00 */
[----:B------:R-:W2:Y:S11]  /*18760*/  LDL.LU.64 R18, [R1+0x818] ;  /* 0x0008180001127983 */ /* 0x000eb60000300a00 */
[----:B------:R-:W-:Y:S10]  /*18770*/  @!UPT UIADD3 URZ, URZ, URZ, URZ ;  /* 0x0000003f3f3ff290 */ /* 0x000ff4000fffe03f */
[----:B------:R0:W-:Y:S01]  /*18780*/  STL.64 [R1+0x830], R12 ;  /* 0x0008300c01007387 */ /* 0x0001e20000100a00 */
[----:B------:R1:W-:Y:S03]  /*18790*/  STL.64 [R1+0x838], R14 ;  /* 0x0008380e01007387 */ /* 0x0003e60000100a00 */
[----:B0-----:R-:W2:Y:S01]  /*187a0*/  LDL.LU.64 R12, [R1+0x7e0] ;  /* 0x0007e000010c7983 */ /* 0x001ea20000300a00 */
[----:B-1----:R-:W2:Y:S01]  /*187b0*/  LDL.LU.64 R14, [R1+0x7e8] ;  /* 0x0007e800010e7983 */ /* 0x002ea20000300a00 */
[C---:B---3--:R-:W-:Y:S02]  /*187c0*/  HMMA.16816.F32 R4, R24.reuse, R4, R20 ;  /* 0x000000041804723c */ /* 0x048fe40000001814 */
[----:B--2---:R-:W-:Y:S01]  /*187d0*/  STL.64 [R1+0x3930], R14 ;  /* 0x0039300e01007387 */ /* 0x004fe20000100a00 */
[----:B------:R0:W-:Y:S03]  /*187e0*/  STL.64 [R1+0x3928], R12 ;  /* 0x0039280c01007387 */ /* 0x0001e60000100a00 */
[----:B0-----:R-:W2:Y:S01]  /*187f0*/  LDL.LU.64 R12, [R1+0x7f0] ;  /* 0x0007f000010c7983 */ /* 0x001ea20000300a00 */
[----:B------:R-:W3:Y:S11]  /*18800*/  LDL.LU.64 R14, [R1+0x7f8] ;  /* 0x0007f800010e7983 */ /* 0x000ef60000300a00 */
[----:B------:R-:W-:Y:S06]  /*18810*/  @!UPT UIADD3 URZ, URZ, URZ, URZ ;  /* 0x0000003f3f3ff290 */ /* 0x000fec000fffe03f */
[----:B------:R-:W-:Y:S02]  /*18820*/  IMAD.MOV.U32 R11, RZ, RZ, R6 ;  /* 0x000000ffff0b7224 */ /* 0x000fe400078e0006 */
[----:B------:R-:W-:Y:S01]  /*18830*/  IMAD.MOV.U32 R10, RZ, RZ, R7 ;  /* 0x000000ffff0a7224 */ /* 0x000fe200078e0007 */
[----:B---3--:R-:W-:Y:S01]  /*18840*/  STL.64 [R1+0x3948], R14 ;  /* 0x0039480e01007387 */ /* 0x008fe20000100a00 */
[----:B--2---:R0:W-:Y:S03]  /*18850*/  STL.64 [R1+0x3940], R12 ;  /* 0x0039400c01007387 */ /* 0x0041e60000100a00 */
[----:B0-----:R-:W2:Y:S01]  /*18860*/  LDL.LU.64 R12, [R1+0x800] ;  /* 0x00080000010c7983 */ /* 0x001ea20000300a00 */
[----:B------:R-:W2:Y:S02]  /*18870*/  LDL.LU.64 R14, [R1+0x808] ;  /* 0x00080800010e7983 */ /* 0x000ea40000300a00 */
[----:B------:R-:W3:Y:S02]  /*18880*/  LDL.LU.64 R20, [R1+0x3958] ;  /* 0x0039580001147983 */ /* 0x000ee40000300a00 */
[----:B------:R0:W-:Y:S02]  /*18890*/  STL.64 [R1+0x820], R4 ;  /* 0x0008200401007387 */ /* 0x0001e40000100a00 */
[----:B0-----:R-:W2:Y:S01]  /*188a0*/  LDL.LU.64 R4, [R1+0x7c0] ;  /* 0x0007c00001047983 */ /* 0x001ea20000300a00 */
[----:B------:R-:W2:Y:S01]  /*188b0*/  LDL.LU.64 R6, [R1+0x7c8] ;  /* 0x0007c80001067983 */ /* 0x000ea20000300a00 */
[C---:B---3--:R-:W-:Y:S02]  /*188c0*/  HMMA.16816.F32 R20, R24.reuse, R20, R16 ;  /* 0x000000141814723c */ /* 0x048fe40000001810 */
[----:B--2---:R-:W-:Y:S01]  /*188d0*/  STL.64 [R1+0x3900], R6 ;  /* 0x0039000601007387 */ /* 0x004fe20000100a00 */
[----:B------:R0:W-:Y:S03]  /*188e0*/  STL.64 [R1+0x38f8], R4 ;  /* 0x0038f80401007387 */ /* 0x0001e60000100a00 */
[----:B0-----:R-:W2:Y:S01]  /*188f0*/  LDL.LU.64 R4, [R1+0x7d0] ;  /* 0x0007d00001047983 */ /* 0x001ea20000300a00 */
[----:B------:R-:W2:Y:S02]  /*18900*/  LDL.LU.64 R6, [R1+0x7d8] ;  /* 0x0007d80001067983 */ /* 0x000ea40000300a00 */
[----:B------:R-:W-:Y:S02]  /*18910*/  STL [R1+0x2a4c], R10 ;  /* 0x002a4c0a01007387 */ /* 0x000fe40000100800 */
[----:B------:R-:W-:Y:S01]  /*18920*/  STL [R1+0x2a48], R11 ;  /* 0x002a480b01007387 */ /* 0x000fe20000100800 */
[----:B------:R-:W3:Y:S11]  /*18930*/  LDL.LU.64 R16, [R1+0x3950] ;  /* 0x0039500001107983 */ /* 0x000ef60000300a00 */
[----:B------:R0:W-:Y:S02]  /*18940*/  STL.64 [R1+0x810], R20 ;  /* 0x0008101401007387 */ /* 0x0001e40000100a00 */
[----:B------:R1:W-:Y:S01]  /*18950*/  STL.64 [R1+0x818], R22 ;  /* 0x0008181601007387 */ /* 0x0003e20000100a00 */
[----:B0-----:R-:W2:Y:S01]  /*18960*/  LDL.LU.64 R20, [R1+0x120] ;  /* 0x0001200001147983 */ /* 0x001ea20000300a00 */
[----:B-1----:R-:W2:Y:S01]  /*18970*/  LDL.LU.64 R22, [R1+0x128] ;  /* 0x0001280001167983 */ /* 0x002ea20000300a00 */
[C---:B---3--:R-:W-:Y:S02]  /*18980*/  HMMA.16816.F32 R16, R24.reuse, R16, R12 ;  /* 0x000000101810723c */ /* 0x048fe4000000180c */
[----:B------:R-:W3:Y:S01]  /*18990*/  LDL.LU.64 R14, [R1+0x3948] ;  /* 0x00394800010e7983 */ /* 0x000ee20000300a00 */
[----:B------:R-:W3:Y:S11]  /*189a0*/  LDL.LU.64 R12, [R1+0x3940] ;  /* 0x00394000010c7983 */ /* 0x000ef60000300a00 */
[----:B------:R-:W-:Y:S09]  /*189b0*/  @!UPT UIADD3 URZ, URZ, URZ, URZ ;  /* 0x0000003f3f3ff290 */ /* 0x000ff2000fffe03f */
[----:B------:R0:W-:Y:S01]  /*189c0*/  STL.64 [R1+0x800], R16 ;  /* 0x0008001001007387 */ /* 0x0001e20000100a00 */
[----:B------:R3:W-:Y:S03]  /*189d0*/  STL.64 [R1+0x808], R18 ;  /* 0x0008081201007387 */ /* 0x0007e60000100a00 */
[----:B0-----:R-:W3:Y:S02]  /*189e0*/  LDL.LU.64 R16, [R1+0x3938] ;  /* 0x0039380001107983 */ /* 0x001ee40000300a00 */
        /* <DEDUP_REMOVED lines=8> */
[----:B------:R-:W3:Y:S11]  /*18a70*/  LDL.LU.64 R12, [R1+0x3918] ;  /* 0x00391800010c7983 */ /* 0x000ef60000300a00 */
[----:B------:R-:W-:Y:S10]  /*18a80*/  @!UPT UIADD3 URZ, URZ, URZ, URZ ;  /* 0x0000003f3f3ff290 */ /* 0x000ff4000fffe03f */
[----:B------:R-:W-:Y:S01]  /*18a90*/  STL.64 [R1+0x7e0], R16 ;  /* 0x0007e01001007387 */ /* 0x000fe20000100a00 */
[----:B------:R0:W-:Y:S02]  /*18aa0*/  STL [R1+0x7e8], R18 ;  /* 0x0007e81201007387 */ /* 0x0001e40000100800 */
[----:B------:R-:W-:Y:S02]  /*18ab0*/  IMAD.MOV.U32 R14, RZ, RZ, R19 ;  /* 0x000000ffff0e7224 */ /* 0x000fe400078e0013 */
[----:B0-----:R-:W2:Y:S01]  /*18ac0*/  LDL.LU.64 R18, [R1+0x3910] ;  /* 0x0039100001127983 */ /* 0x001ea20000300a00 */
[----:B------:R-:W2:Y:S02]  /*18ad0*/  LDL.LU.64 R16, [R1+0x3908] ;  /* 0x0039080001107983 */ /* 0x000ea40000300a00 */
[----:B------:R-:W-:Y:S01]  /*18ae0*/  STL [R1+0x2e4c], R14 ;  /* 0x002e4c0e01007387 */ /* 0x000fe20000100800 */
[C---:B--2---:R-:W-:Y:S11]  /*18af0*/  HMMA.16816.F32 R4, R24.reuse, R16, R4 ;  /* 0x000000101804723c */ /* 0x044ff60000001804 */
[----:B------:R-:W-:Y:S11]  /*18b00*/  @!UPT UIADD3 URZ, URZ, URZ, URZ ;  /* 0x0000003f3f3ff290 */ /* 0x000ff6000fffe03f */
[----:B------:R-:W-:Y:S01]  /*18b10*/  @!UPT UIADD3 URZ, URZ, URZ, URZ ;  /* 0x0000003f3f3ff290 */ /* 0x000fe2000fffe03f */
[----:B------:R-:W-:Y:S01]  /*18b20*/  STL.64 [R1+0x7d0], R4 ;  /* 0x0007d00401007387 */ /* 0x000fe20000100a00 */
[----:B------:R0:W-:Y:S03]  /*18b30*/  STL.64 [R1+0x7d8], R6 ;  /* 0x0007d80601007387 */ /* 0x0001e60000100a00 */
[----:B0-----:R-:W3:Y:S01]  /*18b40*/  LDL.LU.64 R6, [R1+0x3900] ;  /* 0x0039000001067983 */ /* 0x001ee20000300a00 */
[----:B------:R-:W3:Y:S02]  /*18b50*/  LDL.LU.64 R4, [R1+0x38f8] ;  /* 0x0038f80001047983 */ /* 0x000ee40000300a00 */
[----:B------:R-:W-:Y:S02]  /*18b60*/  STL.64 [R1+0x3830], R18 ;  /* 0x0038301201007387 */ /* 0x000fe40000100a00 */
[----:B------:R0:W-:Y:S02]  /*18b70*/  STL.64 [R1+0x3828], R16 ;  /* 0x0038281001007387 */ /* 0x0001e40000100a00 */
[----:B0-----:R-:W2:Y:S01]  /*18b80*/  LDL.64 R16, [R1+0xb0] ;  /* 0x0000b00001107983 */ /* 0x001ea20000100a00 */
[C---:B---3--:R-:W-:Y:S03]  /*18b90*/  HMMA.16816.F32 R4, R24.reuse, R12, R4 ;  /* 0x0000000c1804723c */ /* 0x048fe60000001804 */
[----:B--2---:R-:W-:Y:S11]  /*18ba0*/  STL.64 [R1+0x38d8], R16 ;  /* 0x0038d81001007387 */ /* 0x004ff60000100a00 */
[----:B------:R-:W-:Y:S09]  /*18bb0*/  @!UPT UIADD3 URZ, URZ, URZ, URZ ;  /* 0x0000003f3f3ff290 */ /* 0x000ff2000fffe03f */
[----:B------:R0:W-:Y:S01]  /*18bc0*/  STL.64 [R1+0x7c0], R4 ;  /* 0x0007c00401007387 */ /* 0x0001e20000100a00 */
[----:B------:R-:W-:Y:S03]  /*18bd0*/  STL.64 [R1+0x7c8], R6 ;  /* 0x0007c80601007387 */ /* 0x000fe60000100a00 */
[----:B0-----:R-:W2:Y:S01]  /*18be0*/  LDL.LU.64 R4, [R1+0x38f0] ;  /* 0x0038f00001047983 */ /* 0x001ea20000300a00 */
[----:B------:R0:W-:Y:S03]  /*18bf0*/  STL.64 [R1+0x38b0], R12 ;  /* 0x0038b00c01007387 */ /* 0x0001e60000100a00 */
[----:B0-----:R-:W3:Y:S01]  /*18c00*/  LDL.LU.64 R12, [R1+0x7b0] ;  /* 0x0007b000010c7983 */ /* 0x001ee20000300a00 */
[----:B------:R-:W3:Y:S02]  /*18c10*/  LDL.LU.64 R14, [R1+0x7b8] ;  /* 0x0007b800010e7983 */ /* 0x000ee40000300a00 */
[----:B------:R2:W-:Y:S01]  /*18c20*/  STL.64 [R1+0x38c8], R8 ;  /* 0x0038c80801007387 */ /* 0x0005e20000100a00 */
[C---:B---3--:R-:W-:Y:S08]  /*18c30*/  HMMA.16816.F32 R12, R24.reuse, R8, R12 ;  /* 0x00000008180c723c */ /* 0x048ff0000000180c */
[----:B--2---:R-:W-:Y:S01]  /*18c40*/  HMMA.16816.F32 R8, R24, R4, R20 ;  /* 0x000000041808723c */ /* 0x004fe20000001814 */
[----:B----4-:R-:W0:Y:S04]  /*18c50*/  LDSM.16.MT88.4 R24, [R29+0x180] ;  /* 0x000180001d18783b */ /* 0x010e280000004200 */
[----:B------:R-:W1:Y:S10]  /*18c60*/  LDSM.16.MT88.4 R20, [R29+0x100] ;  /* 0x000100001d14783b */ /* 0x000e740000004200 */
[----:B------:R-:W-:Y:S01]  /*18c70*/  STL.64 [R1+0x7b0], R12 ;  /* 0x0007b00c01007387 */ /* 0x000fe20000100a00 */
[----:B------:R-:W-:Y:S02]  /*18c80*/  STL.64 [R1+0x7b8], R14 ;  /* 0x0007b80e01007387 */ /* 0x000fe40000100a00 */
[----:B------:R2:W-:Y:S02]  /*18c90*/  STL.64 [R1+0x38d0], R4 ;  /* 0x0038d00401007387 */ /* 0x0005e40000100a00 */
[----:B--2---:R-:W2:Y:S03]  /*18ca0*/  LDL.LU.64 R4, [R1+0xfa0] ;  /* 0x000fa00001047983 */ /* 0x004ea60000300a00 */
[----:B------:R-:W-:Y:S02]  /*18cb0*/  STL.64 [R1+0x120], R8 ;  /* 0x0001200801007387 */ /* 0x000fe40000100a00 */
[----:B------:R-:W-:Y:S02]  /*18cc0*/  STL.64 [R1+0x128], R10 ;  /* 0x0001280a01007387 */ /* 0x000fe40000100a00 */
[----:B------:R-:W3:Y:S02]  /*18cd0*/  LDL.LU.64 R6, [R1+0xfa8] ;  /* 0x000fa80001067983 */ /* 0x000ee40000300a00 */
[----:B---3--:R-:W-:Y:S01]  /*18ce0*/  STL.64 [R1+0x38e8], R6 ;  /* 0x0038e80601007387 */ /* 0x008fe20000100a00 */
[----:B--2---:R2:W-:Y:S03]  /*18cf0*/  STL.64 [R1+0x38e0], R4 ;  /* 0x0038e00401007387 */ /* 0x0045e60000100a00 */
[----:B--2---:R-:W1:Y:S01]  /*18d00*/  LDL.LU.64 R4, [R1+0xfb0] ;  /* 0x000fb00001047983 */ /* 0x004e620000300a00 */
[----:B------:R-:W1:Y:S02]  /*18d10*/  LDL.LU.64 R6, [R1+0xfb8] ;  /* 0x000fb80001067983 */ /* 0x000e640000300a00 */
[----:B------:R-:W2:Y:S02]  /*18d20*/  LDL.LU.64 R8, [R1+0xf90] ;  /* 0x000f900001087983 */ /* 0x000ea40000300a00 */
[----:B------:R-:W2:Y:S01]  /*18d30*/  LDL.LU.64 R10, [R1+0xf98] ;  /* 0x000f9800010a7983 */ /* 0x000ea20000300a00 */
[----:B------:R-:W3:Y:S01]  /*18d40*/  LDL.LU.64 R12, [R1+0xf80] ;  /* 0x000f8000010c7983 */ /* 0x000ee20000300a00 */
[----:B------:R-:W4:Y:S02]  /*18d50*/  LDL.LU.64 R14, [R1+0xf88] ;  /* 0x000f8800010e7983 */ /* 0x000f240000300a00 */
[----:B------:R-:W-:-:S02]  /*18d60*/  IMAD.MOV.U32 R16, RZ, RZ, R2 ;  /* 0x000000ffff107224 */ /* 0x000fc400078e0002 */
[----:B------:R-:W-:Y:S01]  /*18d70*/  IMAD.MOV.U32 R17, RZ, RZ, R0 ;  /* 0x000000ffff117224 */ /* 0x000fe200078e0000 */
[----:B----4-:R-:W-:Y:S01]  /*18d80*/  STL.64 [R1+0x38c0], R14 ;  /* 0x0038c00e01007387 */ /* 0x010fe20000100a00 */
[----:B---3--:R3:W-:Y:S03]  /*18d90*/  STL.64 [R1+0x38b8], R12 ;  /* 0x0038b80c01007387 */ /* 0x0087e60000100a00 */
[----:B---3--:R-:W2:Y:S01]  /*18da0*/  LDL.64 R12, [R1+0xa0] ;  /* 0x0000a000010c7983 */ /* 0x008ea20000100a00 */
[----:B0-----:R-:W-:Y:S02]  /*18db0*/  STL [R1+0x37c8], R24 ;  /* 0x0037c81801007387 */ /* 0x001fe40000100800 */
[----:B------:R0:W-:Y:S02]  /*18dc0*/  STL [R1+0x37c4], R25 ;  /* 0x0037c41901007387 */ /* 0x0001e40000100800 */
[----:B------:R-:W-:Y:S01]  /*18dd0*/  STL [R1+0x37c0], R26 ;  /* 0x0037c01a01007387 */ /* 0x000fe20000100800 */
[----:B------:R-:W-:Y:S04]  /*18de0*/  STL [R1+0x37bc], R27 ;  /* 0x0037bc1b01007387 */ /* 0x000fe80000100800 */
[----:B0-----:R-:W3:Y:S01]  /*18df0*/  LDL.64 R24, [R1+0x80] ;  /* 0x0000800001187983 */ /* 0x001ee20000100a00 */
[C---:B-1----:R-:W-:Y:S03]  /*18e00*/  HMMA.16816.F32 R16, R20.reuse, R16, R4 ;  /* 0x000000101410723c */ /* 0x042fe60000001804 */
[----:B---3--:R0:W-:Y:S04]  /*18e10*/  STL.64 [R1+0x38a8], R24 ;  /* 0x0038a81801007387 */ /* 0x0081e80000100a00 */
[----:B0-----:R-:W3:Y:S01]  /*18e20*/  LDL.64 R24, [R1+0x90] ;  /* 0x0000900001187983 */ /* 0x001ee20000100a00 */
[----:B------:R-:W-:Y:S02]  /*18e30*/  STL [R1+0x37b8], R29 ;  /* 0x0037b81d01007387 */ /* 0x000fe40000100800 */
[----:B------:R-:W4:Y:S02]  /*18e40*/  LDL.LU.64 R6, [R1+0x38e8] ;  /* 0x0038e80001067983 */ /* 0x000f240000300a00 */
[----:B------:R-:W4:Y:S11]  /*18e50*/  LDL.LU.64 R4, [R1+0x38e0] ;  /* 0x0038e00001047983 */ /* 0x000f360000300a00 */
[----:B------:R0:W-:Y:S01]  /*18e60*/  STL.64 [R1+0xfb0], R16 ;  /* 0x000fb01001007387 */ /* 0x0001e20000100a00 */
[----:B------:R-:W-:Y:S03]  /*18e70*/  STL.64 [R1+0xfb8], R18 ;  /* 0x000fb81201007387 */ /* 0x000fe60000100a00 */
[----:B0-----:R-:W4:Y:S01]  /*18e80*/  LDL.LU.64 R16, [R1+0x38d8] ;  /* 0x0038d80001107983 */ /* 0x001f220000300a00 */
[C---:B--2---:R-:W-:Y:S08]  /*18e90*/  HMMA.16816.F32 R8, R20.reuse, R12, R8 ;  /* 0x0000000c1408723c */ /* 0x044ff00000001808 */
[----:B----4-:R-:W-:Y:S01]  /*18ea0*/  HMMA.16816.F32 R4, R20, R16, R4 ;  /* 0x000000101404723c */ /* 0x010fe20000001804 */
[----:B------:R-:W-:Y:S11]  /*18eb0*/  IMAD.MOV.U32 R3, RZ, RZ, R17 ;  /* 0x000000ffff037224 */ /* 0x000ff600078e0011 */
[----:B------:R-:W-:Y:S11]  /*18ec0*/  @!UPT UIADD3 URZ, URZ, URZ, URZ ;  /* 0x0000003f3f3ff290 */ /* 0x000ff6000fffe03f */
[----:B------:R0:W-:Y:S01]  /*18ed0*/  STL.64 [R1+0xfa0], R4 ;  /* 0x000fa00401007387 */ /* 0x0001e20000100a00 */
[----:B------:R1:W-:Y:S03]  /*18ee0*/  STL.64 [R1+0xfa8], R6 ;  /* 0x000fa80601007387 */ /* 0x0003e60000100a00 */
[----:B0-----:R-:W2:Y:S01]  /*18ef0*/  LDL.LU.64 R4, [R1+0x38d0] ;  /* 0x0038d00001047983 */ /* 0x001ea20000300a00 */
[----:B-1----:R-:W-:Y:S02]  /*18f00*/  IMAD.MOV.U32 R6, RZ, RZ, R16 ;  /* 0x000000ffff067224 */ /* 0x002fe400078e0010 */
[----:B------:R-:W4:Y:S02]  /*18f10*/  LDL.64 R16, [R1+0x70] ;  /* 0x0000700001107983 */ /* 0x000f240000100a00 */
[----:B------:R-:W-:Y:S01]  /*18f20*/  STL [R1+0x37d0], R3 ;  /* 0x0037d00301007387 */ /* 0x000fe20000100800 */
[----:B------:R-:W-:Y:S01]  /*18f30*/  STL [R1+0x37cc], R6 ;  /* 0x0037cc0601007387 */ /* 0x000fe20000100800 */
[----:B------:R0:W-:Y:S02]  /*18f40*/  STL.64 [R1+0xf90], R8 ;  /* 0x000f900801007387 */ /* 0x0001e40000100a00 */
[----:B------:R1:W-:Y:S02]  /*18f50*/  STL.64 [R1+0xf98], R10 ;  /* 0x000f980a01007387 */ /* 0x0003e40000100a00 */
[----:B------:R-:W-:Y:S01]  /*18f60*/  IMAD.MOV.U32 R7, RZ, RZ, R13 ;  /* 0x000000ffff077224 */ /* 0x000fe200078e000d */
[----:B0-----:R-:W4:Y:S01]  /*18f70*/  LDL.LU.64 R8, [R1+0x38c8] ;  /* 0x0038c80001087983 */ /* 0x001f220000300a00 */
[----:B-1----:R-:W-:-:S02]  /*18f80*/  IMAD.MOV.U32 R10, RZ, RZ, R12 ;  /* 0x000000ffff0a7224 */ /* 0x002fc400078e000c */
[----:B------:R-:W4:Y:S02]  /*18f90*/  LDL.LU.64 R14, [R1+0x38c0] ;  /* 0x0038c000010e7983 */ /* 0x000f240000300a00 */
[----:B------:R-:W4:Y:S01]  /*18fa0*/  LDL.LU.64 R12, [R1+0x38b8] ;  /* 0x0038b800010c7983 */ /* 0x000f220000300a00 */
[----:B------:R-:W-:Y:S01]  /*18fb0*/  STL [R1+0x3878], R7 ;  /* 0x0038780701007387 */ /* 0x000fe20000100800 */
[----:B---3--:R-:W-:-:S03]  /*18fc0*/  IMAD.MOV.U32 R11, RZ, RZ, R25 ;  /* 0x000000ffff0b7224 */ /* 0x008fc600078e0019 */
[----:B--2---:R0:W-:Y:S04]  /*18fd0*/  STL.64 [R1+0x3870], R4 ;  /* 0x0038700401007387 */ /* 0x0041e80000100a00 */
[----:B0-----:R-:W2:Y:S01]  /*18fe0*/  LDL.LU.64 R4, [R1+0xe00] ;  /* 0x000e000001047983 */ /* 0x001ea20000300a00 */
[----:B------:R-:W2:Y:S01]  /*18ff0*/  LDL.LU.64 R6, [R1+0xe08] ;  /* 0x000e080001067983 */ /* 0x000ea20000300a00 */
[C---:B----4-:R-:W-:Y:S02]  /*19000*/  HMMA.16816.F32 R12, R20.reuse, R24, R12 ;  /* 0x00000018140c723c */ /* 0x050fe4000000180c */
[----:B------:R-:W-:Y:S11]  /*19010*/  STL [R1+0x37d4], R10 ;  /* 0x0037d40a01007387 */ /* 0x000ff60000100800 */
[----:B------:R-:W-:Y:S10]  /*19020*/  @!UPT UIADD3 URZ, URZ, URZ, URZ ;  /* 0x0000003f3f3ff290 */ /* 0x000ff4000fffe03f */
[----:B------:R0:W-:Y:S01]  /*19030*/  STL.64 [R1+0xf80], R12 ;  /* 0x000f800c01007387 */ /* 0x0001e20000100a00 */
[----:B------:R1:W-:Y:S03]  /*19040*/  STL.64 [R1+0xf88], R14 ;  /* 0x000f880e01007387 */ /* 0x0003e60000100a00 */
[----:B0-----:R-:W3:Y:S01]  /*19050*/  LDL.LU.64 R12, [R1+0x38b0] ;  /* 0x0038b000010c7983 */ /* 0x001ee20000300a00 */
[----:B-1----:R-:W-:Y:S02]  /*19060*/  IMAD.MOV.U32 R14, RZ, RZ, R24 ;  /* 0x000000ffff0e7224 */ /* 0x002fe400078e0018 */
[----:B------:R-:W2:Y:S02]  /*19070*/  LDL.LU.64 R24, [R1+0x38a8] ;  /* 0x0038a80001187983 */ /* 0x000ea40000300a00 */
[----:B------:R-:W-:Y:S01]  /*19080*/  STL [R1+0x3868], R11 ;  /* 0x0038680b01007387 */ /* 0x000fe20000100800 */
[----:B------:R0:W-:Y:S04]  /*19090*/  STL.64 [R1+0x3860], R8 ;  /* 0x0038600801007387 */ /* 0x0001e80000100a00 */
[----:B0-----:R-:W4:Y:S04]  /*190a0*/  LDL.64 R8, [R1+0x40] ;  /* 0x0000400001087983 */ /* 0x001f280000100a00 */
[----:B----4-:R0:W-:Y:S04]  /*190b0*/  STL.64 [R1+0x3880], R8 ;  /* 0x0038800801007387 */ /* 0x0101e80000100a00 */
[----:B0-----:R-:W4:Y:S01]  /*190c0*/  LDL.64 R8, [R1+0x50] ;  /* 0x0000500001087983 */ /* 0x001f220000100a00 */
[----:B--2---:R-:W-:Y:S03]  /*190d0*/  HMMA.16816.F32 R4, R20, R24, R4 ;  /* 0x000000181404723c */ /* 0x004fe60000001804 */
[----:B----4-:R0:W-:Y:S04]  /*190e0*/  STL.64 [R1+0x3898], R8 ;  /* 0x0038980801007387 */ /* 0x0101e80000100a00 */
[----:B0-----:R-:W2:Y:S01]  /*190f0*/  LDL.64 R8, [R1+0x60] ;  /* 0x0000600001087983 */ /* 0x001ea20000100a00 */
[----:B------:R-:W-:-:S02]  /*19100*/  IMAD.MOV.U32 R2, RZ, RZ, R24 ;  /* 0x000000ffff027224 */ /* 0x000fc400078e0018 */
[----:B------:R-:W-:Y:S01]  /*19110*/  IMAD.MOV.U32 R0, RZ, RZ, R25 ;  /* 0x000000ffff007224 */ /* 0x000fe200078e0019 */
[----:B--2---:R0:W-:Y:S04]  /*19120*/  STL.64 [R1+0x38a0], R8 ;  /* 0x0038a00801007387 */ /* 0x0041e80000100a00 */
[----:B0-----:R-:W2:Y:S01]  /*19130*/  LDL.LU.64 R8, [R1+0xdf0] ;  /* 0x000df00001087983 */ /* 0x001ea20000300a00 */
[----:B------:R-:W2:Y:S02]  /*19140*/  LDL.LU.64 R10, [R1+0xdf8] ;  /* 0x000df800010a7983 */ /* 0x000ea40000300a00 */
[----:B------:R-:W-:Y:S05]  /*19150*/  STL [R1+0x3808], R14 ;  /* 0x0038080e01007387 */ /* 0x000fea0000100800 */
[----:B------:R0:W-:Y:S01]  /*19160*/  STL.64 [R1+0xe00], R4 ;  /* 0x000e000401007387 */ /* 0x0001e20000100a00 */
[----:B------:R1:W-:Y:S01]  /*19170*/  STL.64 [R1+0xe08], R6 ;  /* 0x000e080601007387 */ /* 0x0003e20000100a00 */
[----:B------:R-:W4:Y:S02]  /*19180*/  LDL.LU.64 R24, [R1+0xde0] ;  /* 0x000de00001187983 */ /* 0x000f240000300a00 */
[----:B------:R-:W4:Y:S01]  /*19190*/  LDL.LU.64 R26, [R1+0xde8] ;  /* 0x000de800011a7983 */ /* 0x000f220000300a00 */
[----:B0-----:R-:W3:Y:S01]  /*191a0*/  LDL.LU.64 R4, [R1+0xdc0] ;  /* 0x000dc00001047983 */ /* 0x001ee20000300a00 */
[----:B-1----:R-:W3:Y:S02]  /*191b0*/  LDL.LU.64 R6, [R1+0xdc8] ;  /* 0x000dc80001067983 */ /* 0x002ee40000300a00 */
[----:B------:R-:W-:-:S02]  /*191c0*/  IMAD.MOV.U32 R15, RZ, RZ, R17 ;  /* 0x000000ffff0f7224 */ /* 0x000fc400078e0011 */
[----:B------:R-:W-:Y:S01]  /*191d0*/  IMAD.MOV.U32 R28, RZ, RZ, R16 ;  /* 0x000000ffff1c7224 */ /* 0x000fe200078e0010 */
[C---:B--2---:R-:W-:Y:S01]  /*191e0*/  HMMA.16816.F32 R8, R20.reuse, R16, R8 ;  /* 0x000000101408723c */ /* 0x044fe20000001808 */
[----:B---3--:R-:W-:Y:S01]  /*191f0*/  STL.64 [R1+0x3890], R6 ;  /* 0x0038900601007387 */ /* 0x008fe20000100a00 */
[----:B------:R0:W-:Y:S03]  /*19200*/  STL.64 [R1+0x3888], R4 ;  /* 0x0038880401007387 */ /* 0x0001e60000100a00 */
[----:B0-----:R-:W2:Y:S01]  /*19210*/  LDL.LU.64 R4, [R1+0xdd0] ;  /* 0x000dd00001047983 */ /* 0x001ea20000300a00 */
[----:B------:R-:W2:Y:S02]  /*19220*/  LDL.LU.64 R6, [R1+0xdd8] ;  /* 0x000dd80001067983 */ /* 0x000ea40000300a00 */
[----:B------:R-:W-:Y:S02]  /*19230*/  STL [R1+0x3810], R0 ;  /* 0x0038100001007387 */ /* 0x000fe40000100800 */
[----:B------:R-:W-:Y:S11]  /*19240*/  STL [R1+0x380c], R2 ;  /* 0x00380c0201007387 */ /* 0x000ff60000100800 */
[----:B------:R-:W-:Y:S02]  /*19250*/  @!UPT UIADD3 URZ, URZ, URZ, URZ ;  /* 0x0000003f3f3ff290 */ /* 0x000fe4000fffe03f */
[----:B------:R0:W-:Y:S01]  /*19260*/  STL.64 [R1+0xdf0], R8 ;  /* 0x000df00801007387 */ /* 0x0001e20000100a00 */
[----:B------:R-:W-:Y:S03]  /*19270*/  STL.64 [R1+0xdf8], R10 ;  /* 0x000df80a01007387 */ /* 0x000fe60000100a00 */
[----:B0-----:R-:W4:Y:S01]  /*19280*/  LDL.LU.64 R8, [R1+0x38a0] ;  /* 0x0038a00001087983 */ /* 0x001f220000300a00 */
[----:B------:R-:W-:Y:S02]  /*19290*/  STL [R1+0x3850], R15 ;  /* 0x0038500f01007387 */ /* 0x000fe40000100800 */
[----:B------:R0:W-:Y:S02]  /*192a0*/  STL.64 [R1+0x3848], R12 ;  /* 0x0038480c01007387 */ /* 0x0001e40000100a00 */
[----:B------:R-:W3:Y:S01]  /*192b0*/  LDL.64 R16, [R1+0x10] ;  /* 0x0000100001107983 */ /* 0x000ee20000100a00 */
[----:B0-----:R-:W2:Y:S01]  /*192c0*/  LDL.64 R12, [R1+0x20] ;  /* 0x00002000010c7983 */ /* 0x001ea20000100a00 */
[----:B----4-:R-:W-:Y:S03]  /*192d0*/  HMMA.16816.F32 R24, R20, R8, R24 ;  /* 0x000000081418723c */ /* 0x010fe60000001818 */
[----:B---3--:R0:W-:Y:S01]  /*192e0*/  STL.64 [R1+0x3858], R16 ;  /* 0x0038581001007387 */ /* 0x0081e20000100a00 */
[----:B------:R-:W-:-:S03]  /*192f0*/  IMAD.MOV.U32 R29, RZ, RZ, R9 ;  /* 0x000000ffff1d7224 */ /* 0x000fc600078e0009 */
[----:B0-----:R-:W3:Y:S01]  /*19300*/  LDL.64 R16, [R1+0x30] ;  /* 0x0000300001107983 */ /* 0x001ee20000100a00 */
[----:B------:R-:W-:Y:S11]  /*19310*/  STL [R1+0x3814], R28 ;  /* 0x0038141c01007387 */ /* 0x000ff60000100800 */
[----:B------:R-:W-:Y:S04]  /*19320*/  @!UPT UIADD3 URZ, URZ, URZ, URZ ;  /* 0x0000003f3f3ff290 */ /* 0x000fe8000fffe03f */
[----:B------:R-:W-:Y:S01]  /*19330*/  STL.64 [R1+0xde0], R24 ;  /* 0x000de01801007387 */ /* 0x000fe20000100a00 */
[----:B------:R0:W-:Y:S02]  /*19340*/  STL.64 [R1+0xde8], R26 ;  /* 0x000de81a01007387 */ /* 0x0001e40000100a00 */
[----:B0-----:R-:W-:Y:S02]  /*19350*/  IMAD.MOV.U32 R27, RZ, RZ, R8 ;  /* 0x000000ffff1b7224 */ /* 0x001fe400078e0008 */
[----:B------:R-:W2:Y:S02]  /*19360*/  LDL.LU.64 R8, [R1+0x3898] ;  /* 0x0038980001087983 */ /* 0x000ea40000300a00 */
[C---:B--2---:R-:W-:Y:S01]  /*19370*/  HMMA.16816.F32 R4, R20.reuse, R8, R4 ;  /* 0x000000081404723c */ /* 0x044fe20000001804 */
[----:B------:R-:W-:Y:S02]  /*19380*/  IMAD.MOV.U32 R25, RZ, RZ, R8 ;  /* 0x000000ffff197224 */ /* 0x000fe400078e0008 */
[----:B------:R-:W-:Y:S11]  /*19390*/  IMAD.MOV.U32 R26, RZ, RZ, R9 ;  /* 0x000000ffff1a7224 */ /* 0x000ff600078e0009 */
[----:B------:R-:W-:Y:S09]  /*193a0*/  @!UPT UIADD3 URZ, URZ, URZ, URZ ;  /* 0x0000003f3f3ff290 */ /* 0x000ff2000fffe03f */
[----:B------:R-:W-:Y:S01]  /*193b0*/  STL.64 [R1+0xdd0], R4 ;  /* 0x000dd00401007387 */ /* 0x000fe20000100a00 */
[----:B------:R0:W-:Y:S03]  /*193c0*/  STL.64 [R1+0xdd8], R6 ;  /* 0x000dd80601007387 */ /* 0x0001e60000100a00 */
[----:B0-----:R-:W2:Y:S01]  /*193d0*/  LDL.LU.64 R6, [R1+0x3890] ;  /* 0x0038900001067983 */ /* 0x001ea20000300a00 */
[----:B------:R-:W2:Y:S02]  /*193e0*/  LDL.LU.64 R4, [R1+0x3888] ;  /* 0x0038880001047983 */ /* 0x000ea40000300a00 */
[----:B------:R-:W2:Y:S02]  /*193f0*/  LDL.LU.64 R8, [R1+0x3880] ;  /* 0x0038800001087983 */ /* 0x000ea40000300a00 */
[----:B--2---:R-:W-:Y:S11]  /*19400*/  HMMA.16816.F32 R4, R20, R8, R4 ;  /* 0x000000081404723c */ /* 0x004ff60000001804 */
[----:B------:R-:W-:Y:S11]  /*19410*/  @!UPT UIADD3 URZ, URZ, URZ, URZ ;  /* 0x0000003f3f3ff290 */ /* 0x000ff6000fffe03f */
[----:B------:R-:W-:Y:S01]  /*19420*/  @!UPT UIADD3 URZ, URZ, URZ, URZ ;  /* 0x0000003f3f3ff290 */ /* 0x000fe2000fffe03f */
[----:B------:R-:W-:Y:S01]  /*19430*/  STL.64 [R1+0xdc0], R4 ;  /* 0x000dc00401007387 */ /* 0x000fe20000100a00 */
[----:B------:R0:W-:Y:S03]  /*19440*/  STL.64 [R1+0xdc8], R6 ;  /* 0x000dc80601007387 */ /* 0x0001e60000100a00 */
[----:B0-----:R-:W2:Y:S01]  /*19450*/  LDL.LU R7, [R1+0x3878] ;  /* 0x0038780001077983 */ /* 0x001ea20000300800 */
[----:B------:R-:W4:Y:S02]  /*19460*/  LDL.LU.64 R4, [R1+0x3870] ;  /* 0x0038700001047983 */ /* 0x000f240000300a00 */
[----:B------:R-:W-:Y:S02]  /*19470*/  IMAD.MOV.U32 R6, RZ, RZ, R8 ;  /* 0x000000ffff067224 */ /* 0x000fe400078e0008 */
[----:B------:R-:W-:Y:S01]  /*19480*/  IMAD.MOV.U32 R24, RZ, RZ, R9 ;  /* 0x000000ffff187224 */ /* 0x000fe200078e0009 */
[----:B------:R-:W3:Y:S01]  /*19490*/  LDL.LU R11, [R1+0x3868] ;  /* 0x00386800010b7983 */ /* 0x000ee20000300800 */
[----:B------:R-:W3:Y:S03]  /*194a0*/  LDL.LU.64 R8, [R1+0x3860] ;  /* 0x0038600001087983 */ /* 0x000ee60000300a00 */
[----:B--2---:R-:W-:Y:S01]  /*194b0*/  STL.64 [R1+0x37f0], R6 ;  /* 0x0037f00601007387 */ /* 0x004fe20000100a00 */
[----:B----4-:R0:W-:Y:S03]  /*194c0*/  STL.64 [R1+0x37e8], R4 ;  /* 0x0037e80401007387 */ /* 0x0101e60000100a00 */
[----:B0-----:R-:W2:Y:S01]  /*194d0*/  LDL.LU.64 R4, [R1+0xdb0] ;  /* 0x000db00001047983 */ /* 0x001ea20000300a00 */
[----:B------:R-:W2:Y:S02]  /*194e0*/  LDL.LU.64 R6, [R1+0xdb8] ;  /* 0x000db80001067983 */ /* 0x000ea40000300a00 */
[----:B------:R-:W-:Y:S02]  /*194f0*/  STL.64 [R1+0x37e0], R26 ;  /* 0x0037e01a01007387 */ /* 0x000fe40000100a00 */
[----:B------:R-:W-:Y:S02]  /*19500*/  STL.64 [R1+0x37d8], R24 ;  /* 0x0037d81801007387 */ /* 0x000fe40000100a00 */
[----:B---3--:R-:W-:-:S02]  /*19510*/  IMAD.MOV.U32 R10, RZ, RZ, R16 ;  /* 0x000000ffff0a7224 */ /* 0x008fc400078e0010 */
[----:B------:R-:W-:Y:S01]  /*19520*/  IMAD.MOV.U32 R3, RZ, RZ, R17 ;  /* 0x000000ffff037224 */ /* 0x000fe200078e0011 */
[C---:B--2---:R-:W-:Y:S11]  /*19530*/  HMMA.16816.F32 R4, R20.reuse, R16, R4 ;  /* 0x000000101404723c */ /* 0x044ff60000001804 */
[----:B------:R-:W-:Y:S11]  /*19540*/  @!UPT UIADD3 URZ, URZ, URZ, URZ ;  /* 0x0000003f3f3ff290 */ /* 0x000ff6000fffe03f */
[----:B------:R-:W-:Y:S01]  /*19550*/  @!UPT UIADD3 URZ, URZ, URZ, URZ ;  /* 0x0000003f3f3ff290 */ /* 0x000fe2000fffe03f */
[----:B------:R-:W-:Y:S01]  /*19560*/  STL.64 [R1+0xdb0], R4 ;  /* 0x000db00401007387 */ /* 0x000fe20000100a00 */
[----:B------:R-:W-:Y:S02]  /*19570*/  STL.64 [R1+0xdb8], R6 ;  /* 0x000db80601007387 */ /* 0x000fe40000100a00 */
[----:B------:R-:W2:Y:S02]  /*19580*/  LDL.LU.64 R16, [R1+0xda0] ;  /* 0x000da00001107983 */ /* 0x000ea40000300a00 */
[----:B------:R-:W2:Y:S01]  /*19590*/  LDL.LU.64 R18, [R1+0xda8] ;  /* 0x000da80001127983 */ /* 0x000ea20000300a00 */
[----:B------:R-:W-:Y:S01]  /*195a0*/  STL.64 [R1+0x3800], R10 ;  /* 0x0038000a01007387 */ /* 0x000fe20000100a00 */
[----:B------:R0:W-:Y:S03]  /*195b0*/  STL.64 [R1+0x37f8], R8 ;  /* 0x0037f80801007387 */ /* 0x0001e60000100a00 */
[----:B0-----:R-:W3:Y:S01]  /*195c0*/  LDL.LU.64 R8, [R1+0xd70] ;  /* 0x000d700001087983 */ /* 0x001ee20000300a00 */
[----:B------:R-:W4:Y:S03]  /*195d0*/  LDL.LU.64 R10, [R1+0xd78] ;  /* 0x000d7800010a7983 */ /* 0x000f260000300a00 */
[----:B----4-:R-:W-:Y:S01]  /*195e0*/  STL.64 [R1+0x3820], R10 ;  /* 0x0038200a01007387 */ /* 0x010fe20000100a00 */
[----:B---3--:R0:W-:Y:S03]  /*195f0*/  STL.64 [R1+0x3818], R8 ;  /* 0x0038180801007387 */ /* 0x0081e60000100a00 */
[----:B0-----:R-:W3:Y:S01]  /*19600*/  LDL.LU.64 R8, [R1+0xd80] ;  /* 0x000d800001087983 */ /* 0x001ee20000300a00 */
[----:B------:R-:W4:Y:S01]  /*19610*/  LDL.LU.64 R10, [R1+0xd88] ;  /* 0x000d8800010a7983 */ /* 0x000f220000300a00 */
[----:B--2---:R-:W-:Y:S02]  /*19620*/  HMMA.16816.F32 R16, R20, R12, R16 ;  /* 0x0000000c1410723c */ /* 0x004fe40000001810 */
[----:B----4-:R-:W-:Y:S01]  /*19630*/  STL.64 [R1+0x3840], R10 ;  /* 0x0038400a01007387 */ /* 0x010fe20000100a00 */
[----:B---3--:R0:W-:Y:S03]  /*19640*/  STL.64 [R1+0x3838], R8 ;  /* 0x0038380801007387 */ /* 0x0081e60000100a00 */
[----:B0-----:R-:W2:Y:S01]  /*19650*/  LDL.LU.64 R8, [R1+0xd90] ;  /* 0x000d900001087983 */ /* 0x001ea20000300a00 */
[----:B------:R-:W2:Y:S02]  /*19660*/  LDL.LU.64 R10, [R1+0xd98] ;  /* 0x000d9800010a7983 */ /* 0x000ea40000300a00 */
[----:B------:R-:W3:Y:S02]  /*19670*/  LDL.LU.64 R4, [R1+0xd60] ;  /* 0x000d600001047983 */ /* 0x000ee40000300a00 */
[----:B------:R-:W3:Y:S01]  /*19680*/  LDL.LU.64 R6, [R1+0xd68] ;  /* 0x000d680001067983 */ /* 0x000ee20000300a00 */
[----:B------:R-:W4:Y:S01]  /*19690*/  LDL.LU.64 R24, [R1+0x6f0] ;  /* 0x0006f00001187983 */ /* 0x000f220000300a00 */
[----:B------:R-:W4:Y:S10]  /*196a0*/  LDL.LU.64 R26, [R1+0x6f8] ;  /* 0x0006f800011a7983 */ /* 0x000f340000300a00 */
[----:B------:R0:W-:Y:S02]  /*196b0*/  STL.64 [R1+0xda0], R16 ;  /* 0x000da01001007387 */ /* 0x0001e40000100a00 */
[----:B------:R-:W-:Y:S01]  /*196c0*/  STL.64 [R1+0xda8], R18 ;  /* 0x000da81201007387 */ /* 0x000fe20000100a00 */
[----:B0-----:R-:W2:Y:S01]  /*196d0*/  LDL.LU.64 R16, [R1+0x3858] ;  /* 0x0038580001107983 */ /* 0x001ea20000300a00 */
[----:B------:R-:W-:-:S02]  /*196e0*/  IMAD.MOV.U32 R2, RZ, RZ, R12 ;  /* 0x000000ffff027224 */ /* 0x000fc400078e000c */
[----:B------:R-:W-:Y:S02]  /*196f0*/  IMAD.MOV.U32 R14, RZ, RZ, R13 ;  /* 0x000000ffff0e7224 */ /* 0x000fe400078e000d */
[----:B------:R-:W3:Y:S01]  /*19700*/  LDL.LU R15, [R1+0x3850] ;  /* 0x00385000010f7983 */ /* 0x000ee20000300800 */
[----:B------:R-:W3:Y:S01]  /*19710*/  LDL.LU.64 R12, [R1+0x3848] ;  /* 0x00384800010c7983 */ /* 0x000ee20000300a00 */
        /* <DEDUP_REMOVED lines=9> */
[----:B------:R-:W2:Y:S02]  /*197b0*/  LDL.LU.64 R16, [R1+0x3828] ;  /* 0x0038280001107983 */ /* 0x000ea40000300a00 */
[----:B--2---:R-:W-:Y:S11]  /*197c0*/  HMMA.16816.F32 R8, R20, R16, R8 ;  /* 0x000000101408723c */ /* 0x004ff60000001808 */
        /* <DEDUP_REMOVED lines=8> */
[----:B0-----:R-:W-:-:S02]  /*19850*/  IMAD.MOV.U32 R16, RZ, RZ, R28 ;  /* 0x000000ffff107224 */ /* 0x001fc400078e001c */
[----:B------:R-:W-:Y:S01]  /*19860*/  IMAD.MOV.U32 R17, RZ, RZ, R0 ;  /* 0x000000ffff117224 */ /* 0x000fe200078e0000 */
[----:B------:R-:W2:Y:S01]  /*19870*/  LDL.LU R28, [R1+0x3814] ;  /* 0x00381400011c7983 */ /* 0x000ea20000300800 */
[----:B------:R-:W2:Y:S03]  /*19880*/  LDL.LU R0, [R1+0x3810] ;  /* 0x0038100001007983 */ /* 0x000ea60000300800 */
[----:B------:R0:W-:Y:S02]  /*19890*/  STL.64 [R1+0x36e8], R16 ;  /* 0x0036e81001007387 */ /* 0x0001e40000100a00 */
[----:B0-----:R-:W-:Y:S02]  /*198a0*/  IMAD.MOV.U32 R16, RZ, RZ, R2 ;  /* 0x000000ffff107224 */ /* 0x001fe400078e0002 */
[----:B------:R-:W-:Y:S01]  /*198b0*/  IMAD.MOV.U32 R17, RZ, RZ, R14 ;  /* 0x000000ffff117224 */ /* 0x000fe200078e000e */
[----:B------:R-:W2:Y:S01]  /*198c0*/  LDL.LU R2, [R1+0x380c] ;  /* 0x00380c0001027983 */ /* 0x000ea20000300800 */
[----:B------:R-:W2:Y:S03]  /*198d0*/  LDL.LU R14, [R1+0x3808] ;  /* 0x00380800010e7983 */ /* 0x000ea60000300800 */
[----:B------:R0:W-:Y:S04]  /*198e0*/  STL.64 [R1+0x3700], R16 ;  /* 0x0037001001007387 */ /* 0x0001e80000100a00 */
[----:B0-----:R-:W2:Y:S01]  /*198f0*/  LDL.64 R16, [R1+0xc0] ;  /* 0x0000c00001107983 */ /* 0x001ea20000100a00 */
[C---:B---3--:R-:W-:Y:S11]  /*19900*/  HMMA.16816.F32 R8, R20.reuse, R12, R8 ;  /* 0x0000000c1408723c */ /* 0x048ff60000001808 */
[----:B------:R-:W-:Y:S11]  /*19910*/  @!UPT UIADD3 URZ, URZ, URZ, URZ ;  /* 0x0000003f3f3ff290 */ /* 0x000ff6000fffe03f */
[----:B------:R-:W-:Y:S01]  /*19920*/  @!UPT UIADD3 URZ, URZ, URZ, URZ ;  /* 0x0000003f3f3ff290 */ /* 0x000fe2000fffe03f */
[----:B------:R-:W-:Y:S01]  /*19930*/  STL.64 [R1+0xd70], R8 ;  /* 0x000d700801007387 */ /* 0x000fe20000100a00 */
[----:B------:R0:W-:Y:S03]  /*19940*/  STL.64 [R1+0xd78], R10 ;  /* 0x000d780a01007387 */ /* 0x0001e60000100a00 */
[----:B0-----:R-:W3:Y:S01]  /*19950*/  LDL.LU.64 R10, [R1+0x3800] ;  /* 0x00380000010a7983 */ /* 0x001ee20000300a00 */
[----:B------:R-:W2:Y:S02]  /*19960*/  LDL.LU.64 R8, [R1+0x37f8] ;  /* 0x0037f80001087983 */ /* 0x000ea40000300a00 */
[----:B------:R-:W-:Y:S01]  /*19970*/  STL.64 [R1+0x36c8], R12 ;  /* 0x0036c80c01007387 */ /* 0x000fe20000100a00 */
[C---:B--2---:R-:W-:Y:S11]  /*19980*/  HMMA.16816.F32 R4, R20.reuse, R8, R4 ;  /* 0x000000081404723c */ /* 0x044ff60000001804 */
[----:B------:R-:W-:Y:S11]  /*19990*/  @!UPT UIADD3 URZ, URZ, URZ, URZ ;  /* 0x0000003f3f3ff290 */ /* 0x000ff6000fffe03f */
[----:B------:R-:W-:Y:S01]  /*199a0*/  @!UPT UIADD3 URZ, URZ, URZ, URZ ;  /* 0x0000003f3f3ff290 */ /* 0x000fe2000fffe03f */
[----:B------:R-:W-:Y:S01]  /*199b0*/  STL.64 [R1+0xd60], R4 ;  /* 0x000d600401007387 */ /* 0x000fe20000100a00 */
[----:B------:R0:W-:Y:S03]  /*199c0*/  STL.64 [R1+0xd68], R6 ;  /* 0x000d680601007387 */ /* 0x0001e60000100a00 */
[----:B0-----:R-:W2:Y:S01]  /*199d0*/  LDL.LU.64 R6, [R1+0x37f0] ;  /* 0x0037f00001067983 */ /* 0x001ea20000300a00 */
[----:B------:R-:W4:Y:S02]  /*199e0*/  LDL.LU.64 R4, [R1+0x37e8] ;  /* 0x0037e80001047983 */ /* 0x000f240000300a00 */
[----:B------:R-:W-:Y:S01]  /*199f0*/  STL.64 [R1+0x36c0], R8 ;  /* 0x0036c00801007387 */ /* 0x000fe20000100a00 */
[----:B----4-:R-:W-:Y:S01]  /*19a00*/  HMMA.16816.F32 R20, R20, R4, R24 ;  /* 0x000000041414723c */ /* 0x010fe20000001818 */
[----:B------:R-:W4:Y:S01]  /*19a10*/  LDL.LU.64 R26, [R1+0x37e0] ;  /* 0x0037e000011a7983 */ /* 0x000f220000300a00 */
[----:B------:R-:W4:Y:S11]  /*19a20*/  LDL.LU.64 R24, [R1+0x37d8] ;  /* 0x0037d80001187983 */ /* 0x000f360000300a00 */
[----:B------:R-:W-:Y:S10]  /*19a30*/  @!UPT UIADD3 URZ, URZ, URZ, URZ ;  /* 0x0000003f3f3ff290 */ /* 0x000ff4000fffe03f */
[----:B------:R3:W-:Y:S01]  /*19a40*/  STL.64 [R1+0x6f0], R20 ;  /* 0x0006f01401007387 */ /* 0x0007e20000100a00 */
[----:B------:R-:W-:Y:S02]  /*19a50*/  STL.64 [R1+0x6f8], R22 ;  /* 0x0006f81601007387 */ /* 0x000fe40000100a00 */
[----:B---3--:R-:W-:Y:S02]  /*19a60*/  IMAD.MOV.U32 R20, RZ, RZ, R10 ;  /* 0x000000ffff147224 */ /* 0x008fe400078e000a */
[----:B------:R-:W-:Y:S01]  /*19a70*/  IMAD.MOV.U32 R21, RZ, RZ, R3 ;  /* 0x000000ffff157224 */ /* 0x000fe200078e0003 */
[----:B------:R-:W3:Y:S01]  /*19a80*/  LDL.LU R10, [R1+0x37d4] ;  /* 0x0037d400010a7983 */ /* 0x000ee20000300800 */
[----:B------:R-:W3:Y:S03]  /*19a90*/  LDL.LU R3, [R1+0x37d0] ;  /* 0x0037d00001037983 */ /* 0x000ee60000300800 */
[----:B------:R2:W-:Y:S02]  /*19aa0*/  STL.64 [R1+0x3708], R20 ;  /* 0x0037081401007387 */ /* 0x0005e40000100a00 */
[----:B--2---:R-:W-:-:S02]  /*19ab0*/  IMAD.MOV.U32 R20, RZ, RZ, R6 ;  /* 0x000000ffff147224 */ /* 0x004fc400078e0006 */
[----:B------:R-:W2:Y:S01]  /*19ac0*/  LDL.LU R6, [R1+0x37cc] ;  /* 0x0037cc0001067983 */ /* 0x000ea20000300800 */
[----:B----4-:R-:W-:-:S03]  /*19ad0*/  IMAD.MOV.U32 R21, RZ, RZ, R24 ;  /* 0x000000ffff157224 */ /* 0x010fc600078e0018 */
[----:B------:R-:W4:Y:S02]  /*19ae0*/  LDL.LU R24, [R1+0x37c8] ;  /* 0x0037c80001187983 */ /* 0x000f240000300800 */
[----:B------:R0:W-:Y:S02]  /*19af0*/  STL.64 [R1+0x3720], R20 ;  /* 0x0037201401007387 */ /* 0x0001e40000100a00 */
[----:B0-----:R-:W-:Y:S02]  /*19b00*/  IMAD.MOV.U32 R20, RZ, RZ, R25 ;  /* 0x000000ffff147224 */ /* 0x001fe400078e0019 */
[----:B------:R-:W-:Y:S01]  /*19b10*/  IMAD.MOV.U32 R21, RZ, RZ, R26 ;  /* 0x000000ffff157224 */ /* 0x000fe200078e001a */
[----:B------:R-:W4:Y:S01]  /*19b20*/  LDL.LU R25, [R1+0x37c4] ;  /* 0x0037c40001197983 */ /* 0x000f220000300800 */
[----:B------:R-:W4:Y:S03]  /*19b30*/  LDL.LU R26, [R1+0x37c0] ;  /* 0x0037c000011a7983 */ /* 0x000f260000300800 */
[----:B------:R0:W-:Y:S02]  /*19b40*/  STL.64 [R1+0x3738], R20 ;  /* 0x0037381401007387 */ /* 0x0001e40000100a00 */
[----:B0-----:R-:W-:-:S02]  /*19b50*/  IMAD.MOV.U32 R20, RZ, RZ, R27 ;  /* 0x000000ffff147224 */ /* 0x001fc400078e001b */
[----:B------:R-:W-:Y:S01]  /*19b60*/  IMAD.MOV.U32 R21, RZ, RZ, R29 ;  /* 0x000000ffff157224 */ /* 0x000fe200078e001d */
[----:B------:R-:W4:Y:S01]  /*19b70*/  LDL.LU R27, [R1+0x37bc] ;  /* 0x0037bc00011b7983 */ /* 0x000f220000300800 */
[----:B------:R-:W2:Y:S03]  /*19b80*/  LDL.LU R29, [R1+0x37b8] ;  /* 0x0037b800011d7983 */ /* 0x000ea60000300800 */
[----:B------:R0:W-:Y:S02]  /*19b90*/  STL.64 [R1+0x3750], R20 ;  /* 0x0037501401007387 */ /* 0x0001e40000100a00 */
[----:B0-----:R-:W-:Y:S02]  /*19ba0*/  IMAD.MOV.U32 R20, RZ, RZ, R28 ;  /* 0x000000ffff147224 */ /* 0x001fe400078e001c */
[----:B------:R-:W-:-:S05]  /*19bb0*/  IMAD.MOV.U32 R21, RZ, RZ, R15 ;  /* 0x000000ffff157224 */ /* 0x000fca00078e000f */
[----:B------:R0:W-:Y:S04]  /*19bc0*/  STL.64 [R1+0x3768], R20 ;  /* 0x0037681401007387 */ /* 0x0001e80000100a00 */
[----:B0-----:R-:W4:Y:S01]  /*19bd0*/  LDL.LU.64 R20, [R1+0x6d0] ;  /* 0x0006d00001147983 */ /* 0x001f220000300a00 */
[----:B------:R-:W4:Y:S02]  /*19be0*/  LDL.LU.64 R22, [R1+0x6d8] ;  /* 0x0006d80001167983 */ /* 0x000f240000300a00 */
[----:B------:R-:W-:Y:S02]  /*19bf0*/  IMAD.MOV.U32 R8, RZ, RZ, R2 ;  /* 0x000000ffff087224 */ /* 0x000fe400078e0002 */
[----:B------:R-:W-:-:S05]  /*19c00*/  IMAD.MOV.U32 R9, RZ, RZ, R0 ;  /* 0x000000ffff097224 */ /* 0x000fca00078e0000 */
[----:B------:R0:W-:Y:S01]  /*19c10*/  STL.64 [R1+0x3770], R8 ;  /* 0x0037700801007387 */ /* 0x0001e20000100a00 */
[----:B------:R-:W-:Y:S02]  /*19c20*/  STL.64 [R1+0x36e0], R4 ;  /* 0x0036e00401007387 */ /* 0x000fe40000100a00 */
[----:B0-----:R-:W-:Y:S02]  /*19c30*/  IMAD.MOV.U32 R8, RZ, RZ, R14 ;  /* 0x000000ffff087224 */ /* 0x001fe400078e000e */
[----:B------:R-:W-:Y:S01]  /*19c40*/  IMAD.MOV.U32 R9, RZ, RZ, R11 ;  /* 0x000000ffff097224 */ /* 0x000fe200078e000b */
[----:B----4-:R-:W-:Y:S11]  /*19c50*/  HMMA.16816.F32 R20, R24, R16, R20 ;  /* 0x000000101814723c */ /* 0x010ff60000001814 */
[----:B------:R-:W-:Y:S11]  /*19c60*/  @!UPT UIADD3 URZ, URZ, URZ, URZ ;  /* 0x0000003f3f3ff290 */ /* 0x000ff6000fffe03f */
[----:B------:R-:W-:Y:S01]  /*19c70*/  @!UPT UIADD3 URZ, URZ, URZ, URZ ;  /* 0x0000003f3f3ff290 */ /* 0x000fe2000fffe03f */
[----:B------:R-:W-:Y:S01]  /*19c80*/  STL.64 [R1+0x6d0], R20 ;  /* 0x0006d01401007387 */ /* 0x000fe20000100a00 */
[----:B------:R-:W-:Y:S02]  /*19c90*/  STL.64 [R1+0x6d8], R22 ;  /* 0x0006d81601007387 */ /* 0x000fe40000100a00 */
[----:B------:R3:W-:Y:S02]  /*19ca0*/  STL.64 [R1+0x3788], R8 ;  /* 0x0037880801007387 */ /* 0x0007e40000100a00 */
[----:B---3--:R-:W-:Y:S02]  /*19cb0*/  IMAD.MOV.U32 R8, RZ, RZ, R10 ;  /* 0x000000ffff087224 */ /* 0x008fe400078e000a */
[----:B------:R-:W-:-:S05]  /*19cc0*/  IMAD.MOV.U32 R9, RZ, RZ, R7 ;  /* 0x000000ffff097224 */ /* 0x000fca00078e0007 */
[----:B------:R-:W-:Y:S01]  /*19cd0*/  STL.64 [R1+0x37a0], R8 ;  /* 0x0037a00801007387 */ /* 0x000fe20000100a00 */
[----:B------:R-:W3:Y:S02]  /*19ce0*/  LDL.LU.64 R20, [R1+0x690] ;  /* 0x0006900001147983 */ /* 0x000ee40000300a00 */
[----:B------:R-:W4:Y:S02]  /*19cf0*/  LDL.LU.64 R22, [R1+0x698] ;  /* 0x0006980001167983 */ /* 0x000f240000300a00 */
[----:B----4-:R-:W-:Y:S01]  /*19d00*/  STL.64 [R1+0x3780], R22 ;  /* 0x0037801601007387 */ /* 0x010fe20000100a00 */
[----:B---3--:R0:W-:Y:S03]  /*19d10*/  STL.64 [R1+0x3778], R20 ;  /* 0x0037781401007387 */ /* 0x0081e60000100a00 */
[----:B0-----:R-:W3:Y:S01]  /*19d20*/  LDL.LU.64 R20, [R1+0x6a0] ;  /* 0x0006a00001147983 */ /* 0x001ee20000300a00 */
[----:B------:R-:W4:Y:S03]  /*19d30*/  LDL.LU.64 R22, [R1+0x6a8] ;  /* 0x0006a80001167983 */ /* 0x000f260000300a00 */
[----:B----4-:R-:W-:Y:S01]  /*19d40*/  STL.64 [R1+0x3798], R22 ;  /* 0x0037981601007387 */ /* 0x010fe20000100a00 */
[----:B---3--:R0:W-:Y:S03]  /*19d50*/  STL.64 [R1+0x3790], R20 ;  /* 0x0037901401007387 */ /* 0x0081e60000100a00 */
[----:B0-----:R-:W3:Y:S01]  /*19d60*/  LDL.LU.64 R20, [R1+0x6b0] ;  /* 0x0006b00001147983 */ /* 0x001ee20000300a00 */
[----:B------:R-:W4:Y:S02]  /*19d70*/  LDL.LU.64 R22, [R1+0x6b8] ;  /* 0x0006b80001167983 */ /* 0x000f240000300a00 */
[----:B------:R-:W-:-:S02]  /*19d80*/  IMAD.MOV.U32 R2, RZ, RZ, R16 ;  /* 0x000000ffff027224 */ /* 0x000fc400078e0010 */
[----:B------:R-:W-:Y:S01]  /*19d90*/  IMAD.MOV.U32 R0, RZ, RZ, R17 ;  /* 0x000000ffff007224 */ /* 0x000fe200078e0011 */
[----:B----4-:R-:W-:Y:S01]  /*19da0*/  STL.64 [R1+0x37b0], R22 ;  /* 0x0037b01601007387 */ /* 0x010fe20000100a00 */
[----:B---3--:R0:W-:Y:S03]  /*19db0*/  STL.64 [R1+0x37a8], R20 ;  /* 0x0037a81401007387 */ /* 0x0081e60000100a00 */
[----:B0-----:R-:W3:Y:S01]  /*19dc0*/  LDL.LU.64 R20, [R1+0x6c0] ;  /* 0x0006c00001147983 */ /* 0x001ee20000300a00 */
[----:B------:R-:W3:Y:S02]  /*19dd0*/  LDL.LU.64 R22, [R1+0x6c8] ;  /* 0x0006c80001167983 */ /* 0x000ee40000300a00 */
[----:B------:R-:W4:Y:S02]  /*19de0*/  LDL.LU.64 R16, [R1+0x640] ;  /* 0x0006400001107983 */ /* 0x000f240000300a00 */
[----:B------:R-:W2:Y:S02]  /*19df0*/  LDL.LU.64 R18, [R1+0x648] ;  /* 0x0006480001127983 */ /* 0x000ea40000300a00 */
[----:B--2---:R-:W-:Y:S01]  /*19e00*/  STL.64 [R1+0x3718], R18 ;  /* 0x0037181201007387 */ /* 0x004fe20000100a00 */
[----:B----4-:R0:W-:Y:S03]  /*19e10*/  STL.64 [R1+0x3710], R16 ;  /* 0x0037101001007387 */ /* 0x0101e60000100a00 */
[----:B0-----:R-:W2:Y:S01]  /*19e20*/  LDL.LU.64 R16, [R1+0x650] ;  /* 0x0006500001107983 */ /* 0x001ea20000300a00 */
[----:B------:R-:W4:Y:S03]  /*19e30*/  LDL.LU.64 R18, [R1+0x658] ;  /* 0x0006580001127983 */ /* 0x000f260000300a00 */
[----:B----4-:R-:W-:Y:S01]  /*19e40*/  STL.64 [R1+0x3730], R18 ;  /* 0x0037301201007387 */ /* 0x010fe20000100a00 */
[----:B--2---:R0:W-:Y:S03]  /*19e50*/  STL.64 [R1+0x3728], R16 ;  /* 0x0037281001007387 */ /* 0x0041e60000100a00 */
[----:B0-----:R-:W2:Y:S01]  /*19e60*/  LDL.LU.64 R16, [R1+0x660] ;  /* 0x0006600001107983 */ /* 0x001ea20000300a00 */
[----:B------:R-:W4:Y:S03]  /*19e70*/  LDL.LU.64 R18, [R1+0x668] ;  /* 0x0006680001127983 */ /* 0x000f260000300a00 */
[----:B----4-:R-:W-:Y:S01]  /*19e80*/  STL.64 [R1+0x3748], R18 ;  /* 0x0037481201007387 */ /* 0x010fe20000100a00 */
[----:B--2---:R0:W-:Y:S03]  /*19e90*/  STL.64 [R1+0x3740], R16 ;  /* 0x0037401001007387 */ /* 0x0041e60000100a00 */
[----:B0-----:R-:W2:Y:S01]  /*19ea0*/  LDL.LU.64 R16, [R1+0x670] ;  /* 0x0006700001107983 */ /* 0x001ea20000300a00 */
[----:B------:R-:W4:Y:S02]  /*19eb0*/  LDL.LU.64 R18, [R1+0x678] ;  /* 0x0006780001127983 */ /* 0x000f240000300a00 */
[----:B------:R-:W-:-:S02]  /*19ec0*/  IMAD.MOV.U32 R8, RZ, RZ, R6 ;  /* 0x000000ffff087224 */ /* 0x000fc400078e0006 */
[----:B------:R-:W-:-:S07]  /*19ed0*/  IMAD.MOV.U32 R9, RZ, RZ, R3 ;  /* 0x000000ffff097224 */ /* 0x000fce00078e0003 */
[C---:B---3--:R-:W-:Y:S01]  /*19ee0*/  HMMA.16816.F32 R8, R24.reuse, R8, R20 ;  /* 0x000000081808723c */ /* 0x048fe20000001814 */
[----:B----4-:R-:W-:Y:S01]  /*19ef0*/  STL.64 [R1+0x3760], R18 ;  /* 0x0037601201007387 */ /* 0x010fe20000100a00 */
[----:B--2---:R0:W-:Y:S03]  /*19f00*/  STL.64 [R1+0x3758], R16 ;  /* 0x0037581001007387 */ /* 0x0041e60000100a00 */
[----:B0-----:R-:W2:Y:S01]  /*19f10*/  LDL.LU.64 R16, [R1+0x680] ;  /* 0x0006800001107983 */ /* 0x001ea20000300a00 */
[----:B------:R-:W2:Y:S02]  /*19f20*/  LDL.LU.64 R18, [R1+0x688] ;  /* 0x0006880001127983 */ /* 0x000ea40000300a00 */
[----:B------:R-:W3:Y:S02]  /*19f30*/  LDL.LU.64 R4, [R1+0x620] ;  /* 0x0006200001047983 */ /* 0x000ee40000300a00 */
[----:B------:R-:W4:Y:S02]  /*19f40*/  LDL.LU.64 R6, [R1+0x628] ;  /* 0x0006280001067983 */ /* 0x000f240000300a00 */
[----:B----4-:R-:W-:Y:S01]  /*19f50*/  STL.64 [R1+0x36f8], R6 ;  /* 0x0036f80601007387 */ /* 0x010fe20000100a00 */
[----:B---3--:R0:W-:Y:S03]  /*19f60*/  STL.64 [R1+0x36f0], R4 ;  /* 0x0036f00401007387 */ /* 0x0081e60000100a00 */
[----:B0-----:R-:W3:Y:S01]  /*19f70*/  LDL.LU.64 R4, [R1+0x630] ;  /* 0x0006300001047983 */ /* 0x001ee20000300a00 */
[----:B------:R-:W3:Y:S02]  /*19f80*/  LDL.LU.64 R6, [R1+0x638] ;  /* 0x0006380001067983 */ /* 0x000ee40000300a00 */
[----:B------:R-:W4:Y:S02]  /*19f90*/  LDL.LU.64 R12, [R1+0x610] ;  /* 0x00061000010c7983 */ /* 0x000f240000300a00 */
[----:B------:R-:W4:Y:S01]  /*19fa0*/  LDL.LU.64 R14, [R1+0x618] ;  /* 0x00061800010e7983 */ /* 0x000f220000300a00 */
[----:B------:R-:W2:Y:S01]  /*19fb0*/  LDL.LU.64 R22, [R1+0x37b0] ;  /* 0x0037b00001167983 */ /* 0x000ea20000300a00 */
[----:B------:R-:W2:Y:S02]  /*19fc0*/  LDL.LU.64 R20, [R1+0x37a8] ;  /* 0x0037a80001147983 */ /* 0x000ea40000300a00 */
[----:B------:R0:W-:Y:S02]  /*19fd0*/  STL.64 [R1+0x6c0], R8 ;  /* 0x0006c00801007387 */ /* 0x0001e40000100a00 */
[----:B------:R2:W-:Y:S01]  /*19fe0*/  STL.64 [R1+0x6c8], R10 ;  /* 0x0006c80a01007387 */ /* 0x0005e20000100a00 */
[----:B0-----:R-:W2:Y:S02]  /*19ff0*/  LDL.LU.64 R8, [R1+0x37a0] ;  /* 0x0037a00001087983 */ /* 0x001ea40000300a00 */
        /* <DEDUP_REMOVED lines=15> */
[----:B------:R-:W2:Y:S11]  /*1a0f0*/  LDL.LU.64 R20, [R1+0x3768] ;  /* 0x0037680001147983 */ /* 0x000eb60000300a00 */
[----:B------:R-:W-:Y:S10]  /*1a100*/  @!UPT UIADD3 URZ, URZ, URZ, URZ ;  /* 0x0000003f3f3ff290 */ /* 0x000ff4000fffe03f */
[----:B------:R0:W-:Y:S01]  /*1a110*/  STL.64 [R1+0x690], R8 ;  /* 0x0006900801007387 */ /* 0x0001e20000100a00 */
[----:B------:R1:W-:Y:S03]  /*1a120*/  STL.64 [R1+0x698], R10 ;  /* 0x0006980a01007387 */ /* 0x0003e60000100a00 */
[----:B0-----:R-:W3:Y:S01]  /*1a130*/  LDL.LU.64 R8, [R1+0x600] ;  /* 0x0006000001087983 */ /* 0x001ee20000300a00 */
[----:B-1----:R-:W3:Y:S01]  /*1a140*/  LDL.LU.64 R10, [R1+0x608] ;  /* 0x00060800010a7983 */ /* 0x002ee20000300a00 */
        /* <DEDUP_REMOVED lines=29> */
[----:B------:R-:W3:Y:S11]  /*1a320*/  LDL.LU.64 R16, [R1+0x3700] ;  /* 0x0037000001107983 */ /* 0x000ef60000300a00 */
[----:B------:R-:W-:Y:S10]  /*1a330*/  @!UPT UIADD3 URZ, URZ, URZ, URZ ;  /* 0x0000003f3f3ff290 */ /* 0x000ff4000fffe03f */
[----:B------:R0:W-:Y:S01]  /*1a340*/  STL.64 [R1+0x640], R20 ;  /* 0x0006401401007387 */ /* 0x0001e20000100a00 */
[----:B------:R1:W-:Y:S03]  /*1a350*/  STL.64 [R1+0x648], R22 ;  /* 0x0006481601007387 */ /* 0x0003e60000100a00 */
        /* <DEDUP_REMOVED lines=10> */
[----:B------:R-:W2:Y:S11]  /*1a400*/  LDL.LU.64 R4, [R1+0x36e0] ;  /* 0x0036e00001047983 */ /* 0x000eb60000300a00 */
[----:B------:R-:W-:Y:S10]  /*1a410*/  @!UPT UIADD3 URZ, URZ, URZ, URZ ;  /* 0x0000003f3f3ff290 */ /* 0x000ff4000fffe03f */
[----:B------:R-:W-:Y:S01]  /*1a420*/  STL.64 [R1+0x620], R16 ;  /* 0x0006201001007387 */ /* 0x000fe20000100a00 */
[----:B------:R0:W-:Y:S03]  /*1a430*/  STL.64 [R1+0x628], R18 ;  /* 0x0006281201007387 */ /* 0x0001e60000100a00 */
[----:B0-----:R-:W3:Y:S01]  /*1a440*/  LDL.LU.64 R18, [R1+0x36d8] ;  /* 0x0036d80001127983 */ /* 0x001ee20000300a00 */
[----:B------:R-:W4:Y:S02]  /*1a450*/  LDL.LU.64 R16, [R1+0x36d0] ;  /* 0x0036d00001107983 */ /* 0x000f240000300a00 */
[C---:B----4-:R-:W-:Y:S11]  /*1a460*/  HMMA.16816.F32 R12, R24.reuse, R16, R12 ;  /* 0x00000010180c723c */ /* 0x050ff6000000180c */
[----:B------:R-:W-:Y:S11]  /*1a470*/  @!UPT UIADD3 URZ, URZ, URZ, URZ ;  /* 0x0000003f3f3ff290 */ /* 0x000ff6000fffe03f */
[----:B------:R-:W-:Y:S01]  /*1a480*/  @!UPT UIADD3 URZ, URZ, URZ, URZ ;  /* 0x0000003f3f3ff290 */ /* 0x000fe2000fffe03f */
[----:B------:R0:W-:Y:S01]  /*1a490*/  STL.64 [R1+0x610], R12 ;  /* 0x0006100c01007387 */ /* 0x0001e20000100a00 */
[----:B------:R-:W-:Y:S03]  /*1a4a0*/  STL.64 [R1+0x618], R14 ;  /* 0x0006180e01007387 */ /* 0x000fe60000100a00 */
[----:B0-----:R-:W4:Y:S01]  /*1a4b0*/  LDL.LU.64 R12, [R1+0x36c8] ;  /* 0x0036c800010c7983 */ /* 0x001f220000300a00 */
[----:B---3--:R-:W-:Y:S02]  /*1a4c0*/  STL.64 [R1+0x3650], R18 ;  /* 0x0036501201007387 */ /* 0x008fe40000100a00 */
[----:B------:R0:W-:Y:S02]  /*1a4d0*/  STL.64 [R1+0x3648], R16 ;  /* 0x0036481001007387 */ /* 0x0001e40000100a00 */
[----:B0-----:R-:W3:Y:S01]  /*1a4e0*/  LDL.64 R16, [R1+0xb0] ;  /* 0x0000b00001107983 */ /* 0x001ee20000100a00 */
[C---:B----4-:R-:W-:Y:S03]  /*1a4f0*/  HMMA.16816.F32 R8, R24.reuse, R12, R8 ;  /* 0x0000000c1808723c */ /* 0x050fe60000001808 */
[----:B---3--:R0:W-:Y:S04]  /*1a500*/  STL.64 [R1+0x36b8], R16 ;  /* 0x0036b81001007387 */ /* 0x0081e80000100a00 */
[----:B0-----:R-:W3:Y:S01]  /*1a510*/  LDL.LU.64 R16, [R1+0x5f0] ;  /* 0x0005f00001107983 */ /* 0x001ee20000300a00 */
[----:B------:R-:W3:Y:S11]  /*1a520*/  LDL.LU.64 R18, [R1+0x5f8] ;  /* 0x0005f80001127983 */ /* 0x000ef60000300a00 */
[----:B------:R-:W-:Y:S04]  /*1a530*/  @!UPT UIADD3 URZ, URZ, URZ, URZ ;  /* 0x0000003f3f3ff290 */ /* 0x000fe8000fffe03f */
[----:B------:R0:W-:Y:S02]  /*1a540*/  STL.64 [R1+0x600], R8 ;  /* 0x0006000801007387 */ /* 0x0001e40000100a00 */
[----:B------:R-:W-:Y:S01]  /*1a550*/  STL.64 [R1+0x608], R10 ;  /* 0x0006080a01007387 */ /* 0x000fe20000100a00 */
[----:B0-----:R-:W3:Y:S01]  /*1a560*/  LDL.LU.64 R8, [R1+0x36c0] ;  /* 0x0036c00001087983 */ /* 0x001ee20000300a00 */
[----:B------:R-:W-:Y:S02]  /*1a570*/  STL [R1+0x3640], R12 ;  /* 0x0036400c01007387 */ /* 0x000fe40000100800 */
[----:B------:R0:W-:Y:S02]  /*1a580*/  STL [R1+0x363c], R13 ;  /* 0x00363c0d01007387 */ /* 0x0001e40000100800 */
[----:B0-----:R-:W4:Y:S01]  /*1a590*/  LDL.64 R12, [R1+0xa0] ;  /* 0x0000a000010c7983 */ /* 0x001f220000100a00 */
[C---:B--2---:R-:W-:Y:S08]  /*1a5a0*/  HMMA.16816.F32 R20, R24.reuse, R4, R20 ;  /* 0x000000041814723c */ /* 0x044ff00000001814 */
[----:B---3--:R-:W-:Y:S01]  /*1a5b0*/  HMMA.16816.F32 R16, R24, R8, R16 ;  /* 0x000000081810723c */ /* 0x008fe20000001810 */
[----:B------:R-:W0:Y:S11]  /*1a5c0*/  LDSM.16.MT88.4 R24, [R29+0x280] ;  /* 0x000280001d18783b */ /* 0x000e360000004200 */
[----:B------:R-:W-:Y:S11]  /*1a5d0*/  @!UPT UIADD3 URZ, URZ, URZ, URZ ;  /* 0x0000003f3f3ff290 */ /* 0x000ff6000fffe03f */
[----:B------:R1:W-:Y:S01]  /*1a5e0*/  STL.64 [R1+0x5f0], R16 ;  /* 0x0005f01001007387 */ /* 0x0003e20000100a00 */
[----:B------:R2:W-:Y:S03]  /*1a5f0*/  STL.64 [R1+0x5f8], R18 ;  /* 0x0005f81201007387 */ /* 0x0005e60000100a00 */
[----:B-1----:R-:W3:Y:S01]  /*1a600*/  LDL.LU.64 R16, [R1+0xc70] ;  /* 0x000c700001107983 */ /* 0x002ee20000300a00 */
[----:B--2---:R-:W3:Y:S02]  /*1a610*/  LDL.LU.64 R18, [R1+0xc78] ;  /* 0x000c780001127983 */ /* 0x004ee40000300a00 */
[----:B------:R-:W-:Y:S02]  /*1a620*/  STL [R1+0x3634], R8 ;  /* 0x0036340801007387 */ /* 0x000fe40000100800 */
[----:B------:R1:W-:Y:S02]  /*1a630*/  STL [R1+0x3630], R9 ;  /* 0x0036300901007387 */ /* 0x0003e40000100800 */
[----:B-1----:R-:W2:Y:S01]  /*1a640*/  LDL.LU.64 R8, [R1+0xc50] ;  /* 0x000c500001087983 */ /* 0x002ea20000300a00 */
[----:B------:R-:W2:Y:S02]  /*1a650*/  LDL.LU.64 R10, [R1+0xc58] ;  /* 0x000c5800010a7983 */ /* 0x000ea40000300a00 */
[----:B------:R-:W-:Y:S02]  /*1a660*/  STL.64 [R1+0x100], R20 ;  /* 0x0001001401007387 */ /* 0x000fe40000100a00 */
[----:B------:R-:W-:Y:S02]  /*1a670*/  STL.64 [R1+0x108], R22 ;  /* 0x0001081601007387 */ /* 0x000fe40000100a00 */
[----:B------:R-:W3:Y:S04]  /*1a680*/  LDSM.16.MT88.4 R20, [R29+0x200] ;  /* 0x000200001d14783b */ /* 0x000ee80000004200 */
[----:B------:R-:W-:Y:S01]  /*1a690*/  STL [R1+0x362c], R4 ;  /* 0x00362c0401007387 */ /* 0x000fe20000100800 */
[----:B------:R1:W-:Y:S03]  /*1a6a0*/  STL [R1+0x3628], R5 ;  /* 0x0036280501007387 */ /* 0x0003e60000100800 */
[----:B-1----:R-:W2:Y:S01]  /*1a6b0*/  LDL.LU.64 R4, [R1+0xc60] ;  /* 0x000c600001047983 */ /* 0x002ea20000300a00 */
[----:B------:R-:W2:Y:S02]  /*1a6c0*/  LDL.LU.64 R6, [R1+0xc68] ;  /* 0x000c680001067983 */ /* 0x000ea40000300a00 */
[----:B0-----:R-:W-:Y:S02]  /*1a6d0*/  STL.64 [R1+0x3620], R26 ;  /* 0x0036201a01007387 */ /* 0x001fe40000100a00 */
[----:B------:R0:W-:Y:S02]  /*1a6e0*/  STL.64 [R1+0x3618], R24 ;  /* 0x0036181801007387 */ /* 0x0001e40000100a00 */
[----:B0-----:R-:W-:-:S02]  /*1a6f0*/  IMAD.MOV.U32 R24, RZ, RZ, R2 ;  /* 0x000000ffff187224 */ /* 0x001fc400078e0002 */
[----:B------:R-:W-:Y:S01]  /*1a700*/  IMAD.MOV.U32 R25, RZ, RZ, R0 ;  /* 0x000000ffff197224 */ /* 0x000fe200078e0000 */
[----:B------:R-:W-:Y:S06]  /*1a710*/  STL [R1+0x3608], R29 ;  /* 0x0036081d01007387 */ /* 0x000fec0000100800 */
[----:B---3--:R-:W-:Y:S01]  /*1a720*/  HMMA.16816.F32 R24, R20, R24, R16 ;  /* 0x000000181418723c */ /* 0x008fe20000001810 */
[----:B------:R-:W3:Y:S11]  /*1a730*/  LDL.LU.64 R16, [R1+0x36b8] ;  /* 0x0036b80001107983 */ /* 0x000ef60000300a00 */
[----:B------:R-:W-:Y:S11]  /*1a740*/  @!UPT UIADD3 URZ, URZ, URZ, URZ ;  /* 0x0000003f3f3ff290 */ /* 0x000ff6000fffe03f */
[----:B------:R0:W-:Y:S01]  /*1a750*/  STL.64 [R1+0xc70], R24 ;  /* 0x000c701801007387 */ /* 0x0001e20000100a00 */
[----:B------:R-:W-:Y:S03]  /*1a760*/  STL.64 [R1+0xc78], R26 ;  /* 0x000c781a01007387 */ /* 0x000fe60000100a00 */
[----:B0-----:R-:W2:Y:S01]  /*1a770*/  LDL.64 R24, [R1+0x60] ;  /* 0x0000600001187983 */ /* 0x001ea20000100a00 */
[----:B---3--:R-:W-:-:S03]  /*1a780*/  IMAD.MOV.U32 R3, RZ, RZ, R17 ;  /* 0x000000ffff037224 */ /* 0x008fc600078e0011 */
[----:B--2---:R0:W-:Y:S02]  /*1a790*/  STL.64 [R1+0x36b0], R24 ;  /* 0x0036b01801007387 */ /* 0x0041e40000100a00 */
[C---:B0-----:R-:W-:Y:S07]  /*1a7a0*/  HMMA.16816.F32 R24, R20.reuse, R16, R4 ;  /* 0x000000101418723c */ /* 0x041fee0000001804 */
[----:B------:R-:W-:Y:S11]  /*1a7b0*/  IMAD.MOV.U32 R6, RZ, RZ, R16 ;  /* 0x000000ffff067224 */ /* 0x000ff600078e0010 */
[----:B------:R-:W-:Y:S05]  /*1a7c0*/  @!UPT UIADD3 URZ, URZ, URZ, URZ ;  /* 0x0000003f3f3ff290 */ /* 0x000fea000fffe03f */
[----:B------:R-:W-:Y:S01]  /*1a7d0*/  STL.64 [R1+0xc60], R24 ;  /* 0x000c601801007387 */ /* 0x000fe20000100a00 */
[----:B------:R-:W-:Y:S02]  /*1a7e0*/  STL.64 [R1+0xc68], R26 ;  /* 0x000c681a01007387 */ /* 0x000fe40000100a00 */
[----:B------:R-:W2:Y:S02]  /*1a7f0*/  LDL.64 R16, [R1+0x10] ;  /* 0x0000100001107983 */ /* 0x000ea40000100a00 */
[----:B----4-:R-:W-:Y:S01]  /*1a800*/  IMAD.MOV.U32 R7, RZ, RZ, R13 ;  /* 0x000000ffff077224 */ /* 0x010fe200078e000d */
[----:B--2---:R0:W-:Y:S02]  /*1a810*/  STL.64 [R1+0x3668], R16 ;  /* 0x0036681001007387 */ /* 0x0041e40000100a00 */
[C---:B0-----:R-:W-:Y:S02]  /*1a820*/  HMMA.16816.F32 R16, R20.reuse, R12, R8 ;  /* 0x0000000c1410723c */ /* 0x041fe40000001808 */
[----:B------:R-:W-:Y:S01]  /*1a830*/  STL [R1+0x3610], R3 ;  /* 0x0036100301007387 */ /* 0x000fe20000100800 */
[----:B------:R-:W-:Y:S04]  /*1a840*/  STL [R1+0x360c], R6 ;  /* 0x00360c0601007387 */ /* 0x000fe80000100800 */
[----:B------:R-:W-:Y:S11]  /*1a850*/  IMAD.MOV.U32 R10, RZ, RZ, R12 ;  /* 0x000000ffff0a7224 */ /* 0x000ff600078e000c */
[----:B------:R-:W-:Y:S05]  /*1a860*/  @!UPT UIADD3 URZ, URZ, URZ, URZ ;  /* 0x0000003f3f3ff290 */ /* 0x000fea000fffe03f */
[----:B------:R0:W-:Y:S01]  /*1a870*/  STL.64 [R1+0xc50], R16 ;  /* 0x000c501001007387 */ /* 0x0001e20000100a00 */
[----:B------:R-:W-:Y:S02]  /*1a880*/  STL.64 [R1+0xc58], R18 ;  /* 0x000c581201007387 */ /* 0x000fe40000100a00 */
[----:B------:R-:W2:Y:S02]  /*1a890*/  LDL.LU.64 R12, [R1+0xc40] ;  /* 0x000c4000010c7983 */ /* 0x000ea40000300a00 */
[----:B------:R-:W2:Y:S01]  /*1a8a0*/  LDL.LU.64 R14, [R1+0xc48] ;  /* 0x000c4800010e7983 */ /* 0x000ea20000300a00 */
[----:B------:R-:W3:Y:S01]  /*1a8b0*/  LDL.LU.64 R24, [R1+0xc30] ;  /* 0x000c300001187983 */ /* 0x000ee20000300a00 */
[----:B------:R-:W3:Y:S03]  /*1a8c0*/  LDL.LU.64 R26, [R1+0xc38] ;  /* 0x000c3800011a7983 */ /* 0x000ee60000300a00 */
[----:B0-----:R-:W4:Y:S04]  /*1a8d0*/  LDL.64 R16, [R1+0x20] ;  /* 0x0000200001107983 */ /* 0x001f280000100a00 */
[----:B----4-:R0:W-:Y:S04]  /*1a8e0*/  STL.64 [R1+0x3678], R16 ;  /* 0x0036781001007387 */ /* 0x0101e80000100a00 */
[----:B0-----:R-:W4:Y:S04]  /*1a8f0*/  LDL.64 R16, [R1+0x30] ;  /* 0x0000300001107983 */ /* 0x001f280000100a00 */
[----:B----4-:R0:W-:Y:S04]  /*1a900*/  STL.64 [R1+0x3690], R16 ;  /* 0x0036901001007387 */ /* 0x0101e80000100a00 */
[----:B0-----:R-:W4:Y:S04]  /*1a910*/  LDL.64 R16, [R1+0x40] ;  /* 0x0000400001107983 */ /* 0x001f280000100a00 */
[----:B----4-:R0:W-:Y:S04]  /*1a920*/  STL.64 [R1+0x36a0], R16 ;  /* 0x0036a01001007387 */ /* 0x0101e80000100a00 */
[----:B0-----:R-:W4:Y:S01]  /*1a930*/  LDL.64 R16, [R1+0x50] ;  /* 0x0000500001107983 */ /* 0x001f220000100a00 */
[----:B------:R0:W-:Y:S02]  /*1a940*/  STL [R1+0x3638], R7 ;  /* 0x0036380701007387 */ /* 0x0001e40000100800 */
[----:B------:R-:W2:Y:S01]  /*1a950*/  LDL.LU.64 R4, [R1+0xc20] ;  /* 0x000c200001047983 */ /* 0x000ea20000300a00 */
[----:B0-----:R-:W2:Y:S01]  /*1a960*/  LDL.LU.64 R6, [R1+0xc28] ;  /* 0x000c280001067983 */ /* 0x001ea20000300a00 */
[----:B------:R-:W-:Y:S02]  /*1a970*/  STL [R1+0x3614], R10 ;  /* 0x0036140a01007387 */ /* 0x000fe40000100800 */
[----:B------:R-:W2:Y:S02]  /*1a980*/  LDL.64 R8, [R1+0x90] ;  /* 0x0000900001087983 */ /* 0x000ea40000100a00 */
[C---:B--2---:R-:W-:Y:S01]  /*1a990*/  HMMA.16816.F32 R12, R20.reuse, R8, R12 ;  /* 0x00000008140c723c */ /* 0x044fe2000000180c */
[----:B------:R-:W-:Y:S11]  /*1a9a0*/  IMAD.MOV.U32 R11, RZ, RZ, R9 ;  /* 0x000000ffff0b7224 */ /* 0x000ff600078e0009 */
[----:B------:R-:W-:Y:S11]  /*1a9b0*/  @!UPT UIADD3 URZ, URZ, URZ, URZ ;  /* 0x0000003f3f3ff290 */ /* 0x000ff6000fffe03f */
[----:B------:R-:W-:Y:S01]  /*1a9c0*/  STL.64 [R1+0xc40], R12 ;  /* 0x000c400c01007387 */ /* 0x000fe20000100a00 */
[----:B------:R0:W-:Y:S02]  /*1a9d0*/  STL.64 [R1+0xc48], R14 ;  /* 0x000c480e01007387 */ /* 0x0001e40000100a00 */
[----:B------:R1:W-:Y:S02]  /*1a9e0*/  STL [R1+0x36a8], R11 ;  /* 0x0036a80b01007387 */ /* 0x0003e40000100800 */
[----:B0-----:R-:W-:Y:S02]  /*1a9f0*/  IMAD.MOV.U32 R14, RZ, RZ, R8 ;  /* 0x000000ffff0e7224 */ /* 0x001fe400078e0008 */
[----:B------:R-:W2:Y:S01]  /*1aa00*/  LDL.LU.64 R8, [R1+0xc10] ;  /* 0x000c100001087983 */ /* 0x000ea20000300a00 */
[----:B-1----:R-:W2:Y:S02]  /*1aa10*/  LDL.LU.64 R10, [R1+0xc18] ;  /* 0x000c1800010a7983 */ /* 0x002ea40000300a00 */
[----:B------:R-:W-:Y:S02]  /*1aa20*/  STL [R1+0x3644], R14 ;  /* 0x0036440e01007387 */ /* 0x000fe40000100800 */
[----:B------:R-:W3:Y:S02]  /*1aa30*/  LDL.64 R12, [R1+0x80] ;  /* 0x00008000010c7983 */ /* 0x000ee40000100a00 */
[----:B---3--:R-:W-:Y:S01]  /*1aa40*/  HMMA.16816.F32 R24, R20, R12, R24 ;  /* 0x0000000c1418723c */ /* 0x008fe20000001818 */
[----:B------:R-:W-:-:S02]  /*1aa50*/  IMAD.MOV.U32 R15, RZ, RZ, R13 ;  /* 0x000000ffff0f7224 */ /* 0x000fc400078e000d */
[----:B------:R-:W-:Y:S11]  /*1aa60*/  IMAD.MOV.U32 R28, RZ, RZ, R12 ;  /* 0x000000ffff1c7224 */ /* 0x000ff600078e000c */
[----:B------:R-:W-:Y:S09]  /*1aa70*/  @!UPT UIADD3 URZ, URZ, URZ, URZ ;  /* 0x0000003f3f3ff290 */ /* 0x000ff2000fffe03f */
[----:B------:R0:W-:Y:S01]  /*1aa80*/  STL.64 [R1+0xc30], R24 ;  /* 0x000c301801007387 */ /* 0x0001e20000100a00 */
[----:B------:R-:W-:Y:S03]  /*1aa90*/  STL.64 [R1+0xc38], R26 ;  /* 0x000c381a01007387 */ /* 0x000fe60000100a00 */
[----:B0-----:R-:W2:Y:S01]  /*1aaa0*/  LDL.LU.64 R24, [R1+0x36b0] ;  /* 0x0036b00001187983 */ /* 0x001ea20000300a00 */
[----:B------:R-:W-:Y:S02]  /*1aab0*/  STL [R1+0x3670], R15 ;  /* 0x0036700f01007387 */ /* 0x000fe40000100800 */
[----:B------:R-:W3:Y:S02]  /*1aac0*/  LDL.64 R12, [R1+0x70] ;  /* 0x00007000010c7983 */ /* 0x000ee40000100a00 */
[----:B---3--:R-:W-:Y:S11]  /*1aad0*/  HMMA.16816.F32 R4, R20, R12, R4 ;  /* 0x0000000c1404723c */ /* 0x008ff60000001804 */
[----:B------:R-:W-:Y:S11]  /*1aae0*/  @!UPT UIADD3 URZ, URZ, URZ, URZ ;  /* 0x0000003f3f3ff290 */ /* 0x000ff6000fffe03f */
[----:B------:R-:W-:Y:S01]  /*1aaf0*/  @!UPT UIADD3 URZ, URZ, URZ, URZ ;  /* 0x0000003f3f3ff290 */ /* 0x000fe2000fffe03f */
[----:B------:R-:W-:Y:S01]  /*1ab00*/  STL.64 [R1+0xc20], R4 ;  /* 0x000c200401007387 */ /* 0x000fe20000100a00 */
[----:B------:R0:W-:Y:S02]  /*1ab10*/  STL.64 [R1+0xc28], R6 ;  /* 0x000c280601007387 */ /* 0x0001e40000100a00 */
[----:B0-----:R-:W-:-:S05]  /*1ab20*/  IMAD.MOV.U32 R6, RZ, RZ, R12 ;  /* 0x000000ffff067224 */ /* 0x001fca00078e000c */
[----:B------:R2:W-:Y:S02]  /*1ab30*/  STL [R1+0x3698], R6 ;  /* 0x0036980601007387 */ /* 0x0005e40000100800 */
[----:B--2---:R-:W-:Y:S01]  /*1ab40*/  HMMA.16816.F32 R4, R20, R24, R8 ;  /* 0x000000181404723c */ /* 0x004fe20000001808 */
[----:B------:R-:W-:Y:S11]  /*1ab50*/  IMAD.MOV.U32 R29, RZ, RZ, R13 ;  /* 0x000000ffff1d7224 */ /* 0x000ff600078e000d */
[----:B------:R-:W-:Y:S11]  /*1ab60*/  @!UPT UIADD3 URZ, URZ, URZ, URZ ;  /* 0x0000003f3f3ff290 */ /* 0x000ff6000fffe03f */
[----:B------:R0:W-:Y:S01]  /*1ab70*/  STL.64 [R1+0xc10], R4 ;  /* 0x000c100401007387 */ /* 0x0001e20000100a00 */
[----:B------:R1:W-:Y:S02]  /*1ab80*/  STL.64 [R1+0xc18], R6 ;  /* 0x000c180601007387 */ /* 0x0003e40000100a00 */
[----:B------:R-:W4:Y:S02]  /*1ab90*/  LDL.LU.64 R8, [R1+0xc00] ;  /* 0x000c000001087983 */ /* 0x000f240000300a00 */
[----:B------:R-:W4:Y:S01]  /*1aba0*/  LDL.LU.64 R10, [R1+0xc08] ;  /* 0x000c0800010a7983 */ /* 0x000f220000300a00 */
[----:B0-----:R-:W2:Y:S01]  /*1abb0*/  LDL.LU.64 R4, [R1+0xbf0] ;  /* 0x000bf00001047983 */ /* 0x001ea20000300a00 */
[----:B-1----:R-:W2:Y:S02]  /*1abc0*/  LDL.LU.64 R6, [R1+0xbf8] ;  /* 0x000bf80001067983 */ /* 0x002ea40000300a00 */
[----:B------:R-:W3:Y:S02]  /*1abd0*/  LDL.LU.64 R12, [R1+0xbd0] ;  /* 0x000bd000010c7983 */ /* 0x000ee40000300a00 */
[----:B------:R-:W2:Y:S02]  /*1abe0*/  LDL.LU.64 R14, [R1+0xbd8] ;  /* 0x000bd800010e7983 */ /* 0x000ea40000300a00 */
[----:B------:R-:W-:-:S02]  /*1abf0*/  IMAD.MOV.U32 R2, RZ, RZ, R24 ;  /* 0x000000ffff027224 */ /* 0x000fc400078e0018 */
[----:B------:R-:W-:Y:S01]  /*1ac00*/  IMAD.MOV.U32 R0, RZ, RZ, R25 ;  /* 0x000000ffff007224 */ /* 0x000fe200078e0019 */
[----:B--2---:R-:W-:Y:S01]  /*1ac10*/  STL.64 [R1+0x3688], R14 ;  /* 0x0036880e01007387 */ /* 0x004fe20000100a00 */
[----:B---3--:R0:W-:Y:S03]  /*1ac20*/  STL.64 [R1+0x3680], R12 ;  /* 0x0036800c01007387 */ /* 0x0081e60000100a00 */
[----:B0-----:R-:W2:Y:S01]  /*1ac30*/  LDL.LU.64 R12, [R1+0xbe0] ;  /* 0x000be000010c7983 */ /* 0x001ea20000300a00 */
[----:B------:R-:W2:Y:S02]  /*1ac40*/  LDL.LU.64 R14, [R1+0xbe8] ;  /* 0x000be800010e7983 */ /* 0x000ea40000300a00 */
[----:B------:R-:W3:Y:S02]  /*1ac50*/  LDL.LU.64 R24, [R1+0xbb0] ;  /* 0x000bb00001187983 */ /* 0x000ee40000300a00 */
[----:B------:R-:W2:Y:S01]  /*1ac60*/  LDL.LU.64 R26, [R1+0xbb8] ;  /* 0x000bb800011a7983 */ /* 0x000ea20000300a00 */
[C---:B----4-:R-:W-:Y:S01]  /*1ac70*/  HMMA.16816.F32 R8, R20.reuse, R16, R8 ;  /* 0x000000101408723c */ /* 0x050fe20000001808 */
[----:B------:R-:W-:Y:S01]  /*1ac80*/  IMAD.MOV.U32 R3, RZ, RZ, R17 ;  /* 0x000000ffff037224 */ /* 0x000fe200078e0011 */
[----:B--2---:R-:W-:Y:S01]  /*1ac90*/  STL.64 [R1+0x3660], R26 ;  /* 0x0036601a01007387 */ /* 0x004fe20000100a00 */
[----:B---3--:R0:W-:Y:S03]  /*1aca0*/  STL.64 [R1+0x3658], R24 ;  /* 0x0036581801007387 */ /* 0x0081e60000100a00 */
[----:B0-----:R-:W2:Y:S01]  /*1acb0*/  LDL.LU.64 R24, [R1+0xbc0] ;  /* 0x000bc00001187983 */ /* 0x001ea20000300a00 */
[----:B------:R-:W2:Y:S11]  /*1acc0*/  LDL.LU.64 R26, [R1+0xbc8] ;  /* 0x000bc800011a7983 */ /* 0x000eb60000300a00 */
[----:B------:R-:W-:Y:S05]  /*1acd0*/  @!UPT UIADD3 URZ, URZ, URZ, URZ ;  /* 0x0000003f3f3ff290 */ /* 0x000fea000fffe03f */
[----:B------:R-:W-:Y:S02]  /*1ace0*/  STL.64 [R1+0xc00], R8 ;  /* 0x000c000801007387 */ /* 0x000fe40000100a00 */
[----:B------:R0:W-:Y:S02]  /*1acf0*/  STL.64 [R1+0xc08], R10 ;  /* 0x000c080a01007387 */ /* 0x0001e40000100a00 */
[----:B0-----:R-:W3:Y:S01]  /*1ad00*/  LDL.LU R11, [R1+0x36a8] ;  /* 0x0036a800010b7983 */ /* 0x001ee20000300800 */
[----:B------:R-:W-:Y:S02]  /*1ad10*/  IMAD.MOV.U32 R10, RZ, RZ, R16 ;  /* 0x000000ffff0a7224 */ /* 0x000fe400078e0010 */
[----:B------:R-:W4:Y:S02]  /*1ad20*/  LDL.LU.64 R16, [R1+0x36a0] ;  /* 0x0036a00001107983 */ /* 0x000f240000300a00 */
[C---:B----4-:R-:W-:Y:S11]  /*1ad30*/  HMMA.16816.F32 R4, R20.reuse, R16, R4 ;  /* 0x000000101404723c */ /* 0x050ff60000001804 */
[----:B------:R-:W-:Y:S11]  /*1ad40*/  @!UPT UIADD3 URZ, URZ, URZ, URZ ;  /* 0x0000003f3f3ff290 */ /* 0x000ff6000fffe03f */
[----:B------:R-:W-:Y:S01]  /*1ad50*/  @!UPT UIADD3 URZ, URZ, URZ, URZ ;  /* 0x0000003f3f3ff290 */ /* 0x000fe2000fffe03f */
[----:B------:R0:W-:Y:S01]  /*1ad60*/  STL.64 [R1+0xbf0], R4 ;  /* 0x000bf00401007387 */ /* 0x0001e20000100a00 */
[----:B------:R1:W-:Y:S02]  /*1ad70*/  STL.64 [R1+0xbf8], R6 ;  /* 0x000bf80601007387 */ /* 0x0003e40000100a00 */
[----:B0-----:R-:W-:Y:S01]  /*1ad80*/  IMAD.MOV.U32 R4, RZ, RZ, R16 ;  /* 0x000000ffff047224 */ /* 0x001fe200078e0010 */
[----:B-1----:R-:W4:Y:S01]  /*1ad90*/  LDL.LU R6, [R1+0x3698] ;  /* 0x0036980001067983 */ /* 0x002f220000300800 */
[----:B------:R-:W-:Y:S02]  /*1ada0*/  IMAD.MOV.U32 R5, RZ, RZ, R17 ;  /* 0x000000ffff057224 */ /* 0x000fe400078e0011 */
[----:B------:R-:W2:Y:S02]  /*1adb0*/  LDL.LU.64 R16, [R1+0x3690] ;  /* 0x0036900001107983 */ /* 0x000ea40000300a00 */
[----:B--2---:R-:W-:Y:S01]  /*1adc0*/  HMMA.16816.F32 R12, R20, R16, R12 ;  /* 0x00000010140c723c */ /* 0x004fe2000000180c */
[----:B------:R-:W-:-:S02]  /*1add0*/  IMAD.MOV.U32 R8, RZ, RZ, R16 ;  /* 0x000000ffff087224 */ /* 0x000fc400078e0010 */
[----:B------:R-:W-:Y:S11]  /*1ade0*/  IMAD.MOV.U32 R9, RZ, RZ, R17 ;  /* 0x000000ffff097224 */ /* 0x000ff600078e0011 */
[----:B------:R-:W-:Y:S09]  /*1adf0*/  @!UPT UIADD3 URZ, URZ, URZ, URZ ;  /* 0x0000003f3f3ff290 */ /* 0x000ff2000fffe03f */
[----:B------:R-:W-:Y:S01]  /*1ae00*/  STL.64 [R1+0xbe0], R12 ;  /* 0x000be00c01007387 */ /* 0x000fe20000100a00 */
[----:B------:R0:W-:Y:S03]  /*1ae10*/  STL.64 [R1+0xbe8], R14 ;  /* 0x000be80e01007387 */ /* 0x0001e60000100a00 */
[----:B0-----:R-:W2:Y:S01]  /*1ae20*/  LDL.LU.64 R14, [R1+0x3688] ;  /* 0x00368800010e7983 */ /* 0x001ea20000300a00 */
[----:B------:R-:W2:Y:S02]  /*1ae30*/  LDL.LU.64 R12, [R1+0x3680] ;  /* 0x00368000010c7983 */ /* 0x000ea40000300a00 */
[----:B------:R-:W2:Y:S02]  /*1ae40*/  LDL.LU.64 R16, [R1+0x3678] ;  /* 0x0036780001107983 */ /* 0x000ea40000300a00 */
[C---:B--2---:R-:W-:Y:S01]  /*1ae50*/  HMMA.16816.F32 R12, R20.reuse, R16, R12 ;  /* 0x00000010140c723c */ /* 0x044fe2000000180c */
[----:B------:R-:W-:Y:S11]  /*1ae60*/  IMAD.MOV.U32 R7, RZ, RZ, R17 ;  /* 0x000000ffff077224 */ /* 0x000ff600078e0011 */
[----:B------:R-:W-:Y:S11]  /*1ae70*/  @!UPT UIADD3 URZ, URZ, URZ, URZ ;  /* 0x0000003f3f3ff290 */ /* 0x000ff6000fffe03f */
[----:B------:R0:W-:Y:S01]  /*1ae80*/  STL.64 [R1+0xbd0], R12 ;  /* 0x000bd00c01007387 */ /* 0x0001e20000100a00 */
[----:B------:R1:W-:Y:S02]  /*1ae90*/  STL.64 [R1+0xbd8], R14 ;  /* 0x000bd80e01007387 */ /* 0x0003e40000100a00 */
[----:B0-----:R-:W-:Y:S01]  /*1aea0*/  IMAD.MOV.U32 R13, RZ, RZ, R16 ;  /* 0x000000ffff0d7224 */ /* 0x001fe200078e0010 */
[----:B-1----:R-:W2:Y:S01]  /*1aeb0*/  LDL.LU R15, [R1+0x3670] ;  /* 0x00367000010f7983 */ /* 0x002ea20000300800 */
        /* <DEDUP_REMOVED lines=14> */
[----:B------:R0:W-:Y:S01]  /*1afa0*/  STL.64 [R1+0xbb0], R24 ;  /* 0x000bb01801007387 */ /* 0x0001e20000100a00 */
[----:B------:R1:W-:Y:S03]  /*1afb0*/  STL.64 [R1+0xbb8], R26 ;  /* 0x000bb81a01007387 */ /* 0x0003e60000100a00 */
[----:B0-----:R-:W2:Y:S01]  /*1afc0*/  LDL.LU.64 R24, [R1+0xb90] ;  /* 0x000b900001187983 */ /* 0x001ea20000300a00 */
[----:B-1----:R-:W2:Y:S02]  /*1afd0*/  LDL.LU.64 R26, [R1+0xb98] ;  /* 0x000b9800011a7983 */ /* 0x002ea40000300a00 */
        /* <DEDUP_REMOVED lines=11> */
[----:B------:R0:W-:Y:S02]  /*1b090*/  STL.64 [R1+0x3550], R16 ;  /* 0x0035501001007387 */ /* 0x0001e40000100a00 */
[----:B0-----:R-:W-:-:S02]  /*1b0a0*/  IMAD.MOV.U32 R16, RZ, RZ, R8 ;  /* 0x000000ffff107224 */ /* 0x001fc400078e0008 */
[----:B------:R-:W-:Y:S01]  /*1b0b0*/  IMAD.MOV.U32 R17, RZ, RZ, R9 ;  /* 0x000000ffff117224 */ /* 0x000fe200078e0009 */
[----:B------:R-:W2:Y:S01]  /*1b0c0*/  LDL.LU R8, [R1+0x3634] ;  /* 0x0036340001087983 */ /* 0x000ea20000300800 */
[----:B------:R-:W2:Y:S03]  /*1b0d0*/  LDL.LU R9, [R1+0x3630] ;  /* 0x0036300001097983 */ /* 0x000ea60000300800 */
[----:B------:R0:W-:Y:S04]  /*1b0e0*/  STL.64 [R1+0x3568], R16 ;  /* 0x0035681001007387 */ /* 0x0001e80000100a00 */
[----:B0-----:R-:W2:Y:S01]  /*1b0f0*/  LDL.LU.64 R16, [R1+0xba0] ;  /* 0x000ba00001107983 */ /* 0x001ea20000300a00 */
[----:B------:R-:W2:Y:S02]  /*1b100*/  LDL.LU.64 R18, [R1+0xba8] ;  /* 0x000ba80001127983 */ /* 0x000ea40000300a00 */
[C---:B--2---:R-:W-:Y:S11]  /*1b110*/  HMMA.16816.F32 R16, R20.reuse, R12, R16 ;  /* 0x0000000c1410723c */ /* 0x044ff60000001810 */
[----:B------:R-:W-:Y:S11]  /*1b120*/  @!UPT UIADD3 URZ, URZ, URZ, URZ ;  /* 0x0000003f3f3ff290 */ /* 0x000ff6000fffe03f */
[----:B------:R-:W-:Y:S01]  /*1b130*/  @!UPT UIADD3 URZ, URZ, URZ, URZ ;  /* 0x0000003f3f3ff290 */ /* 0x000fe2000fffe03f */
[----:B------:R0:W-:Y:S01]  /*1b140*/  STL.64 [R1+0xba0], R16 ;  /* 0x000ba01001007387 */ /* 0x0001e20000100a00 */
[----:B------:R-:W-:Y:S02]  /*1b150*/  STL.64 [R1+0xba8], R18 ;  /* 0x000ba81201007387 */ /* 0x000fe40000100a00 */
[----:B0-----:R-:W-:Y:S02]  /*1b160*/  IMAD.MOV.U32 R16, RZ, RZ, R4 ;  /* 0x000000ffff107224 */ /* 0x001fe400078e0004 */
[----:B------:R-:W-:Y:S01]  /*1b170*/  IMAD.MOV.U32 R17, RZ, RZ, R5 ;  /* 0x000000ffff117224 */ /* 0x000fe200078e0005 */
[----:B------:R-:W2:Y:S01]  /*1b180*/  LDL.LU R4, [R1+0x362c] ;  /* 0x00362c0001047983 */ /* 0x000ea20000300800 */
[----:B------:R-:W2:Y:S03]  /*1b190*/  LDL.LU R5, [R1+0x3628] ;  /* 0x0036280001057983 */ /* 0x000ea60000300800 */
[----:B------:R0:W-:Y:S04]  /*1b1a0*/  STL.64 [R1+0x3580], R16 ;  /* 0x0035801001007387 */ /* 0x0001e80000100a00 */
[----:B0-----:R-:W2:Y:S01]  /*1b1b0*/  LDL.LU.64 R16, [R1+0x4f0] ;  /* 0x0004f00001107983 */ /* 0x001ea20000300a00 */
[----:B------:R-:W2:Y:S01]  /*1b1c0*/  LDL.LU.64 R18, [R1+0x4f8] ;  /* 0x0004f80001127983 */ /* 0x000ea20000300a00 */
[C---:B------:R-:W-:Y:S01]  /*1b1d0*/  HMMA.16816.F32 R24, R20.reuse, R8, R24 ;  /* 0x000000081418723c */ /* 0x040fe20000001818 */
[----:B------:R-:W-:Y:S11]  /*1b1e0*/  STL.64 [R1+0x3518], R12 ;  /* 0x0035180c01007387 */ /* 0x000ff60000100a00 */
[----:B------:R-:W-:Y:S11]  /*1b1f0*/  @!UPT UIADD3 URZ, URZ, URZ, URZ ;  /* 0x0000003f3f3ff290 */ /* 0x000ff6000fffe03f */
[----:B------:R-:W-:Y:S01]  /*1b200*/  STL.64 [R1+0xb90], R24 ;  /* 0x000b901801007387 */ /* 0x000fe20000100a00 */
[----:B------:R0:W-:Y:S03]  /*1b210*/  STL.64 [R1+0xb98], R26 ;  /* 0x000b981a01007387 */ /* 0x0001e60000100a00 */
[----:B0-----:R-:W3:Y:S01]  /*1b220*/  LDL.LU.64 R26, [R1+0x3620] ;  /* 0x00362000011a7983 */ /* 0x001ee20000300a00 */
[----:B------:R-:W3:Y:S02]  /*1b230*/  LDL.LU.64 R24, [R1+0x3618] ;  /* 0x0036180001187983 */ /* 0x000ee40000300a00 */
[----:B------:R-:W-:Y:S01]  /*1b240*/  STL.64 [R1+0x3510], R8 ;  /* 0x0035100801007387 */ /* 0x000fe20000100a00 */
[----:B--2---:R-:W-:Y:S01]  /*1b250*/  HMMA.16816.F32 R16, R20, R4, R16 ;  /* 0x000000041410723c */ /* 0x004fe20000001810 */
[----:B------:R-:W2:Y:S11]  /*1b260*/  LDL.64 R20, [R1+0xc0] ;  /* 0x0000c00001147983 */ /* 0x000eb60000100a00 */
[----:B------:R-:W-:Y:S11]  /*1b270*/  @!UPT UIADD3 URZ, URZ, URZ, URZ ;  /* 0x0000003f3f3ff290 */ /* 0x000ff6000fffe03f */
[----:B------:R0:W-:Y:S01]  /*1b280*/  STL.64 [R1+0x4f0], R16 ;  /* 0x0004f01001007387 */ /* 0x0001e20000100a00 */
[----:B------:R-:W-:Y:S02]  /*1b290*/  STL.64 [R1+0x4f8], R18 ;  /* 0x0004f81201007387 */ /* 0x000fe40000100a00 */
[----:B0-----:R-:W-:Y:S02]  /*1b2a0*/  IMAD.MOV.U32 R16, RZ, RZ, R10 ;  /* 0x000000ffff107224 */ /* 0x001fe400078e000a */
[----:B------:R-:W-:Y:S01]  /*1b2b0*/  IMAD.MOV.U32 R17, RZ, RZ, R3 ;  /* 0x000000ffff117224 */ /* 0x000fe200078e0003 */
[----:B------:R-:W3:Y:S01]  /*1b2c0*/  LDL.LU R10, [R1+0x3614] ;  /* 0x00361400010a7983 */ /* 0x000ee20000300800 */
[----:B------:R-:W4:Y:S03]  /*1b2d0*/  LDL.LU R3, [R1+0x3610] ;  /* 0x0036100001037983 */ /* 0x000f260000300800 */
[----:B------:R0:W-:Y:S02]  /*1b2e0*/  STL.64 [R1+0x3598], R16 ;  /* 0x0035981001007387 */ /* 0x0001e40000100a00 */
[----:B0-----:R-:W-:-:S02]  /*1b2f0*/  IMAD.MOV.U32 R16, RZ, RZ, R2 ;  /* 0x000000ffff107224 */ /* 0x001fc400078e0002 */
[----:B------:R-:W-:-:S05]  /*1b300*/  IMAD.MOV.U32 R17, RZ, RZ, R0 ;  /* 0x000000ffff117224 */ /* 0x000fca00078e0000 */
[----:B------:R0:W-:Y:S04]  /*1b310*/  STL.64 [R1+0x35b0], R16 ;  /* 0x0035b01001007387 */ /* 0x0001e80000100a00 */
[----:B0-----:R-:W4:Y:S01]  /*1b320*/  LDL.LU.64 R16, [R1+0x4d0] ;  /* 0x0004d00001107983 */ /* 0x001f220000300a00 */
[----:B------:R-:W4:Y:S02]  /*1b330*/  LDL.LU.64 R18, [R1+0x4d8] ;  /* 0x0004d80001127983 */ /* 0x000f240000300a00 */
[----:B------:R-:W-:Y:S02]  /*1b340*/  STL.64 [R1+0x3530], R4 ;  /* 0x0035300401007387 */ /* 0x000fe40000100a00 */
[----:B------:R-:W-:Y:S02]  /*1b350*/  IMAD.MOV.U32 R9, RZ, RZ, R7 ;  /* 0x000000ffff097224 */ /* 0x000fe400078e0007 */
[----:B--2---:R-:W-:-:S02]  /*1b360*/  IMAD.MOV.U32 R2, RZ, RZ, R20 ;  /* 0x000000ffff027224 */ /* 0x004fc400078e0014 */
[----:B------:R-:W-:Y:S02]  /*1b370*/  IMAD.MOV.U32 R0, RZ, RZ, R21 ;  /* 0x000000ffff007224 */ /* 0x000fe400078e0015 */
[----:B---3--:R-:W-:Y:S01]  /*1b380*/  IMAD.MOV.U32 R8, RZ, RZ, R10 ;  /* 0x000000ffff087224 */ /* 0x008fe200078e000a */
[----:B----4-:R-:W-:Y:S07]  /*1b390*/  HMMA.16816.F32 R16, R24, R20, R16 ;  /* 0x000000141810723c */ /* 0x010fee0000001810 */
[----:B------:R-:W-:-:S02]  /*1b3a0*/  IMAD.MOV.U32 R20, RZ, RZ, R28 ;  /* 0x000000ffff147224 */ /* 0x000fc400078e001c */
[----:B------:R-:W-:Y:S11]  /*1b3b0*/  IMAD.MOV.U32 R21, RZ, RZ, R15 ;  /* 0x000000ffff157224 */ /* 0x000ff600078e000f */
[----:B------:R-:W-:Y:S03]  /*1b3c0*/  @!UPT UIADD3 URZ, URZ, URZ, URZ ;  /* 0x0000003f3f3ff290 */ /* 0x000fe6000fffe03f */
[----:B------:R0:W-:Y:S01]  /*1b3d0*/  STL.64 [R1+0x4d0], R16 ;  /* 0x0004d01001007387 */ /* 0x0001e20000100a00 */
[----:B------:R-:W-:Y:S02]  /*1b3e0*/  STL.64 [R1+0x4d8], R18 ;  /* 0x0004d81201007387 */ /* 0x000fe40000100a00 */
[----:B0-----:R-:W-:Y:S02]  /*1b3f0*/  IMAD.MOV.U32 R16, RZ, RZ, R6 ;  /* 0x000000ffff107224 */ /* 0x001fe400078e0006 */
[----:B------:R-:W-:Y:S01]  /*1b400*/  IMAD.MOV.U32 R17, RZ, RZ, R29 ;  /* 0x000000ffff117224 */ /* 0x000fe200078e001d */
[----:B------:R-:W2:Y:S01]  /*1b410*/  LDL.LU R6, [R1+0x360c] ;  /* 0x00360c0001067983 */ /* 0x000ea20000300800 */
[----:B------:R-:W3:Y:S03]  /*1b420*/  LDL.LU R29, [R1+0x3608] ;  /* 0x00360800011d7983 */ /* 0x000ee60000300800 */
[----:B------:R-:W-:Y:S01]  /*1b430*/  STL.64 [R1+0x35c8], R16 ;  /* 0x0035c81001007387 */ /* 0x000fe20000100a00 */
[----:B------:R0:W-:Y:S02]  /*1b440*/  STL.64 [R1+0x35d0], R20 ;  /* 0x0035d01401007387 */ /* 0x0001e40000100a00 */
[----:B0-----:R-:W-:-:S02]  /*1b450*/  IMAD.MOV.U32 R20, RZ, RZ, R14 ;  /* 0x000000ffff147224 */ /* 0x001fc400078e000e */
[----:B------:R-:W-:-:S05]  /*1b460*/  IMAD.MOV.U32 R21, RZ, RZ, R11 ;  /* 0x000000ffff157224 */ /* 0x000fca00078e000b */
[----:B------:R0:W-:Y:S01]  /*1b470*/  STL.64 [R1+0x35e8], R20 ;  /* 0x0035e81401007387 */ /* 0x0001e20000100a00 */
[----:B------:R-:W-:Y:S03]  /*1b480*/  STL.64 [R1+0x35f0], R8 ;  /* 0x0035f00801007387 */ /* 0x000fe60000100a00 */
[----:B0-----:R-:W4:Y:S01]  /*1b490*/  LDL.LU.64 R20, [R1+0x4b0] ;  /* 0x0004b00001147983 */ /* 0x001f220000300a00 */
[----:B------:R-:W2:Y:S03]  /*1b4a0*/  LDL.LU.64 R22, [R1+0x4b8] ;  /* 0x0004b80001167983 */ /* 0x000ea60000300a00 */
[----:B--2---:R-:W-:Y:S01]  /*1b4b0*/  STL.64 [R1+0x3600], R22 ;  /* 0x0036001601007387 */ /* 0x004fe20000100a00 */
[----:B----4-:R0:W-:Y:S03]  /*1b4c0*/  STL.64 [R1+0x35f8], R20 ;  /* 0x0035f81401007387 */ /* 0x0101e60000100a00 */
[----:B0-----:R-:W2:Y:S01]  /*1b4d0*/  LDL.LU.64 R20, [R1+0x4c0] ;  /* 0x0004c00001147983 */ /* 0x001ea20000300a00 */
[----:B------:R-:W2:Y:S02]  /*1b4e0*/  LDL.LU.64 R22, [R1+0x4c8] ;  /* 0x0004c80001167983 */ /* 0x000ea40000300a00 */
[----:B------:R-:W4:Y:S02]  /*1b4f0*/  LDL.LU.64 R16, [R1+0x490] ;  /* 0x0004900001107983 */ /* 0x000f240000300a00 */
[----:B------:R-:W2:Y:S02]  /*1b500*/  LDL.LU.64 R18, [R1+0x498] ;  /* 0x0004980001127983 */ /* 0x000ea40000300a00 */
[----:B------:R-:W-:Y:S01]  /*1b510*/  IMAD.MOV.U32 R8, RZ, RZ, R6 ;  /* 0x000000ffff087224 */ /* 0x000fe200078e0006 */
[----:B--2---:R-:W-:Y:S01]  /*1b520*/  STL.64 [R1+0x35e0], R18 ;  /* 0x0035e01201007387 */ /* 0x004fe20000100a00 */
[----:B----4-:R0:W-:Y:S03]  /*1b530*/  STL.64 [R1+0x35d8], R16 ;  /* 0x0035d81001007387 */ /* 0x0101e60000100a00 */
[----:B0-----:R-:W2:Y:S01]  /*1b540*/  LDL.LU.64 R16, [R1+0x4a0] ;  /* 0x0004a00001107983 */ /* 0x001ea20000300a00 */
[----:B------:R-:W2:Y:S02]  /*1b550*/  LDL.LU.64 R18, [R1+0x4a8] ;  /* 0x0004a80001127983 */ /* 0x000ea40000300a00 */
        /* <DEDUP_REMOVED lines=18> */
[----:B------:R-:W-:-:S07]  /*1b680*/  IMAD.MOV.U32 R9, RZ, RZ, R3 ;  /* 0x000000ffff097224 */ /* 0x000fce00078e0003 */
[C---:B------:R-:W-:Y:S01]  /*1b690*/  HMMA.16816.F32 R8, R24.reuse, R8, R20 ;  /* 0x000000081808723c */ /* 0x040fe20000001814 */
[----:B----4-:R-:W-:Y:S01]  /*1b6a0*/  STL.64 [R1+0x35a8], R6 ;  /* 0x0035a80601007387 */ /* 0x010fe20000100a00 */
[----:B--2---:R0:W-:Y:S03]  /*1b6b0*/  STL.64 [R1+0x35a0], R4 ;  /* 0x0035a00401007387 */ /* 0x0041e60000100a00 */
[----:B0-----:R-:W2:Y:S01]  /*1b6c0*/  LDL.LU.64 R4, [R1+0x470] ;  /* 0x0004700001047983 */ /* 0x001ea20000300a00 */
[----:B------:R-:W4:Y:S03]  /*1b6d0*/  LDL.LU.64 R6, [R1+0x478] ;  /* 0x0004780001067983 */ /* 0x000f260000300a00 */
[----:B----4-:R-:W-:Y:S01]  /*1b6e0*/  STL.64 [R1+0x35c0], R6 ;  /* 0x0035c00601007387 */ /* 0x010fe20000100a00 */
[----:B--2---:R0:W-:Y:S03]  /*1b6f0*/  STL.64 [R1+0x35b8], R4 ;  /* 0x0035b80401007387 */ /* 0x0041e60000100a00 */
[----:B0-----:R-:W2:Y:S01]  /*1b700*/  LDL.LU.64 R4, [R1+0x480] ;  /* 0x0004800001047983 */ /* 0x001ea20000300a00 */
[----:B------:R-:W2:Y:S02]  /*1b710*/  LDL.LU.64 R6, [R1+0x488] ;  /* 0x0004880001067983 */ /* 0x000ea40000300a00 */
[----:B------:R-:W4:Y:S02]  /*1b720*/  LDL.LU.64 R12, [R1+0x410] ;  /* 0x00041000010c7983 */ /* 0x000f240000300a00 */
[----:B------:R-:W4:Y:S01]  /*1b730*/  LDL.LU.64 R14, [R1+0x418] ;  /* 0x00041800010e7983 */ /* 0x000f220000300a00 */
[----:B------:R-:W2:Y:S01]  /*1b740*/  LDL.LU.64 R22, [R1+0x3600] ;  /* 0x0036000001167983 */ /* 0x000ea20000300a00 */
[----:B------:R-:W2:Y:S03]  /*1b750*/  LDL.LU.64 R20, [R1+0x35f8] ;  /* 0x0035f80001147983 */ /* 0x000ea60000300a00 */
[----:B------:R0:W-:Y:S02]  /*1b760*/  STL.64 [R1+0x4c0], R8 ;  /* 0x0004c00801007387 */ /* 0x0001e40000100a00 */
[----:B------:R2:W-:Y:S01]  /*1b770*/  STL.64 [R1+0x4c8], R10 ;  /* 0x0004c80a01007387 */ /* 0x0005e20000100a00 */
        /* <DEDUP_REMOVED lines=67> */
[----:B------:R-:W-:Y:S01]  /*1bbb0*/  STL.64 [R1+0x420], R16 ;  /* 0x0004201001007387 */ /* 0x000fe20000100a00 */
[----:B------:R0:W-:Y:S03]  /*1bbc0*/  STL.64 [R1+0x428], R18 ;  /* 0x0004281201007387 */ /* 0x0001e60000100a00 */
[----:B0-----:R-:W2:Y:S01]  /*1bbd0*/  LDL.LU.64 R18, [R1+0x3528] ;  /* 0x0035280001127983 */ /* 0x001ea20000300a00 */
[----:B------:R-:W4:Y:S02]  /*1bbe0*/  LDL.LU.64 R16, [R1+0x3520] ;  /* 0x0035200001107983 */ /* 0x000f240000300a00 */
[C---:B----4-:R-:W-:Y:S11]  /*1bbf0*/  HMMA.16816.F32 R12, R24.reuse, R16, R12 ;  /* 0x00000010180c723c */ /* 0x050ff6000000180c */
[----:B------:R-:W-:Y:S11]  /*1bc00*/  @!UPT UIADD3 URZ, URZ, URZ, URZ ;  /* 0x0000003f3f3ff290 */ /* 0x000ff6000fffe03f */
[----:B------:R-:W-:Y:S01]  /*1bc10*/  @!UPT UIADD3 URZ, URZ, URZ, URZ ;  /* 0x0000003f3f3ff290 */ /* 0x000fe2000fffe03f */
[----:B------:R0:W-:Y:S01]  /*1bc20*/  STL.64 [R1+0x410], R12 ;  /* 0x0004100c01007387 */ /* 0x0001e20000100a00 */
[----:B------:R-:W-:Y:S03]  /*1bc30*/  STL.64 [R1+0x418], R14 ;  /* 0x0004180e01007387 */ /* 0x000fe60000100a00 */
[----:B0-----:R-:W3:Y:S01]  /*1bc40*/  LDL.LU.64 R12, [R1+0x3518] ;  /* 0x00351800010c7983 */ /* 0x001ee20000300a00 */
[----:B--2---:R-:W-:Y:S02]  /*1bc50*/  STL.64 [R1+0x3480], R18 ;  /* 0x0034801201007387 */ /* 0x004fe40000100a00 */
[----:B------:R0:W-:Y:S02]  /*1bc60*/  STL.64 [R1+0x3478], R16 ;  /* 0x0034781001007387 */ /* 0x0001e40000100a00 */
[----:B0-----:R-:W2:Y:S01]  /*1bc70*/  LDL.LU.64 R16, [R1+0x3f0] ;  /* 0x0003f00001107983 */ /* 0x001ea20000300a00 */
[----:B------:R-:W2:Y:S01]  /*1bc80*/  LDL.LU.64 R18, [R1+0x3f8] ;  /* 0x0003f80001127983 */ /* 0x000ea20000300a00 */
[C---:B---3--:R-:W-:Y:S11]  /*1bc90*/  HMMA.16816.F32 R8, R24.reuse, R12, R8 ;  /* 0x0000000c1808723c */ /* 0x048ff60000001808 */
[----:B------:R-:W-:Y:S11]  /*1bca0*/  @!UPT UIADD3 URZ, URZ, URZ, URZ ;  /* 0x0000003f3f3ff290 */ /* 0x000ff6000fffe03f */
[----:B------:R-:W-:Y:S01]  /*1bcb0*/  @!UPT UIADD3 URZ, URZ, URZ, URZ ;  /* 0x0000003f3f3ff290 */ /* 0x000fe2000fffe03f */
[----:B------:R0:W-:Y:S01]  /*1bcc0*/  STL.64 [R1+0x400], R8 ;  /* 0x0004000801007387 */ /* 0x0001e20000100a00 */
[----:B------:R-:W-:Y:S03]  /*1bcd0*/  STL.64 [R1+0x408], R10 ;  /* 0x0004080a01007387 */ /* 0x000fe60000100a00 */
[----:B0-----:R-:W2:Y:S01]  /*1bce0*/  LDL.LU.64 R8, [R1+0x3510] ;  /* 0x0035100001087983 */ /* 0x001ea20000300a00 */
[----:B------:R-:W-:Y:S02]  /*1bcf0*/  STL [R1+0x3470], R12 ;  /* 0x0034700c01007387 */ /* 0x000fe40000100800 */
[----:B------:R2:W-:Y:S02]  /*1bd00*/  STL [R1+0x346c], R13 ;  /* 0x00346c0d01007387 */ /* 0x0005e40000100800 */
[C---:B--2---:R-:W-:Y:S01]  /*1bd10*/  HMMA.16816.F32 R12, R24.reuse, R8, R16 ;  /* 0x00000008180c723c */ /* 0x044fe20000001810 */
[----:B------:R-:W-:Y:S01]  /*1bd20*/  STL [R1+0x3468], R8 ;  /* 0x0034680801007387 */ /* 0x000fe20000100800 */
[----:B------:R0:W-:Y:S06]  /*1bd30*/  STL [R1+0x3464], R9 ;  /* 0x0034640901007387 */ /* 0x0001ec0000100800 */
[----:B0-----:R-:W-:Y:S01]  /*1bd40*/  HMMA.16816.F32 R8, R24, R4, R20 ;  /* 0x000000041808723c */ /* 0x001fe20000001814 */
[----:B------:R-:W0:Y:S04]  /*1bd50*/  LDSM.16.MT88.4 R20, [R29+0x300] ;  /* 0x000300001d14783b */ /* 0x000e280000004200 */
[----:B------:R-:W1:Y:S10]  /*1bd60*/  LDSM.16.MT88.4 R24, [R29+0x380] ;  /* 0x000380001d18783b */ /* 0x000e740000004200 */
[----:B------:R-:W-:Y:S01]  /*1bd70*/  STL.64 [R1+0x3f0], R12 ;  /* 0x0003f00c01007387 */ /* 0x000fe20000100a00 */
[----:B------:R-:W-:Y:S02]  /*1bd80*/  STL.64 [R1+0x3f8], R14 ;  /* 0x0003f80e01007387 */ /* 0x000fe40000100a00 */
[----:B------:R2:W-:Y:S02]  /*1bd90*/  STL.64 [R1+0x34f0], R4 ;  /* 0x0034f00401007387 */ /* 0x0005e40000100a00 */
[----:B--2---:R-:W2:Y:S03]  /*1bda0*/  LDL.LU.64 R4, [R1+0xa80] ;  /* 0x000a800001047983 */ /* 0x004ea60000300a00 */
[----:B------:R3:W-:Y:S02]  /*1bdb0*/  STL.64 [R1+0xe0], R8 ;  /* 0x0000e00801007387 */ /* 0x0007e40000100a00 */
[----:B------:R4:W-:Y:S02]  /*1bdc0*/  STL.64 [R1+0xe8], R10 ;  /* 0x0000e80a01007387 */ /* 0x0009e40000100a00 */
[----:B------:R-:W2:Y:S02]  /*1bdd0*/  LDL.LU.64 R6, [R1+0xa88] ;  /* 0x000a880001067983 */ /* 0x000ea40000300a00 */
[----:B--2---:R-:W-:Y:S01]  /*1bde0*/  STL.64 [R1+0x3500], R6 ;  /* 0x0035000601007387 */ /* 0x004fe20000100a00 */
[----:B------:R-:W-:Y:S02]  /*1bdf0*/  STL.64 [R1+0x34f8], R4 ;  /* 0x0034f80401007387 */ /* 0x000fe40000100a00 */
[----:B---3--:R-:W2:Y:S02]  /*1be00*/  LDL.LU.64 R8, [R1+0xa70] ;  /* 0x000a700001087983 */ /* 0x008ea40000300a00 */
[----:B----4-:R-:W3:Y:S02]  /*1be10*/  LDL.LU.64 R10, [R1+0xa78] ;  /* 0x000a7800010a7983 */ /* 0x010ee40000300a00 */
[----:B---3--:R-:W-:Y:S01]  /*1be20*/  STL.64 [R1+0x34e8], R10 ;  /* 0x0034e80a01007387 */ /* 0x008fe20000100a00 */
[----:B--2---:R2:W-:Y:S03]  /*1be30*/  STL.64 [R1+0x34e0], R8 ;  /* 0x0034e00801007387 */ /* 0x0045e60000100a00 */
[----:B--2---:R-:W2:Y:S01]  /*1be40*/  LDL.64 R8, [R1+0xb0] ;  /* 0x0000b00001087983 */ /* 0x004ea20000100a00 */
[----:B------:R-:W-:-:S02]  /*1be50*/  IMAD.MOV.U32 R4, RZ, RZ, R2 ;  /* 0x000000ffff047224 */ /* 0x000fc400078e0002 */
[----:B------:R-:W-:Y:S01]  /*1be60*/  IMAD.MOV.U32 R5, RZ, RZ, R0 ;  /* 0x000000ffff057224 */ /* 0x000fe200078e0000 */
[----:B--2---:R2:W-:Y:S04]  /*1be70*/  STL.64 [R1+0x3508], R8 ;  /* 0x0035080801007387 */ /* 0x0045e80000100a00 */
[----:B--2---:R-:W0:Y:S01]  /*1be80*/  LDL.LU.64 R8, [R1+0xa90] ;  /* 0x000a900001087983 */ /* 0x004e220000300a00 */
[----:B------:R-:W0:Y:S02]  /*1be90*/  LDL.LU.64 R10, [R1+0xa98] ;  /* 0x000a9800010a7983 */ /* 0x000e240000300a00 */
[----:B------:R-:W2:Y:S02]  /*1bea0*/  LDL.LU.64 R12, [R1+0xa60] ;  /* 0x000a6000010c7983 */ /* 0x000ea40000300a00 */
[----:B------:R-:W2:Y:S01]  /*1beb0*/  LDL.LU.64 R14, [R1+0xa68] ;  /* 0x000a6800010e7983 */ /* 0x000ea20000300a00 */
[----:B------:R-:W3:Y:S01]  /*1bec0*/  LDL.64 R16, [R1+0x60] ;  /* 0x0000600001107983 */ /* 0x000ee20000100a00 */
[C---:B0-----:R-:W-:Y:S03]  /*1bed0*/  HMMA.16816.F32 R4, R20.reuse, R4, R8 ;  /* 0x000000041404723c */ /* 0x041fe60000001808 */
[----:B---3--:R0:W-:Y:S04]  /*1bee0*/  STL.64 [R1+0x34c8], R16 ;  /* 0x0034c81001007387 */ /* 0x0081e80000100a00 */
[----:B0-----:R-:W2:Y:S01]  /*1bef0*/  LDL.64 R16, [R1+0x90] ;  /* 0x0000900001107983 */ /* 0x001ea20000100a00 */
[----:B-1----:R-:W-:Y:S02]  /*1bf00*/  STL [R1+0x3430], R26 ;  /* 0x0034301a01007387 */ /* 0x002fe40000100800 */
[----:B------:R-:W-:Y:S02]  /*1bf10*/  STL [R1+0x342c], R27 ;  /* 0x00342c1b01007387 */ /* 0x000fe40000100800 */
[----:B------:R0:W-:Y:S02]  /*1bf20*/  STL.64 [R1+0x34c0], R24 ;  /* 0x0034c01801007387 */ /* 0x0001e40000100a00 */
[----:B0-----:R-:W3:Y:S01]  /*1bf30*/  LDL.64 R24, [R1+0xa0] ;  /* 0x0000a00001187983 */ /* 0x001ee20000100a00 */
[----:B------:R-:W-:Y:S02]  /*1bf40*/  STL [R1+0x2c3c], R29 ;  /* 0x002c3c1d01007387 */ /* 0x000fe40000100800 */
[----:B------:R-:W4:Y:S06]  /*1bf50*/  LDL.LU.64 R8, [R1+0x3508] ;  /* 0x0035080001087983 */ /* 0x000f2c0000300a00 */
[----:B------:R-:W-:Y:S01]  /*1bf60*/  STL.64 [R1+0xa90], R4 ;  /* 0x000a900401007387 */ /* 0x000fe20000100a00 */
[----:B------:R0:W-:Y:S04]  /*1bf70*/  STL.64 [R1+0xa98], R6 ;  /* 0x000a980601007387 */ /* 0x0001e80000100a00 */
[----:B0-----:R-:W4:Y:S01]  /*1bf80*/  LDL.LU.64 R6, [R1+0x3500] ;  /* 0x0035000001067983 */ /* 0x001f220000300a00 */
[----:B------:R-:W4:Y:S02]  /*1bf90*/  LDL.LU.64 R4, [R1+0x34f8] ;  /* 0x0034f80001047983 */ /* 0x000f240000300a00 */
[C---:B----4-:R-:W-:Y:S01]  /*1bfa0*/  HMMA.16816.F32 R4, R20.reuse, R8, R4 ;  /* 0x000000081404723c */ /* 0x050fe20000001804 */
[----:B------:R-:W-:Y:S11]  /*1bfb0*/  IMAD.MOV.U32 R0, RZ, RZ, R9 ;  /* 0x000000ffff007224 */ /* 0x000ff600078e0009 */
[----:B------:R-:W-:Y:S11]  /*1bfc0*/  @!UPT UIADD3 URZ, URZ, URZ, URZ ;  /* 0x0000003f3f3ff290 */ /* 0x000ff6000fffe03f */
[----:B------:R0:W-:Y:S01]  /*1bfd0*/  STL.64 [R1+0xa80], R4 ;  /* 0x000a800401007387 */ /* 0x0001e20000100a00 */
[----:B------:R1:W-:Y:S03]  /*1bfe0*/  STL.64 [R1+0xa88], R6 ;  /* 0x000a880601007387 */ /* 0x0003e60000100a00 */
[----:B0-----:R-:W4:Y:S01]  /*1bff0*/  LDL.LU.64 R4, [R1+0x34f0] ;  /* 0x0034f00001047983 */ /* 0x001f220000300a00 */
[----:B-1----:R-:W-:Y:S02]  /*1c000*/  IMAD.MOV.U32 R6, RZ, RZ, R8 ;  /* 0x000000ffff067224 */ /* 0x002fe400078e0008 */
[----:B------:R-:W2:Y:S02]  /*1c010*/  LDL.LU.64 R10, [R1+0x34e8] ;  /* 0x0034e800010a7983 */ /* 0x000ea40000300a00 */
[----:B------:R-:W2:Y:S01]  /*1c020*/  LDL.LU.64 R8, [R1+0x34e0] ;  /* 0x0034e00001087983 */ /* 0x000ea20000300a00 */
[----:B------:R-:W-:Y:S01]  /*1c030*/  STL [R1+0x3448], R0 ;  /* 0x0034480001007387 */ /* 0x000fe20000100800 */
[----:B------:R-:W-:Y:S02]  /*1c040*/  STL [R1+0x3428], R6 ;  /* 0x0034280601007387 */ /* 0x000fe40000100800 */
[----:B---3--:R-:W-:Y:S01]  /*1c050*/  IMAD.MOV.U32 R7, RZ, RZ, R25 ;  /* 0x000000ffff077224 */ /* 0x008fe200078e0019 */
[C---:B--2---:R-:W-:Y:S11]  /*1c060*/  HMMA.16816.F32 R8, R20.reuse, R24, R8 ;  /* 0x000000181408723c */ /* 0x044ff60000001808 */
[----:B------:R-:W-:Y:S11]  /*1c070*/  @!UPT UIADD3 URZ, URZ, URZ, URZ ;  /* 0x0000003f3f3ff290 */ /* 0x000ff6000fffe03f */
[----:B------:R-:W-:Y:S01]  /*1c080*/  @!UPT UIADD3 URZ, URZ, URZ, URZ ;  /* 0x0000003f3f3ff290 */ /* 0x000fe2000fffe03f */
[----:B------:R-:W-:Y:S01]  /*1c090*/  STL.64 [R1+0xa70], R8 ;  /* 0x000a700801007387 */ /* 0x000fe20000100a00 */
[----:B------:R0:W-:Y:S02]  /*1c0a0*/  STL.64 [R1+0xa78], R10 ;  /* 0x000a780a01007387 */ /* 0x0001e40000100a00 */
[----:B0-----:R-:W-:Y:S02]  /*1c0b0*/  IMAD.MOV.U32 R10, RZ, RZ, R24 ;  /* 0x000000ffff0a7224 */ /* 0x001fe400078e0018 */
[----:B------:R-:W-:Y:S01]  /*1c0c0*/  HMMA.16816.F32 R24, R20, R16, R12 ;  /* 0x000000101418723c */ /* 0x000fe2000000180c */
[----:B------:R-:W-:Y:S01]  /*1c0d0*/  STL [R1+0x34d8], R7 ;  /* 0x0034d80701007387 */ /* 0x000fe20000100800 */
[----:B----4-:R0:W-:Y:S02]  /*1c0e0*/  STL.64 [R1+0x34d0], R4 ;  /* 0x0034d00401007387 */ /* 0x0101e40000100a00 */
[----:B------:R-:W-:-:S03]  /*1c0f0*/  IMAD.MOV.U32 R11, RZ, RZ, R17 ;  /* 0x000000ffff0b7224 */ /* 0x000fc600078e0011 */
[----:B------:R-:W-:Y:S01]  /*1c100*/  IMAD.MOV.U32 R14, RZ, RZ, R16 ;  /* 0x000000ffff0e7224 */ /* 0x000fe200078e0010 */
[----:B0-----:R-:W2:Y:S01]  /*1c110*/  LDL.LU.64 R4, [R1+0xa50] ;  /* 0x000a500001047983 */ /* 0x001ea20000300a00 */
[----:B------:R-:W2:Y:S02]  /*1c120*/  LDL.LU.64 R6, [R1+0xa58] ;  /* 0x000a580001067983 */ /* 0x000ea40000300a00 */
[----:B------:R-:W-:Y:S11]  /*1c130*/  STL [R1+0x344c], R10 ;  /* 0x00344c0a01007387 */ /* 0x000ff60000100800 */
[----:B------:R-:W-:Y:S01]  /*1c140*/  @!UPT UIADD3 URZ, URZ, URZ, URZ ;  /* 0x0000003f3f3ff290 */ /* 0x000fe2000fffe03f */
[----:B------:R0:W-:Y:S01]  /*1c150*/  STL.64 [R1+0xa60], R24 ;  /* 0x000a601801007387 */ /* 0x0001e20000100a00 */
[----:B------:R1:W-:Y:S02]  /*1c160*/  STL.64 [R1+0xa68], R26 ;  /* 0x000a681a01007387 */ /* 0x0003e40000100a00 */
[----:B------:R-:W3:Y:S02]  /*1c170*/  LDL.LU.64 R16, [R1+0xa40] ;  /* 0x000a400001107983 */ /* 0x000ee40000300a00 */
[----:B------:R-:W3:Y:S01]  /*1c180*/  LDL.LU.64 R18, [R1+0xa48] ;  /* 0x000a480001127983 */ /* 0x000ee20000300a00 */
[----:B0-----:R-:W4:Y:S01]  /*1c190*/  LDL.LU.64 R24, [R1+0xa30] ;  /* 0x000a300001187983 */ /* 0x001f220000300a00 */
[----:B-1----:R-:W4:Y:S02]  /*1c1a0*/  LDL.LU.64 R26, [R1+0xa38] ;  /* 0x000a3800011a7983 */ /* 0x002f240000300a00 */
[----:B------:R-:W-:Y:S02]  /*1c1b0*/  STL [R1+0x3474], R11 ;  /* 0x0034740b01007387 */ /* 0x000fe40000100800 */
[----:B------:R-:W3:Y:S01]  /*1c1c0*/  LDL.64 R8, [R1+0x70] ;  /* 0x0000700001087983 */ /* 0x000ee20000100a00 */
[----:B------:R-:W-:Y:S01]  /*1c1d0*/  STL [R1+0x3460], R14 ;  /* 0x0034600e01007387 */ /* 0x000fe20000100800 */
[----:B------:R-:W2:Y:S02]  /*1c1e0*/  LDL.64 R12, [R1+0x80] ;  /* 0x00008000010c7983 */ /* 0x000ea40000100a00 */
[----:B--2---:R-:W-:Y:S01]  /*1c1f0*/  HMMA.16816.F32 R4, R20, R12, R4 ;  /* 0x0000000c1404723c */ /* 0x004fe20000001804 */
[----:B------:R-:W-:-:S02]  /*1c200*/  IMAD.MOV.U32 R15, RZ, RZ, R13 ;  /* 0x000000ffff0f7224 */ /* 0x000fc400078e000d */
[----:B------:R-:W-:Y:S11]  /*1c210*/  IMAD.MOV.U32 R28, RZ, RZ, R12 ;  /* 0x000000ffff1c7224 */ /* 0x000ff600078e000c */
[----:B------:R-:W-:Y:S09]  /*1c220*/  @!UPT UIADD3 URZ, URZ, URZ, URZ ;  /* 0x0000003f3f3ff290 */ /* 0x000ff2000fffe03f */
[----:B------:R-:W-:Y:S01]  /*1c230*/  STL.64 [R1+0xa50], R4 ;  /* 0x000a500401007387 */ /* 0x000fe20000100a00 */
[----:B------:R0:W-:Y:S03]  /*1c240*/  STL.64 [R1+0xa58], R6 ;  /* 0x000a580601007387 */ /* 0x0001e60000100a00 */
[----:B0-----:R-:W2:Y:S01]  /*1c250*/  LDL.LU R7, [R1+0x34d8] ;  /* 0x0034d80001077983 */ /* 0x001ea20000300800 */
[----:B------:R-:W2:Y:S02]  /*1c260*/  LDL.LU.64 R4, [R1+0x34d0] ;  /* 0x0034d00001047983 */ /* 0x000ea40000300a00 */
[----:B------:R-:W-:Y:S02]  /*1c270*/  STL [R1+0x34a0], R15 ;  /* 0x0034a00f01007387 */ /* 0x000fe40000100800 */
[----:B------:R-:W2:Y:S01]  /*1c280*/  LDL.64 R12, [R1+0x30] ;  /* 0x00003000010c7983 */ /* 0x000ea20000100a00 */
[----:B---3--:R-:W-:Y:S01]  /*1c290*/  HMMA.16816.F32 R16, R20, R8, R16 ;  /* 0x000000081410723c */ /* 0x008fe20000001810 */
[----:B--2---:R0:W-:Y:S04]  /*1c2a0*/  STL.64 [R1+0x34b0], R12 ;  /* 0x0034b00c01007387 */ /* 0x0041e80000100a00 */
[----:B0-----:R-:W2:Y:S04]  /*1c2b0*/  LDL.64 R12, [R1+0x40] ;  /* 0x00004000010c7983 */ /* 0x001ea80000100a00 */
[----:B--2---:R0:W-:Y:S04]  /*1c2c0*/  STL.64 [R1+0x34b8], R12 ;  /* 0x0034b80c01007387 */ /* 0x0041e80000100a00 */
[----:B0-----:R-:W2:Y:S10]  /*1c2d0*/  LDL.64 R12, [R1+0x50] ;  /* 0x00005000010c7983 */ /* 0x001eb40000100a00 */
[----:B------:R0:W-:Y:S02]  /*1c2e0*/  STL.64 [R1+0xa40], R16 ;  /* 0x000a401001007387 */ /* 0x0001e40000100a00 */
[----:B------:R-:W-:Y:S01]  /*1c2f0*/  STL.64 [R1+0xa48], R18 ;  /* 0x000a481201007387 */ /* 0x000fe20000100a00 */
[----:B0-----:R-:W4:Y:S01]  /*1c300*/  LDL.LU.64 R16, [R1+0x34c8] ;  /* 0x0034c80001107983 */ /* 0x001f220000300a00 */
[----:B------:R-:W-:-:S02]  /*1c310*/  IMAD.MOV.U32 R3, RZ, RZ, R8 ;  /* 0x000000ffff037224 */ /* 0x000fc400078e0008 */
[----:B------:R-:W-:Y:S02]  /*1c320*/  IMAD.MOV.U32 R2, RZ, RZ, R9 ;  /* 0x000000ffff027224 */ /* 0x000fe400078e0009 */
[C---:B----4-:R-:W-:Y:S01]  /*1c330*/  HMMA.16816.F32 R8, R20.reuse, R16, R24 ;  /* 0x000000101408723c */ /* 0x050fe20000001818 */
[----:B------:R-:W-:Y:S02]  /*1c340*/  IMAD.MOV.U32 R6, RZ, RZ, R16 ;  /* 0x000000ffff067224 */ /* 0x000fe400078e0010 */
[----:B------:R-:W-:Y:S11]  /*1c350*/  IMAD.MOV.U32 R29, RZ, RZ, R17 ;  /* 0x000000ffff1d7224 */ /* 0x000ff600078e0011 */
[----:B------:R-:W-:Y:S09]  /*1c360*/  @!UPT UIADD3 URZ, URZ, URZ, URZ ;  /* 0x0000003f3f3ff290 */ /* 0x000ff2000fffe03f */
[----:B------:R0:W-:Y:S01]  /*1c370*/  STL.64 [R1+0xa30], R8 ;  /* 0x000a300801007387 */ /* 0x0001e20000100a00 */
[----:B------:R1:W-:Y:S02]  /*1c380*/  STL.64 [R1+0xa38], R10 ;  /* 0x000a380a01007387 */ /* 0x0003e40000100a00 */
[----:B------:R-:W2:Y:S02]  /*1c390*/  LDL.LU.64 R24, [R1+0xa20] ;  /* 0x000a200001187983 */ /* 0x000ea40000300a00 */
[----:B------:R-:W2:Y:S01]  /*1c3a0*/  LDL.LU.64 R26, [R1+0xa28] ;  /* 0x000a2800011a7983 */ /* 0x000ea20000300a00 */
[----:B0-----:R-:W3:Y:S01]  /*1c3b0*/  LDL.LU.64 R8, [R1+0xa10] ;  /* 0x000a100001087983 */ /* 0x001ee20000300a00 */
[----:B-1----:R-:W3:Y:S02]  /*1c3c0*/  LDL.LU.64 R10, [R1+0xa18] ;  /* 0x000a1800010a7983 */ /* 0x002ee40000300a00 */
[----:B------:R-:W4:Y:S02]  /*1c3d0*/  LDL.LU.64 R16, [R1+0x9e0] ;  /* 0x0009e00001107983 */ /* 0x000f240000300a00 */
[----:B------:R-:W2:Y:S02]  /*1c3e0*/  LDL.LU.64 R18, [R1+0x9e8] ;  /* 0x0009e80001127983 */ /* 0x000ea40000300a00 */
[----:B--2---:R-:W-:Y:S01]  /*1c3f0*/  STL.64 [R1+0x3490], R18 ;  /* 0x0034901201007387 */ /* 0x004fe20000100a00 */
[----:B----4-:R0:W-:Y:S03]  /*1c400*/  STL.64 [R1+0x3488], R16 ;  /* 0x0034881001007387 */ /* 0x0101e60000100a00 */
[----:B0-----:R-:W2:Y:S01]  /*1c410*/  LDL.64 R16, [R1+0x20] ;  /* 0x0000200001107983 */ /* 0x001ea20000100a00 */
[----:B------:R-:W-:Y:S03]  /*1c420*/  HMMA.16816.F32 R24, R20, R12, R24 ;  /* 0x0000000c1418723c */ /* 0x000fe60000001818 */
[----:B--2---:R0:W-:Y:S04]  /*1c430*/  STL.64 [R1+0x34a8], R16 ;  /* 0x0034a81001007387 */ /* 0x0041e80000100a00 */
[----:B0-----:R-:W2:Y:S01]  /*1c440*/  LDL.LU.64 R16, [R1+0xa00] ;  /* 0x000a000001107983 */ /* 0x001ea20000300a00 */
[----:B------:R-:W2:Y:S02]  /*1c450*/  LDL.LU.64 R18, [R1+0xa08] ;  /* 0x000a080001127983 */ /* 0x000ea40000300a00 */
[----:B------:R-:W-:Y:S02]  /*1c460*/  STL.64 [R1+0x3458], R6 ;  /* 0x0034580601007387 */ /* 0x000fe40000100a00 */
[----:B------:R0:W-:Y:S02]  /*1c470*/  STL.64 [R1+0x3450], R4 ;  /* 0x0034500401007387 */ /* 0x0001e40000100a00 */
[----:B0-----:R-:W4:Y:S04]  /*1c480*/  LDL.64 R4, [R1+0x10] ;  /* 0x0000100001047983 */ /* 0x001f280000100a00 */
[----:B----4-:R0:W-:Y:S04]  /*1c490*/  STL.64 [R1+0x3498], R4 ;  /* 0x0034980401007387 */ /* 0x0101e80000100a00 */
[----:B0-----:R-:W4:Y:S01]  /*1c4a0*/  LDL.LU.64 R4, [R1+0x9f0] ;  /* 0x0009f00001047983 */ /* 0x001f220000300a00 */
[----:B------:R-:W4:Y:S02]  /*1c4b0*/  LDL.LU.64 R6, [R1+0x9f8] ;  /* 0x0009f80001067983 */ /* 0x000f240000300a00 */
[----:B------:R0:W-:Y:S02]  /*1c4c0*/  STL.64 [R1+0xa20], R24 ;  /* 0x000a201801007387 */ /* 0x0001e40000100a00 */
[----:B------:R1:W-:Y:S01]  /*1c4d0*/  STL.64 [R1+0xa28], R26 ;  /* 0x000a281a01007387 */ /* 0x0003e20000100a00 */
[----:B0-----:R-:W2:Y:S01]  /*1c4e0*/  LDL.LU.64 R24, [R1+0x34c0] ;  /* 0x0034c00001187983 */ /* 0x001ea20000300a00 */
[----:B-1----:R-:W-:-:S02]  /*1c4f0*/  IMAD.MOV.U32 R26, RZ, RZ, R12 ;  /* 0x000000ffff1a7224 */ /* 0x002fc400078e000c */
[----:B------:R-:W-:Y:S02]  /*1c500*/  IMAD.MOV.U32 R27, RZ, RZ, R13 ;  /* 0x000000ffff1b7224 */ /* 0x000fe400078e000d */
[----:B------:R-:W3:Y:S03]  /*1c510*/  LDL.LU.64 R12, [R1+0x34b8] ;  /* 0x0034b800010c7983 */ /* 0x000ee60000300a00 */
[----:B------:R-:W-:Y:S01]  /*1c520*/  STL.64 [R1+0x3440], R26 ;  /* 0x0034401a01007387 */ /* 0x000fe20000100a00 */
[----:B---3--:R-:W-:Y:S01]  /*1c530*/  HMMA.16816.F32 R8, R20, R12, R8 ;  /* 0x0000000c1408723c */ /* 0x008fe20000001808 */
[----:B--2---:R0:W-:Y:S01]  /*1c540*/  STL.64 [R1+0x3438], R24 ;  /* 0x0034381801007387 */ /* 0x0041e20000100a00 */
[----:B------:R-:W-:-:S03]  /*1c550*/  IMAD.MOV.U32 R0, RZ, RZ, R13 ;  /* 0x000000ffff007224 */ /* 0x000fc600078e000d */
[----:B0-----:R-:W2:Y:S01]  /*1c560*/  LDL.LU.64 R24, [R1+0x9d0] ;  /* 0x0009d00001187983 */ /* 0x001ea20000300a00 */
[----:B------:R-:W2:Y:S11]  /*1c570*/  LDL.LU.64 R26, [R1+0x9d8] ;  /* 0x0009d800011a7983 */ /* 0x000eb60000300a00 */
[----:B------:R-:W-:Y:S06]  /*1c580*/  @!UPT UIADD3 URZ, URZ, URZ, URZ ;  /* 0x0000003f3f3ff290 */ /* 0x000fec000fffe03f */
[----:B------:R-:W-:Y:S01]  /*1c590*/  STL.64 [R1+0xa10], R8 ;  /* 0x000a100801007387 */ /* 0x000fe20000100a00 */
[----:B------:R0:W-:Y:S02]  /*1c5a0*/  STL.64 [R1+0xa18], R10 ;  /* 0x000a180a01007387 */ /* 0x0001e40000100a00 */
[----:B0-----:R-:W-:Y:S02]  /*1c5b0*/  IMAD.MOV.U32 R10, RZ, RZ, R12 ;  /* 0x000000ffff0a7224 */ /* 0x001fe400078e000c */
[----:B------:R-:W3:Y:S02]  /*1c5c0*/  LDL.LU.64 R12, [R1+0x34b0] ;  /* 0x0034b000010c7983 */ /* 0x000ee40000300a00 */
[C---:B---3--:R-:W-:Y:S11]  /*1c5d0*/  HMMA.16816.F32 R16, R20.reuse, R12, R16 ;  /* 0x0000000c1410723c */ /* 0x048ff60000001810 */
[----:B------:R-:W-:Y:S11]  /*1c5e0*/  @!UPT UIADD3 URZ, URZ, URZ, URZ ;  /* 0x0000003f3f3ff290 */ /* 0x000ff6000fffe03f */
[----:B------:R-:W-:Y:S01]  /*1c5f0*/  @!UPT UIADD3 URZ, URZ, URZ, URZ ;  /* 0x0000003f3f3ff290 */ /* 0x000fe2000fffe03f */
[----:B------:R0:W-:Y:S01]  /*1c600*/  STL.64 [R1+0xa00], R16 ;  /* 0x000a001001007387 */ /* 0x0001e20000100a00 */
[----:B------:R-:W-:Y:S03]  /*1c610*/  STL.64 [R1+0xa08], R18 ;  /* 0x000a081201007387 */ /* 0x000fe60000100a00 */
[----:B0-----:R-:W4:Y:S01]  /*1c620*/  LDL.LU.64 R16, [R1+0x34a8] ;  /* 0x0034a80001107983 */ /* 0x001f220000300a00 */
[----:B------:R-:W3:Y:S02]  /*1c630*/  LDL.LU R15, [R1+0x34a0] ;  /* 0x0034a000010f7983 */ /* 0x000ee40000300800 */
[----:B------:R-:W-:Y:S01]  /*1c640*/  IMAD.MOV.U32 R14, RZ, RZ, R13 ;  /* 0x000000ffff0e7224 */ /* 0x000fe200078e000d */
[C---:B----4-:R-:W-:Y:S01]  /*1c650*/  HMMA.16816.F32 R4, R20.reuse, R16, R4 ;  /* 0x000000101404723c */ /* 0x050fe20000001804 */
[----:B------:R-:W-:Y:S02]  /*1c660*/  IMAD.MOV.U32 R13, RZ, RZ, R16 ;  /* 0x000000ffff0d7224 */ /* 0x000fe400078e0010 */
[----:B------:R-:W-:Y:S11]  /*1c670*/  IMAD.MOV.U32 R8, RZ, RZ, R17 ;  /* 0x000000ffff087224 */ /* 0x000ff600078e0011 */
[----:B------:R-:W-:Y:S09]  /*1c680*/  @!UPT UIADD3 URZ, URZ, URZ, URZ ;  /* 0x0000003f3f3ff290 */ /* 0x000ff2000fffe03f */
[----:B------:R0:W-:Y:S01]  /*1c690*/  STL.64 [R1+0x9f0], R4 ;  /* 0x0009f00401007387 */ /* 0x0001e20000100a00 */
[----:B------:R-:W-:Y:S03]  /*1c6a0*/  STL.64 [R1+0x9f8], R6 ;  /* 0x0009f80601007387 */ /* 0x000fe60000100a00 */
[----:B0-----:R-:W4:Y:S01]  /*1c6b0*/  LDL.LU.64 R4, [R1+0x3498] ;  /* 0x0034980001047983 */ /* 0x001f220000300a00 */
[----:B------:R-:W4:Y:S02]  /*1c6c0*/  LDL.LU.64 R18, [R1+0x3490] ;  /* 0x0034900001127983 */ /* 0x000f240000300a00 */
[----:B------:R-:W4:Y:S02]  /*1c6d0*/  LDL.LU.64 R16, [R1+0x3488] ;  /* 0x0034880001107983 */ /* 0x000f240000300a00 */
[----:B----4-:R-:W-:Y:S11]  /*1c6e0*/  HMMA.16816.F32 R16, R20, R4, R16 ;  /* 0x000000041410723c */ /* 0x010ff60000001810 */
[----:B------:R-:W-:Y:S11]  /*1c6f0*/  @!UPT UIADD3 URZ, URZ, URZ, URZ ;  /* 0x0000003f3f3ff290 */ /* 0x000ff6000fffe03f */
[----:B------:R-:W-:Y:S01]  /*1c700*/  @!UPT UIADD3 URZ, URZ, URZ, URZ ;  /* 0x0000003f3f3ff290 */ /* 0x000fe2000fffe03f */
[----:B------:R-:W-:Y:S01]  /*1c710*/  STL.64 [R1+0x9e0], R16 ;  /* 0x0009e01001007387 */ /* 0x000fe20000100a00 */
[----:B------:R0:W-:Y:S03]  /*1c720*/  STL.64 [R1+0x9e8], R18 ;  /* 0x0009e81201007387 */ /* 0x0001e60000100a00 */
[----:B0-----:R-:W4:Y:S01]  /*1c730*/  LDL.LU.64 R18, [R1+0x3480] ;  /* 0x0034800001127983 */ /* 0x001f220000300a00 */
[----:B------:R-:W2:Y:S02]  /*1c740*/  LDL.LU.64 R16, [R1+0x3478] ;  /* 0x0034780001107983 */ /* 0x000ea40000300a00 */
[----:B------:R-:W-:Y:S02]  /*1c750*/  IMAD.MOV.U32 R9, RZ, RZ, R12 ;  /* 0x000000ffff097224 */ /* 0x000fe400078e000c */
[----:B------:R-:W-:Y:S02]  /*1c760*/  IMAD.MOV.U32 R11, RZ, RZ, R4 ;  /* 0x000000ffff0b7224 */ /* 0x000fe400078e0004 */
[----:B------:R-:W-:-:S02]  /*1c770*/  IMAD.MOV.U32 R12, RZ, RZ, R5 ;  /* 0x000000ffff0c7224 */ /* 0x000fc400078e0005 */
[----:B------:R-:W3:Y:S01]  /*1c780*/  LDL.LU.64 R4, [R1+0x9c0] ;  /* 0x0009c00001047983 */ /* 0x000ee20000300a00 */
[----:B------:R-:W3:Y:S01]  /*1c790*/  LDL.LU.64 R6, [R1+0x9c8] ;  /* 0x0009c80001067983 */ /* 0x000ee20000300a00 */
[----:B--2---:R-:W-:Y:S11]  /*1c7a0*/  HMMA.16816.F32 R24, R20, R16, R24 ;  /* 0x000000101418723c */ /* 0x004ff60000001818 */
[----:B------:R-:W-:Y:S11]  /*1c7b0*/  @!UPT UIADD3 URZ, URZ, URZ, URZ ;  /* 0x0000003f3f3ff290 */ /* 0x000ff6000fffe03f */
[----:B------:R-:W-:Y:S01]  /*1c7c0*/  @!UPT UIADD3 URZ, URZ, URZ, URZ ;  /* 0x0000003f3f3ff290 */ /* 0x000fe2000fffe03f */
[----:B------:R0:W-:Y:S01]  /*1c7d0*/  STL.64 [R1+0x9d0], R24 ;  /* 0x0009d01801007387 */ /* 0x0001e20000100a00 */
[----:B------:R1:W-:Y:S03]  /*1c7e0*/  STL.64 [R1+0x9d8], R26 ;  /* 0x0009d81a01007387 */ /* 0x0003e60000100a00 */
[----:B0-----:R-:W2:Y:S01]  /*1c7f0*/  LDL.LU.64 R24, [R1+0x2f0] ;  /* 0x0002f00001187983 */ /* 0x001ea20000300a00 */
[----:B-1----:R-:W2:Y:S02]  /*1c800*/  LDL.LU.64 R26, [R1+0x2f8] ;  /* 0x0002f800011a7983 */ /* 0x002ea40000300a00 */
[----:B----4-:R-:W-:Y:S02]  /*1c810*/  STL.64 [R1+0x3348], R18 ;  /* 0x0033481201007387 */ /* 0x010fe40000100a00 */
[----:B------:R0:W-:Y:S02]  /*1c820*/  STL.64 [R1+0x3340], R16 ;  /* 0x0033401001007387 */ /* 0x0001e40000100a00 */
[----:B0-----:R-:W-:-:S02]  /*1c830*/  IMAD.MOV.U32 R16, RZ, RZ, R11 ;  /* 0x000000ffff107224 */ /* 0x001fc400078e000b */
[----:B------:R-:W-:Y:S01]  /*1c840*/  IMAD.MOV.U32 R17, RZ, RZ, R12 ;  /* 0x000000ffff117224 */ /* 0x000fe200078e000c */
[----:B------:R-:W4:Y:S01]  /*1c850*/  LDL.LU R11, [R1+0x3474] ;  /* 0x00347400010b7983 */ /* 0x000f220000300800 */
[----:B------:R-:W3:Y:S03]  /*1c860*/  LDL.LU R12, [R1+0x3470] ;  /* 0x00347000010c7983 */ /* 0x000ee60000300800 */
[----:B------:R0:W-:Y:S02]  /*1c870*/  STL.64 [R1+0x3358], R16 ;  /* 0x0033581001007387 */ /* 0x0001e40000100a00 */
[----:B0-----:R-:W-:Y:S02]  /*1c880*/  IMAD.MOV.U32 R16, RZ, RZ, R13 ;  /* 0x000000ffff107224 */ /* 0x001fe400078e000d */
[----:B------:R-:W3:Y:S01]  /*1c890*/  LDL.LU R13, [R1+0x346c] ;  /* 0x00346c00010d7983 */ /* 0x000ee20000300800 */
[----:B------:R-:W-:-:S02]  /*1c8a0*/  IMAD.MOV.U32 R17, RZ, RZ, R8 ;  /* 0x000000ffff117224 */ /* 0x000fc400078e0008 */
[----:B------:R-:W2:Y:S03]  /*1c8b0*/  LDL.LU R8, [R1+0x3468] ;  /* 0x0034680001087983 */ /* 0x000ea60000300800 */
[----:B------:R0:W-:Y:S02]  /*1c8c0*/  STL.64 [R1+0x3370], R16 ;  /* 0x0033701001007387 */ /* 0x0001e40000100a00 */
[----:B0-----:R-:W-:Y:S02]  /*1c8d0*/  IMAD.MOV.U32 R16, RZ, RZ, R9 ;  /* 0x000000ffff107224 */ /* 0x001fe400078e0009 */
[----:B------:R-:W-:Y:S01]  /*1c8e0*/  IMAD.MOV.U32 R17, RZ, RZ, R14 ;  /* 0x000000ffff117224 */ /* 0x000fe200078e000e */
[----:B------:R-:W2:Y:S01]  /*1c8f0*/  LDL.LU R9, [R1+0x3464] ;  /* 0x0034640001097983 */ /* 0x000ea20000300800 */
[----:B------:R-:W2:Y:S03]  /*1c900*/  LDL.LU R14, [R1+0x3460] ;  /* 0x00346000010e7983 */ /* 0x000ea60000300800 */
[----:B------:R0:W-:Y:S04]  /*1c910*/  STL.64 [R1+0x3388], R16 ;  /* 0x0033881001007387 */ /* 0x0001e80000100a00 */
[----:B0-----:R-:W2:Y:S01]  /*1c920*/  LDL.LU.64 R16, [R1+0x9b0] ;  /* 0x0009b00001107983 */ /* 0x001ea20000300a00 */
[----:B------:R-:W2:Y:S01]  /*1c930*/  LDL.LU.64 R18, [R1+0x9b8] ;  /* 0x0009b80001127983 */ /* 0x000ea20000300a00 */
[C---:B---3--:R-:W-:Y:S11]  /*1c940*/  HMMA.16816.F32 R4, R20.reuse, R12, R4 ;  /* 0x0000000c1404723c */ /* 0x048ff60000001804 */
[----:B------:R-:W-:Y:S11]  /*1c950*/  @!UPT UIADD3 URZ, URZ, URZ, URZ ;  /* 0x0000003f3f3ff290 */ /* 0x000ff6000fffe03f */
[----:B------:R-:W-:Y:S01]  /*1c960*/  @!UPT UIADD3 URZ, URZ, URZ, URZ ;  /* 0x0000003f3f3ff290 */ /* 0x000fe2000fffe03f */
[----:B------:R-:W-:Y:S01]  /*1c970*/  STL.64 [R1+0x9c0], R4 ;  /* 0x0009c00401007387 */ /* 0x000fe20000100a00 */
[----:B------:R0:W-:Y:S03]  /*1c980*/  STL.64 [R1+0x9c8], R6 ;  /* 0x0009c80601007387 */ /* 0x0001e60000100a00 */
[----:B0-----:R-:W3:Y:S01]  /*1c990*/  LDL.LU.64 R6, [R1+0x3458] ;  /* 0x0034580001067983 */ /* 0x001ee20000300a00 */
[----:B------:R-:W3:Y:S01]  /*1c9a0*/  LDL.LU.64 R4, [R1+0x3450] ;  /* 0x0034500001047983 */ /* 0x000ee20000300a00 */
[C---:B--2---:R-:W-:Y:S01]  /*1c9b0*/  HMMA.16816.F32 R16, R20.reuse, R8, R16 ;  /* 0x000000081410723c */ /* 0x044fe20000001810 */
[----:B------:R-:W-:Y:S11]  /*1c9c0*/  STL.64 [R1+0x3338], R12 ;  /* 0x0033380c01007387 */ /* 0x000ff60000100a00 */
[----:B------:R-:W-:Y:S11]  /*1c9d0*/  @!UPT UIADD3 URZ, URZ, URZ, URZ ;  /* 0x0000003f3f3ff290 */ /* 0x000ff6000fffe03f */
[----:B------:R0:W-:Y:S01]  /*1c9e0*/  STL.64 [R1+0x9b0], R16 ;  /* 0x0009b01001007387 */ /* 0x0001e20000100a00 */
[----:B------:R-:W-:Y:S02]  /*1c9f0*/  STL.64 [R1+0x9b8], R18 ;  /* 0x0009b81201007387 */ /* 0x000fe40000100a00 */
[----:B0-----:R-:W-:Y:S02]  /*1ca00*/  IMAD.MOV.U32 R16, RZ, RZ, R10 ;  /* 0x000000ffff107224 */ /* 0x001fe400078e000a */
[----:B------:R-:W-:Y:S01]  /*1ca10*/  IMAD.MOV.U32 R17, RZ, RZ, R0 ;  /* 0x000000ffff117224 */ /* 0x000fe200078e0000 */
[----:B------:R-:W2:Y:S01]  /*1ca20*/  LDL.LU R10, [R1+0x344c] ;  /* 0x00344c00010a7983 */ /* 0x000ea20000300800 */
[----:B------:R-:W2:Y:S03]  /*1ca30*/  LDL.LU R0, [R1+0x3448] ;  /* 0x0034480001007983 */ /* 0x000ea60000300800 */
[----:B------:R0:W-:Y:S04]  /*1ca40*/  STL.64 [R1+0x33a0], R16 ;  /* 0x0033a01001007387 */ /* 0x0001e80000100a00 */
[----:B0-----:R-:W2:Y:S01]  /*1ca50*/  LDL.64 R16, [R1+0xc0] ;  /* 0x0000c00001107983 */ /* 0x001ea20000100a00 */
[----:B------:R-:W-:Y:S01]  /*1ca60*/  STL.64 [R1+0x3330], R8 ;  /* 0x0033300801007387 */ /* 0x000fe20000100a00 */
[----:B---3--:R-:W-:Y:S02]  /*1ca70*/  HMMA.16816.F32 R20, R20, R4, R24 ;  /* 0x000000041414723c */ /* 0x008fe40000001818 */
[----:B------:R-:W3:Y:S01]  /*1ca80*/  LDL.LU.64 R26, [R1+0x3440] ;  /* 0x00344000011a7983 */ /* 0x000ee20000300a00 */
[----:B------:R-:W2:Y:S11]  /*1ca90*/  LDL.LU.64 R24, [R1+0x3438] ;  /* 0x0034380001187983 */ /* 0x000eb60000300a00 */
[----:B------:R-:W-:Y:S09]  /*1caa0*/  @!UPT UIADD3 URZ, URZ, URZ, URZ ;  /* 0x0000003f3f3ff290 */ /* 0x000ff2000fffe03f */
[----:B------:R3:W-:Y:S01]  /*1cab0*/  STL.64 [R1+0x2f0], R20 ;  /* 0x0002f01401007387 */ /* 0x0007e20000100a00 */
[----:B------:R-:W-:Y:S02]  /*1cac0*/  STL.64 [R1+0x2f8], R22 ;  /* 0x0002f81601007387 */ /* 0x000fe40000100a00 */
[----:B---3--:R-:W-:Y:S02]  /*1cad0*/  IMAD.MOV.U32 R20, RZ, RZ, R26 ;  /* 0x000000ffff147224 */ /* 0x008fe400078e001a */
[----:B------:R-:W-:Y:S01]  /*1cae0*/  IMAD.MOV.U32 R21, RZ, RZ, R27 ;  /* 0x000000ffff157224 */ /* 0x000fe200078e001b */
[----:B------:R-:W3:Y:S01]  /*1caf0*/  LDL.LU R26, [R1+0x3430] ;  /* 0x00343000011a7983 */ /* 0x000ee20000300800 */
[----:B------:R-:W3:Y:S03]  /*1cb00*/  LDL.LU R27, [R1+0x342c] ;  /* 0x00342c00011b7983 */ /* 0x000ee60000300800 */
[----:B------:R0:W-:Y:S02]  /*1cb10*/  STL.64 [R1+0x33a8], R20 ;  /* 0x0033a81401007387 */ /* 0x0001e40000100a00 */
[----:B0-----:R-:W-:-:S02]  /*1cb20*/  IMAD.MOV.U32 R20, RZ, RZ, R6 ;  /* 0x000000ffff147224 */ /* 0x001fc400078e0006 */
[----:B------:R-:W-:Y:S01]  /*1cb30*/  IMAD.MOV.U32 R21, RZ, RZ, R29 ;  /* 0x000000ffff157224 */ /* 0x000fe200078e001d */
[----:B------:R-:W3:Y:S04]  /*1cb40*/  LDL.LU R6, [R1+0x3428] ;  /* 0x0034280001067983 */ /* 0x000ee80000300800 */
[----:B------:R0:W-:Y:S02]  /*1cb50*/  STL.64 [R1+0x33c0], R20 ;  /* 0x0033c01401007387 */ /* 0x0001e40000100a00 */
[----:B0-----:R-:W-:Y:S02]  /*1cb60*/  IMAD.MOV.U32 R20, RZ, RZ, R3 ;  /* 0x000000ffff147224 */ /* 0x001fe400078e0003 */
[----:B------:R-:W-:-:S05]  /*1cb70*/  IMAD.MOV.U32 R21, RZ, RZ, R2 ;  /* 0x000000ffff157224 */ /* 0x000fca00078e0002 */
[----:B------:R0:W-:Y:S04]  /*1cb80*/  STL.64 [R1+0x33d8], R20 ;  /* 0x0033d81401007387 */ /* 0x0001e80000100a00 */
[----:B0-----:R-:W3:Y:S01]  /*1cb90*/  LDL.LU.64 R20, [R1+0x2d0] ;  /* 0x0002d00001147983 */ /* 0x001ee20000300a00 */
[----:B------:R-:W3:Y:S02]  /*1cba0*/  LDL.LU.64 R22, [R1+0x2d8] ;  /* 0x0002d80001167983 */ /* 0x000ee40000300a00 */
[----:B------:R-:W-:Y:S02]  /*1cbb0*/  STL.64 [R1+0x3350], R4 ;  /* 0x0033500401007387 */ /* 0x000fe40000100a00 */
[----:B--2---:R-:W-:Y:S02]  /*1cbc0*/  IMAD.MOV.U32 R8, RZ, RZ, R10 ;  /* 0x000000ffff087224 */ /* 0x004fe400078e000a */
[----:B------:R-:W-:Y:S01]  /*1cbd0*/  IMAD.MOV.U32 R9, RZ, RZ, R7 ;  /* 0x000000ffff097224 */ /* 0x000fe200078e0007 */
[----:B---3--:R-:W-:Y:S11]  /*1cbe0*/  HMMA.16816.F32 R20, R24, R16, R20 ;  /* 0x000000101814723c */ /* 0x008ff60000001814 */
[----:B------:R-:W-:Y:S11]  /*1cbf0*/  @!UPT UIADD3 URZ, URZ, URZ, URZ ;  /* 0x0000003f3f3ff290 */ /* 0x000ff6000fffe03f */
[----:B------:R-:W-:Y:S01]  /*1cc00*/  @!UPT UIADD3 URZ, URZ, URZ, URZ ;  /* 0x0000003f3f3ff290 */ /* 0x000fe2000fffe03f */
[----:B------:R0:W-:Y:S01]  /*1cc10*/  STL.64 [R1+0x2d0], R20 ;  /* 0x0002d01401007387 */ /* 0x0001e20000100a00 */
[----:B------:R-:W-:Y:S02]  /*1cc20*/  STL.64 [R1+0x2d8], R22 ;  /* 0x0002d81601007387 */ /* 0x000fe40000100a00 */
[----:B0-----:R-:W-:Y:S02]  /*1cc30*/  IMAD.MOV.U32 R20, RZ, RZ, R28 ;  /* 0x000000ffff147224 */ /* 0x001fe400078e001c */
[----:B------:R-:W-:-:S05]  /*1cc40*/  IMAD.MOV.U32 R21, RZ, RZ, R15 ;  /* 0x000000ffff157224 */ /* 0x000fca00078e000f */
[----:B------:R0:W-:Y:S02]  /*1cc50*/  STL.64 [R1+0x33f0], R20 ;  /* 0x0033f01401007387 */ /* 0x0001e40000100a00 */
[----:B0-----:R-:W-:Y:S02]  /*1cc60*/  IMAD.MOV.U32 R20, RZ, RZ, R14 ;  /* 0x000000ffff147224 */ /* 0x001fe400078e000e */
[----:B----4-:R-:W-:-:S05]  /*1cc70*/  IMAD.MOV.U32 R21, RZ, RZ, R11 ;  /* 0x000000ffff157224 */ /* 0x010fca00078e000b */
[----:B------:R0:W-:Y:S01]  /*1cc80*/  STL.64 [R1+0x3408], R20 ;  /* 0x0034081401007387 */ /* 0x0001e20000100a00 */
[----:B------:R-:W-:Y:S03]  /*1cc90*/  STL.64 [R1+0x3410], R8 ;  /* 0x0034100801007387 */ /* 0x000fe60000100a00 */
[----:B0-----:R-:W2:Y:S01]  /*1cca0*/  LDL.LU.64 R20, [R1+0x2b0] ;  /* 0x0002b00001147983 */ /* 0x001ea20000300a00 */
[----:B------:R-:W3:Y:S02]  /*1ccb0*/  LDL.LU.64 R22, [R1+0x2b8] ;  /* 0x0002b80001167983 */ /* 0x000ee40000300a00 */
[----:B------:R-:W-:Y:S02]  /*1ccc0*/  IMAD.MOV.U32 R3, RZ, RZ, R16 ;  /* 0x000000ffff037224 */ /* 0x000fe400078e0010 */
[----:B------:R-:W-:Y:S01]  /*1ccd0*/  IMAD.MOV.U32 R2, RZ, RZ, R17 ;  /* 0x000000ffff027224 */ /* 0x000fe200078e0011 */
[----:B---3--:R-:W-:Y:S01]  /*1cce0*/  STL.64 [R1+0x3420], R22 ;  /* 0x0034201601007387 */ /* 0x008fe20000100a00 */
        /* <DEDUP_REMOVED lines=40> */
[----:B------:R-:W2:Y:S01]  /*1cf70*/  LDL R0, [R1+0x10d4] ;  /* 0x0010d40001007983 */ /* 0x000ea20000100800 */
[----:B------:R-:W2:Y:S02]  /*1cf80*/  LDL.LU.64 R22, [R1+0x3420] ;  /* 0x0034200001167983 */ /* 0x000ea40000300a00 */
[----:B------:R-:W2:Y:S02]  /*1cf90*/  LDL.LU.64 R20, [R1+0x3418] ;  /* 0x0034180001147983 */ /* 0x000ea40000300a00 */
[----:B------:R0:W-:Y:S01]  /*1cfa0*/  STL.64 [R1+0x2c0], R8 ;  /* 0x0002c00801007387 */ /* 0x0001e20000100a00 */
[----:B------:R2:W-:Y:S04]  /*1cfb0*/  STL.64 [R1+0x2c8], R10 ;  /* 0x0002c80a01007387 */ /* 0x0005e80000100a00 */
        /* <DEDUP_REMOVED lines=76> */
[----:B0-----:R-:W4:Y:S01]  /*1d480*/  LDL.LU.64 R12, [R1+0x3338] ;  /* 0x00333800010c7983 */ /* 0x001f220000300a00 */
[----:B--2---:R-:W-:Y:S02]  /*1d490*/  STL.64 [R1+0x32b0], R18 ;  /* 0x0032b01201007387 */ /* 0x004fe40000100a00 */
[----:B------:R0:W-:Y:S02]  /*1d4a0*/  STL.64 [R1+0x32a8], R16 ;  /* 0x0032a81001007387 */ /* 0x0001e40000100a00 */
[----:B0-----:R-:W2:Y:S01]  /*1d4b0*/  LDL.LU.64 R16, [R1+0x1f0] ;  /* 0x0001f00001107983 */ /* 0x001ea20000300a00 */
[----:B------:R-:W2:Y:S01]  /*1d4c0*/  LDL.LU.64 R18, [R1+0x1f8] ;  /* 0x0001f80001127983 */ /* 0x000ea20000300a00 */
[C---:B----4-:R-:W-:Y:S11]  /*1d4d0*/  HMMA.16816.F32 R8, R24.reuse, R12, R8 ;  /* 0x0000000c1808723c */ /* 0x050ff60000001808 */
[----:B------:R-:W-:Y:S11]  /*1d4e0*/  @!UPT UIADD3 URZ, URZ, URZ, URZ ;  /* 0x0000003f3f3ff290 */ /* 0x000ff6000fffe03f */
[----:B------:R-:W-:Y:S01]  /*1d4f0*/  @!UPT UIADD3 URZ, URZ, URZ, URZ ;  /* 0x0000003f3f3ff290 */ /* 0x000fe2000fffe03f */
[----:B------:R0:W-:Y:S01]  /*1d500*/  STL.64 [R1+0x200], R8 ;  /* 0x0002000801007387 */ /* 0x0001e20000100a00 */
[----:B------:R-:W-:Y:S03]  /*1d510*/  STL.64 [R1+0x208], R10 ;  /* 0x0002080a01007387 */ /* 0x000fe60000100a00 */
[----:B0-----:R-:W2:Y:S01]  /*1d520*/  LDL.LU.64 R8, [R1+0x3330] ;  /* 0x0033300001087983 */ /* 0x001ea20000300a00 */
[----:B------:R0:W-:Y:S03]  /*1d530*/  STL.64 [R1+0x3318], R12 ;  /* 0x0033180c01007387 */ /* 0x0001e60000100a00 */
[----:B0-----:R-:W4:Y:S01]  /*1d540*/  LDL.64 R12, [R1+0xb0] ;  /* 0x0000b000010c7983 */ /* 0x001f220000100a00 */
[C---:B--2---:R-:W-:Y:S03]  /*1d550*/  HMMA.16816.F32 R16, R24.reuse, R8, R16 ;  /* 0x000000081810723c */ /* 0x044fe60000001810 */
[----:B----4-:R-:W-:Y:S01]  /*1d560*/  STL.64 [R1+0x3320], R12 ;  /* 0x0033200c01007387 */ /* 0x010fe20000100a00 */
[----:B------:R-:W-:Y:S02]  /*1d570*/  STL [R1+0x3284], R8 ;  /* 0x0032840801007387 */ /* 0x000fe40000100800 */
[----:B------:R3:W-:Y:S02]  /*1d580*/  STL [R1+0x3280], R9 ;  /* 0x0032800901007387 */ /* 0x0007e40000100800 */
[----:B---3--:R-:W-:Y:S11]  /*1d590*/  HMMA.16816.F32 R8, R24, R4, R20 ;  /* 0x000000041808723c */ /* 0x008ff60000001814 */
[----:B------:R-:W-:Y:S04]  /*1d5a0*/  @!UPT UIADD3 URZ, URZ, URZ, URZ ;  /* 0x0000003f3f3ff290 */ /* 0x000fe8000fffe03f */
[----:B------:R-:W-:Y:S01]  /*1d5b0*/  STL.64 [R1+0x1f0], R16 ;  /* 0x0001f01001007387 */ /* 0x000fe20000100a00 */
[----:B------:R-:W-:Y:S02]  /*1d5c0*/  STL.64 [R1+0x1f8], R18 ;  /* 0x0001f81201007387 */ /* 0x000fe40000100a00 */
[----:B------:R0:W-:Y:S01]  /*1d5d0*/  STL.64 [R1+0x3328], R4 ;  /* 0x0033280401007387 */ /* 0x0001e20000100a00 */
[----:B------:R-:W1:Y:S04]  /*1d5e0*/  LDSM.16.MT88.4 R20, [R0] ;  /* 0x000000000014783b */ /* 0x000e680000004200 */
[----:B------:R-:W2:Y:S04]  /*1d5f0*/  LDSM.16.MT88.4 R24, [R0+0x80] ;  /* 0x000080000018783b */ /* 0x000ea80000004200 */
[----:B0-----:R-:W1:Y:S04]  /*1d600*/  LDL.LU.64 R4, [R1+0x1070] ;  /* 0x0010700001047983 */ /* 0x001e680000300a00 */
[----:B------:R0:W-:Y:S01]  /*1d610*/  STL.64 [R1+0xd0], R8 ;  /* 0x0000d00801007387 */ /* 0x0001e20000100a00 */
[----:B------:R3:W-:Y:S02]  /*1d620*/  STL.64 [R1+0xd8], R10 ;  /* 0x0000d80a01007387 */ /* 0x0007e40000100a00 */
[----:B------:R-:W1:Y:S01]  /*1d630*/  LDL.LU.64 R6, [R1+0x1078] ;  /* 0x0010780001067983 */ /* 0x000e620000300a00 */
[----:B0-----:R-:W4:Y:S01]  /*1d640*/  LDL.LU.64 R8, [R1+0x1050] ;  /* 0x0010500001087983 */ /* 0x001f220000300a00 */
[----:B---3--:R-:W4:Y:S02]  /*1d650*/  LDL.LU.64 R10, [R1+0x1058] ;  /* 0x00105800010a7983 */ /* 0x008f240000300a00 */
[----:B------:R-:W3:Y:S02]  /*1d660*/  LDL.64 R16, [R1+0x50] ;  /* 0x0000500001107983 */ /* 0x000ee40000100a00 */
[----:B------:R-:W-:-:S02]  /*1d670*/  IMAD.MOV.U32 R12, RZ, RZ, R3 ;  /* 0x000000ffff0c7224 */ /* 0x000fc400078e0003 */
[----:B------:R-:W-:-:S07]  /*1d680*/  IMAD.MOV.U32 R13, RZ, RZ, R2 ;  /* 0x000000ffff0d7224 */ /* 0x000fce00078e0002 */
[C---:B-1----:R-:W-:Y:S01]  /*1d690*/  HMMA.16816.F32 R12, R20.reuse, R12, R4 ;  /* 0x0000000c140c723c */ /* 0x042fe20000001804 */
[----:B---3--:R0:W-:Y:S04]  /*1d6a0*/  STL.64 [R1+0x32e0], R16 ;  /* 0x0032e01001007387 */ /* 0x0081e80000100a00 */
[----:B0-----:R-:W4:Y:S01]  /*1d6b0*/  LDL.64 R16, [R1+0xa0] ;  /* 0x0000a00001107983 */ /* 0x001f220000100a00 */
[----:B--2---:R-:W-:Y:S02]  /*1d6c0*/  STL [R1+0x3258], R24 ;  /* 0x0032581801007387 */ /* 0x004fe40000100800 */
[----:B------:R0:W-:Y:S02]  /*1d6d0*/  STL [R1+0x3254], R25 ;  /* 0x0032541901007387 */ /* 0x0001e40000100800 */
[----:B------:R-:W-:Y:S01]  /*1d6e0*/  STL [R1+0x3250], R26 ;  /* 0x0032501a01007387 */ /* 0x000fe20000100800 */
[----:B------:R1:W-:Y:S04]  /*1d6f0*/  STL [R1+0x324c], R27 ;  /* 0x00324c1b01007387 */ /* 0x0003e80000100800 */
[----:B0-----:R-:W2:Y:S01]  /*1d700*/  LDL.LU.64 R24, [R1+0x1060] ;  /* 0x0010600001187983 */ /* 0x001ea20000300a00 */
[----:B-1----:R-:W2:Y:S02]  /*1d710*/  LDL.LU.64 R26, [R1+0x1068] ;  /* 0x00106800011a7983 */ /* 0x002ea40000300a00 */
[----:B------:R-:W-:Y:S01]  /*1d720*/  STL [R1+0x3248], R0 ;  /* 0x0032480001007387 */ /* 0x000fe20000100800 */
[----:B------:R-:W3:Y:S04]  /*1d730*/  LDL.LU.64 R4, [R1+0x3328] ;  /* 0x0033280001047983 */ /* 0x000ee80000300a00 */
[----:B------:R0:W-:Y:S01]  /*1d740*/  STL.64 [R1+0x1070], R12 ;  /* 0x0010700c01007387 */ /* 0x0001e20000100a00 */
[----:B------:R1:W-:Y:S03]  /*1d750*/  STL.64 [R1+0x1078], R14 ;  /* 0x0010780e01007387 */ /* 0x0003e60000100a00 */
[----:B0-----:R-:W2:Y:S02]  /*1d760*/  LDL.LU.64 R12, [R1+0x3320] ;  /* 0x00332000010c7983 */ /* 0x001ea40000300a00 */
[----:B--2---:R-:W-:Y:S01]  /*1d770*/  HMMA.16816.F32 R24, R20, R12, R24 ;  /* 0x0000000c1418723c */ /* 0x004fe20000001818 */
[----:B------:R-:W-:-:S02]  /*1d780*/  IMAD.MOV.U32 R7, RZ, RZ, R12 ;  /* 0x000000ffff077224 */ /* 0x000fc400078e000c */
[----:B------:R-:W-:Y:S11]  /*1d790*/  IMAD.MOV.U32 R6, RZ, RZ, R13 ;  /* 0x000000ffff067224 */ /* 0x000ff600078e000d */
[----:B------:R-:W-:Y:S09]  /*1d7a0*/  @!UPT UIADD3 URZ, URZ, URZ, URZ ;  /* 0x0000003f3f3ff290 */ /* 0x000ff2000fffe03f */
[----:B------:R-:W-:Y:S01]  /*1d7b0*/  STL.64 [R1+0x1060], R24 ;  /* 0x0010601801007387 */ /* 0x000fe20000100a00 */
[----:B------:R-:W-:Y:S02]  /*1d7c0*/  STL.64 [R1+0x1068], R26 ;  /* 0x0010681a01007387 */ /* 0x000fe40000100a00 */
[----:B------:R-:W2:Y:S02]  /*1d7d0*/  LDL.LU.64 R12, [R1+0x1040] ;  /* 0x00104000010c7983 */ /* 0x000ea40000300a00 */
[----:B-1----:R-:W2:Y:S01]  /*1d7e0*/  LDL.LU.64 R14, [R1+0x1048] ;  /* 0x00104800010e7983 */ /* 0x002ea20000300a00 */
[----:B------:R-:W-:Y:S01]  /*1d7f0*/  STL [R1+0x325c], R7 ;  /* 0x00325c0701007387 */ /* 0x000fe20000100800 */
[----:B------:R-:W-:Y:S02]  /*1d800*/  STL [R1+0x32f0], R6 ;  /* 0x0032f00601007387 */ /* 0x000fe40000100800 */
[----:B---3--:R0:W-:Y:S02]  /*1d810*/  STL.64 [R1+0x32e8], R4 ;  /* 0x0032e80401007387 */ /* 0x0081e40000100a00 */
[----:B0-----:R-:W3:Y:S01]  /*1d820*/  LDL.64 R4, [R1+0x70] ;  /* 0x0000700001047983 */ /* 0x001ee20000100a00 */
[----:B----4-:R-:W-:Y:S03]  /*1d830*/  HMMA.16816.F32 R24, R20, R16, R8 ;  /* 0x000000101418723c */ /* 0x010fe60000001808 */
[----:B---3--:R0:W-:Y:S04]  /*1d840*/  STL.64 [R1+0x32f8], R4 ;  /* 0x0032f80401007387 */ /* 0x0081e80000100a00 */
[----:B0-----:R-:W3:Y:S04]  /*1d850*/  LDL.64 R4, [R1+0x80] ;  /* 0x0000800001047983 */ /* 0x001ee80000100a00 */
[----:B---3--:R0:W-:Y:S04]  /*1d860*/  STL.64 [R1+0x3310], R4 ;  /* 0x0033100401007387 */ /* 0x0081e80000100a00 */
[----:B0-----:R-:W2:Y:S08]  /*1d870*/  LDL.64 R4, [R1+0x90] ;  /* 0x0000900001047983 */ /* 0x001eb00000100a00 */
[----:B------:R0:W-:Y:S02]  /*1d880*/  STL.64 [R1+0x1050], R24 ;  /* 0x0010501801007387 */ /* 0x0001e40000100a00 */
[----:B------:R1:W-:Y:S01]  /*1d890*/  STL.64 [R1+0x1058], R26 ;  /* 0x0010581a01007387 */ /* 0x0003e20000100a00 */
[----:B0-----:R-:W3:Y:S01]  /*1d8a0*/  LDL.LU.64 R24, [R1+0xea0] ;  /* 0x000ea00001187983 */ /* 0x001ee20000300a00 */
[----:B-1----:R-:W4:Y:S02]  /*1d8b0*/  LDL.LU.64 R26, [R1+0xea8] ;  /* 0x000ea800011a7983 */ /* 0x002f240000300a00 */
[----:B------:R-:W-:-:S02]  /*1d8c0*/  IMAD.MOV.U32 R10, RZ, RZ, R17 ;  /* 0x000000ffff0a7224 */ /* 0x000fc400078e0011 */
[----:B------:R-:W-:Y:S01]  /*1d8d0*/  IMAD.MOV.U32 R11, RZ, RZ, R16 ;  /* 0x000000ffff0b7224 */ /* 0x000fe200078e0010 */
[----:B--2---:R-:W-:Y:S01]  /*1d8e0*/  HMMA.16816.F32 R12, R20, R4, R12 ;  /* 0x00000004140c723c */ /* 0x004fe2000000180c */
[----:B----4-:R-:W-:Y:S01]  /*1d8f0*/  STL.64 [R1+0x3308], R26 ;  /* 0x0033081a01007387 */ /* 0x010fe20000100a00 */
[----:B---3--:R0:W-:Y:S03]  /*1d900*/  STL.64 [R1+0x3300], R24 ;  /* 0x0033001801007387 */ /* 0x0081e60000100a00 */
[----:B0-----:R-:W2:Y:S01]  /*1d910*/  LDL.LU.64 R24, [R1+0xeb0] ;  /* 0x000eb00001187983 */ /* 0x001ea20000300a00 */
[----:B------:R-:W2:Y:S02]  /*1d920*/  LDL.LU.64 R26, [R1+0xeb8] ;  /* 0x000eb800011a7983 */ /* 0x000ea40000300a00 */
[----:B------:R-:W3:Y:S02]  /*1d930*/  LDL.LU.64 R16, [R1+0xe90] ;  /* 0x000e900001107983 */ /* 0x000ee40000300a00 */
[----:B------:R-:W3:Y:S01]  /*1d940*/  LDL.LU.64 R18, [R1+0xe98] ;  /* 0x000e980001127983 */ /* 0x000ee20000300a00 */
[----:B------:R-:W-:Y:S01]  /*1d950*/  STL [R1+0x3274], R10 ;  /* 0x0032740a01007387 */ /* 0x000fe20000100800 */
[----:B------:R0:W-:Y:S02]  /*1d960*/  STL [R1+0x3270], R11 ;  /* 0x0032700b01007387 */ /* 0x0001e40000100800 */
[----:B------:R-:W4:Y:S01]  /*1d970*/  LDL.LU.64 R8, [R1+0xe80] ;  /* 0x000e800001087983 */ /* 0x000f220000300a00 */
[----:B0-----:R-:W4:Y:S08]  /*1d980*/  LDL.LU.64 R10, [R1+0xe88] ;  /* 0x000e8800010a7983 */ /* 0x001f300000300a00 */
[----:B------:R0:W-:Y:S02]  /*1d990*/  STL.64 [R1+0x1040], R12 ;  /* 0x0010400c01007387 */ /* 0x0001e40000100a00 */
[----:B------:R1:W-:Y:S01]  /*1d9a0*/  STL.64 [R1+0x1048], R14 ;  /* 0x0010480e01007387 */ /* 0x0003e20000100a00 */
[----:B0-----:R-:W2:Y:S01]  /*1d9b0*/  LDL.LU.64 R12, [R1+0x3318] ;  /* 0x00331800010c7983 */ /* 0x001ea20000300a00 */
[----:B-1----:R-:W-:-:S02]  /*1d9c0*/  IMAD.MOV.U32 R15, RZ, RZ, R4 ;  /* 0x000000ffff0f7224 */ /* 0x002fc400078e0004 */
[----:B------:R-:W-:Y:S02]  /*1d9d0*/  IMAD.MOV.U32 R14, RZ, RZ, R5 ;  /* 0x000000ffff0e7224 */ /* 0x000fe400078e0005 */
[----:B------:R-:W2:Y:S03]  /*1d9e0*/  LDL.LU.64 R4, [R1+0x3310] ;  /* 0x0033100001047983 */ /* 0x000ea60000300a00 */
[----:B------:R-:W-:Y:S02]  /*1d9f0*/  STL [R1+0x327c], R14 ;  /* 0x00327c0e01007387 */ /* 0x000fe40000100800 */
[----:B------:R-:W-:Y:S01]  /*1da00*/  STL [R1+0x3278], R15 ;  /* 0x0032780f01007387 */ /* 0x000fe20000100800 */
[----:B--2---:R-:W-:Y:S01]  /*1da10*/  HMMA.16816.F32 R24, R20, R4, R24 ;  /* 0x000000041418723c */ /* 0x004fe20000001818 */
[----:B------:R0:W-:Y:S01]  /*1da20*/  STL.64 [R1+0x32d8], R12 ;  /* 0x0032d80c01007387 */ /* 0x0001e20000100a00 */
[----:B------:R-:W-:-:S02]  /*1da30*/  IMAD.MOV.U32 R29, RZ, RZ, R4 ;  /* 0x000000ffff1d7224 */ /* 0x000fc400078e0004 */
[----:B------:R-:W-:Y:S01]  /*1da40*/  IMAD.MOV.U32 R28, RZ, RZ, R5 ;  /* 0x000000ffff1c7224 */ /* 0x000fe200078e0005 */
[----:B0-----:R-:W3:Y:S11]  /*1da50*/  LDL.64 R12, [R1+0x60] ;  /* 0x00006000010c7983 */ /* 0x001ef60000100a00 */
[----:B------:R-:W-:Y:S07]  /*1da60*/  @!UPT UIADD3 URZ, URZ, URZ, URZ ;  /* 0x0000003f3f3ff290 */ /* 0x000fee000fffe03f */
[----:B------:R-:W-:Y:S01]  /*1da70*/  STL.64 [R1+0xeb0], R24 ;  /* 0x000eb01801007387 */ /* 0x000fe20000100a00 */
[----:B------:R0:W-:Y:S03]  /*1da80*/  STL.64 [R1+0xeb8], R26 ;  /* 0x000eb81a01007387 */ /* 0x0001e60000100a00 */
[----:B0-----:R-:W2:Y:S01]  /*1da90*/  LDL.LU.64 R26, [R1+0x3308] ;  /* 0x00330800011a7983 */ /* 0x001ea20000300a00 */
[----:B------:R-:W2:Y:S02]  /*1daa0*/  LDL.LU.64 R24, [R1+0x3300] ;  /* 0x0033000001187983 */ /* 0x000ea40000300a00 */
[----:B------:R-:W2:Y:S01]  /*1dab0*/  LDL.LU.64 R4, [R1+0x32f8] ;  /* 0x0032f80001047983 */ /* 0x000ea20000300a00 */
[C---:B---3--:R-:W-:Y:S08]  /*1dac0*/  HMMA.16816.F32 R16, R20.reuse, R12, R16 ;  /* 0x0000000c1410723c */ /* 0x048ff00000001810 */
[----:B--2---:R-:W-:Y:S01]  /*1dad0*/  HMMA.16816.F32 R24, R20, R4, R24 ;  /* 0x000000041418723c */ /* 0x004fe20000001818 */
[----:B------:R-:W-:Y:S11]  /*1dae0*/  IMAD.MOV.U32 R0, RZ, RZ, R5 ;  /* 0x000000ffff007224 */ /* 0x000ff600078e0005 */
[----:B------:R-:W-:Y:S11]  /*1daf0*/  @!UPT UIADD3 URZ, URZ, URZ, URZ ;  /* 0x0000003f3f3ff290 */ /* 0x000ff6000fffe03f */
[----:B------:R-:W-:Y:S01]  /*1db00*/  STL.64 [R1+0xea0], R24 ;  /* 0x000ea01801007387 */ /* 0x000fe20000100a00 */
[----:B------:R0:W-:Y:S02]  /*1db10*/  STL.64 [R1+0xea8], R26 ;  /* 0x000ea81a01007387 */ /* 0x0001e40000100a00 */
[----:B------:R-:W2:Y:S02]  /*1db20*/  LDL.LU R6, [R1+0x32f0] ;  /* 0x0032f00001067983 */ /* 0x000ea40000300800 */
[----:B0-----:R-:W-:Y:S02]  /*1db30*/  IMAD.MOV.U32 R27, RZ, RZ, R4 ;  /* 0x000000ffff1b7224 */ /* 0x001fe400078e0004 */
[----:B------:R-:W3:Y:S01]  /*1db40*/  LDL.LU.64 R4, [R1+0x32e8] ;  /* 0x0032e80001047983 */ /* 0x000ee20000300a00 */
[----:B------:R0:W-:Y:S02]  /*1db50*/  STL.64 [R1+0xe90], R16 ;  /* 0x000e901001007387 */ /* 0x0001e40000100a00 */
[----:B------:R-:W-:Y:S01]  /*1db60*/  STL.64 [R1+0xe98], R18 ;  /* 0x000e981201007387 */ /* 0x000fe20000100a00 */
[----:B0-----:R-:W4:Y:S01]  /*1db70*/  LDL.LU.64 R16, [R1+0x32e0] ;  /* 0x0032e00001107983 */ /* 0x001f220000300a00 */
[----:B------:R-:W-:-:S02]  /*1db80*/  IMAD.MOV.U32 R25, RZ, RZ, R12 ;  /* 0x000000ffff197224 */ /* 0x000fc400078e000c */
[----:B------:R-:W-:Y:S01]  /*1db90*/  IMAD.MOV.U32 R26, RZ, RZ, R13 ;  /* 0x000000ffff1a7224 */ /* 0x000fe200078e000d */
[C---:B----4-:R-:W-:Y:S01]  /*1dba0*/  HMMA.16816.F32 R8, R20.reuse, R16, R8 ;  /* 0x000000101408723c */ /* 0x050fe20000001808 */
[----:B------:R-:W-:Y:S02]  /*1dbb0*/  IMAD.MOV.U32 R7, RZ, RZ, R16 ;  /* 0x000000ffff077224 */ /* 0x000fe400078e0010 */
[----:B------:R-:W-:Y:S11]  /*1dbc0*/  IMAD.MOV.U32 R24, RZ, RZ, R17 ;  /* 0x000000ffff187224 */ /* 0x000ff600078e0011 */
[----:B------:R-:W-:Y:S09]  /*1dbd0*/  @!UPT UIADD3 URZ, URZ, URZ, URZ ;  /* 0x0000003f3f3ff290 */ /* 0x000ff2000fffe03f */
[----:B------:R0:W-:Y:S01]  /*1dbe0*/  STL.64 [R1+0xe80], R8 ;  /* 0x000e800801007387 */ /* 0x0001e20000100a00 */
[----:B------:R1:W-:Y:S03]  /*1dbf0*/  STL.64 [R1+0xe88], R10 ;  /* 0x000e880a01007387 */ /* 0x0003e60000100a00 */
[----:B0-----:R-:W4:Y:S01]  /*1dc00*/  LDL.LU.64 R8, [R1+0xe70] ;  /* 0x000e700001087983 */ /* 0x001f220000300a00 */
[----:B-1----:R-:W4:Y:S02]  /*1dc10*/  LDL.LU.64 R10, [R1+0xe78] ;  /* 0x000e7800010a7983 */ /* 0x002f240000300a00 */
[----:B------:R-:W2:Y:S02]  /*1dc20*/  LDL.LU.64 R12, [R1+0xe60] ;  /* 0x000e6000010c7983 */ /* 0x000ea40000300a00 */
[----:B------:R-:W2:Y:S01]  /*1dc30*/  LDL.LU.64 R14, [R1+0xe68] ;  /* 0x000e6800010e7983 */ /* 0x000ea20000300a00 */
[----:B------:R-:W2:Y:S01]  /*1dc40*/  LDL.LU.64 R16, [R1+0xe40] ;  /* 0x000e400001107983 */ /* 0x000ea20000300a00 */
[----:B------:R-:W2:Y:S03]  /*1dc50*/  LDL.LU.64 R18, [R1+0xe48] ;  /* 0x000e480001127983 */ /* 0x000ea60000300a00 */
[----:B--2---:R-:W-:Y:S01]  /*1dc60*/  STL.64 [R1+0x32c0], R18 ;  /* 0x0032c01201007387 */ /* 0x004fe20000100a00 */
[----:B------:R0:W-:Y:S03]  /*1dc70*/  STL.64 [R1+0x32b8], R16 ;  /* 0x0032b81001007387 */ /* 0x0001e60000100a00 */
[----:B0-----:R-:W2:Y:S04]  /*1dc80*/  LDL.64 R16, [R1+0x20] ;  /* 0x0000200001107983 */ /* 0x001ea80000100a00 */
[----:B--2---:R0:W-:Y:S04]  /*1dc90*/  STL.64 [R1+0x32d0], R16 ;  /* 0x0032d01001007387 */ /* 0x0041e80000100a00 */
[----:B0-----:R-:W2:Y:S01]  /*1dca0*/  LDL.64 R16, [R1+0x30] ;  /* 0x0000300001107983 */ /* 0x001ea20000100a00 */
[----:B------:R-:W-:Y:S02]  /*1dcb0*/  STL.64 [R1+0x3290], R26 ;  /* 0x0032901a01007387 */ /* 0x000fe40000100a00 */
[----:B------:R0:W-:Y:S02]  /*1dcc0*/  STL.64 [R1+0x3288], R24 ;  /* 0x0032881801007387 */ /* 0x0001e40000100a00 */
[----:B0-----:R-:W4:Y:S01]  /*1dcd0*/  LDL.64 R24, [R1+0x40] ;  /* 0x0000400001187983 */ /* 0x001f220000100a00 */
[----:B------:R-:W-:Y:S02]  /*1dce0*/  STL.64 [R1+0x3268], R6 ;  /* 0x0032680601007387 */ /* 0x000fe40000100a00 */
[----:B---3--:R0:W-:Y:S02]  /*1dcf0*/  STL.64 [R1+0x3260], R4 ;  /* 0x0032600401007387 */ /* 0x0081e40000100a00 */
[----:B0-----:R-:W3:Y:S01]  /*1dd00*/  LDL.64 R4, [R1+0x10] ;  /* 0x0000100001047983 */ /* 0x001ee20000100a00 */
[C---:B----4-:R-:W-:Y:S03]  /*1dd10*/  HMMA.16816.F32 R8, R20.reuse, R24, R8 ;  /* 0x000000181408723c */ /* 0x050fe60000001808 */
[----:B---3--:R0:W-:Y:S04]  /*1dd20*/  STL.64 [R1+0x32c8], R4 ;  /* 0x0032c80401007387 */ /* 0x0081e80000100a00 */
[----:B0-----:R-:W3:Y:S01]  /*1dd30*/  LDL.LU.64 R4, [R1+0xe50] ;  /* 0x000e500001047983 */ /* 0x001ee20000300a00 */
[----:B------:R-:W3:Y:S11]  /*1dd40*/  LDL.LU.64 R6, [R1+0xe58] ;  /* 0x000e580001067983 */ /* 0x000ef60000300a00 */
[----:B------:R-:W-:Y:S04]  /*1dd50*/  @!UPT UIADD3 URZ, URZ, URZ, URZ ;  /* 0x0000003f3f3ff290 */ /* 0x000fe8000fffe03f */
[----:B------:R-:W-:Y:S02]  /*1dd60*/  STL.64 [R1+0xe70], R8 ;  /* 0x000e700801007387 */ /* 0x000fe40000100a00 */
[----:B------:R0:W-:Y:S02]  /*1dd70*/  STL.64 [R1+0xe78], R10 ;  /* 0x000e780a01007387 */ /* 0x0001e40000100a00 */
[----:B0-----:R-:W-:Y:S02]  /*1dd80*/  IMAD.MOV.U32 R10, RZ, RZ, R24 ;  /* 0x000000ffff0a7224 */ /* 0x001fe400078e0018 */
[----:B------:R-:W-:Y:S02]  /*1dd90*/  IMAD.MOV.U32 R11, RZ, RZ, R25 ;  /* 0x000000ffff0b7224 */ /* 0x000fe400078e0019 */
[----:B------:R-:W4:Y:S01]  /*1dda0*/  LDL.LU.64 R24, [R1+0xe20] ;  /* 0x000e200001187983 */ /* 0x000f220000300a00 */
[----:B------:R-:W3:Y:S01]  /*1ddb0*/  LDL.LU.64 R26, [R1+0xe28] ;  /* 0x000e2800011a7983 */ /* 0x000ee20000300a00 */
[C---:B--2---:R-:W-:Y:S02]  /*1ddc0*/  HMMA.16816.F32 R12, R20.reuse, R16, R12 ;  /* 0x00000010140c723c */ /* 0x044fe4000000180c */
[----:B---3--:R-:W-:Y:S01]  /*1ddd0*/  STL.64 [R1+0x32a0], R26 ;  /* 0x0032a01a01007387 */ /* 0x008fe20000100a00 */
[----:B----4-:R0:W-:Y:S03]  /*1dde0*/  STL.64 [R1+0x3298], R24 ;  /* 0x0032981801007387 */ /* 0x0101e60000100a00 */
[----:B0-----:R-:W2:Y:S01]  /*1ddf0*/  LDL.LU.64 R24, [R1+0xe30] ;  /* 0x000e300001187983 */ /* 0x001ea20000300a00 */
[----:B------:R-:W2:Y:S11]  /*1de00*/  LDL.LU.64 R26, [R1+0xe38] ;  /* 0x000e3800011a7983 */ /* 0x000eb60000300a00 */
[----:B------:R-:W-:Y:S05]  /*1de10*/  @!UPT UIADD3 URZ, URZ, URZ, URZ ;  /* 0x0000003f3f3ff290 */ /* 0x000fea000fffe03f */
[----:B------:R0:W-:Y:S02]  /*1de20*/  STL.64 [R1+0xe60], R12 ;  /* 0x000e600c01007387 */ /* 0x0001e40000100a00 */
[----:B------:R1:W-:Y:S01]  /*1de30*/  STL.64 [R1+0xe68], R14 ;  /* 0x000e680e01007387 */ /* 0x0003e20000100a00 */
[----:B0-----:R-:W3:Y:S01]  /*1de40*/  LDL.LU.64 R12, [R1+0x32d8] ;  /* 0x0032d800010c7983 */ /* 0x001ee20000300a00 */
[----:B-1----:R-:W-:Y:S02]  /*1de50*/  IMAD.MOV.U32 R14, RZ, RZ, R16 ;  /* 0x000000ffff0e7224 */ /* 0x002fe400078e0010 */
[----:B------:R-:W-:Y:S02]  /*1de60*/  IMAD.MOV.U32 R15, RZ, RZ, R17 ;  /* 0x000000ffff0f7224 */ /* 0x000fe400078e0011 */
[----:B------:R-:W4:Y:S02]  /*1de70*/  LDL.LU.64 R16, [R1+0x32d0] ;  /* 0x0032d00001107983 */ /* 0x000f240000300a00 */
[----:B----4-:R-:W-:Y:S01]  /*1de80*/  HMMA.16816.F32 R4, R20, R16, R4 ;  /* 0x000000101404723c */ /* 0x010fe20000001804 */
[----:B------:R-:W-:-:S02]  /*1de90*/  IMAD.MOV.U32 R8, RZ, RZ, R16 ;  /* 0x000000ffff087224 */ /* 0x000fc400078e0010 */
[----:B------:R-:W-:Y:S11]  /*1dea0*/  IMAD.MOV.U32 R9, RZ, RZ, R17 ;  /* 0x000000ffff097224 */ /* 0x000ff600078e0011 */
[----:B------:R-:W-:Y:S09]  /*1deb0*/  @!UPT UIADD3 URZ, URZ, URZ, URZ ;  /* 0x0000003f3f3ff290 */ /* 0x000ff2000fffe03f */
[----:B------:R0:W-:Y:S01]  /*1dec0*/  STL.64 [R1+0xe50], R4 ;  /* 0x000e500401007387 */ /* 0x0001e20000100a00 */
[----:B------:R-:W-:Y:S03]  /*1ded0*/  STL.64 [R1+0xe58], R6 ;  /* 0x000e580601007387 */ /* 0x000fe60000100a00 */
[----:B0-----:R-:W4:Y:S01]  /*1dee0*/  LDL.LU.64 R4, [R1+0x32c8] ;  /* 0x0032c80001047983 */ /* 0x001f220000300a00 */
[----:B------:R-:W4:Y:S02]  /*1def0*/  LDL.LU.64 R18, [R1+0x32c0] ;  /* 0x0032c00001127983 */ /* 0x000f240000300a00 */
[----:B------:R-:W4:Y:S02]  /*1df00*/  LDL.LU.64 R16, [R1+0x32b8] ;  /* 0x0032b80001107983 */ /* 0x000f240000300a00 */
[C---:B----4-:R-:W-:Y:S11]  /*1df10*/  HMMA.16816.F32 R16, R20.reuse, R4, R16 ;  /* 0x000000041410723c */ /* 0x050ff60000001810 */
        /* <DEDUP_REMOVED lines=8> */
[----:B------:R-:W3:Y:S01]  /*1dfa0*/  LDL.LU.64 R4, [R1+0xe10] ;  /* 0x000e100001047983 */ /* 0x000ee20000300a00 */
[----:B------:R-:W3:Y:S01]  /*1dfb0*/  LDL.LU.64 R6, [R1+0xe18] ;  /* 0x000e180001067983 */ /* 0x000ee20000300a00 */
[C---:B--2---:R-:W-:Y:S11]  /*1dfc0*/  HMMA.16816.F32 R24, R20.reuse, R16, R24 ;  /* 0x000000101418723c */ /* 0x044ff60000001818 */
[----:B------:R-:W-:Y:S11]  /*1dfd0*/  @!UPT UIADD3 URZ, URZ, URZ, URZ ;  /* 0x0000003f3f3ff290 */ /* 0x000ff6000fffe03f */
[----:B------:R-:W-:Y:S01]  /*1dfe0*/  @!UPT UIADD3 URZ, URZ, URZ, URZ ;  /* 0x0000003f3f3ff290 */ /* 0x000fe2000fffe03f */
[----:B------:R-:W-:Y:S01]  /*1dff0*/  STL.64 [R1+0xe30], R24 ;  /* 0x000e301801007387 */ /* 0x000fe20000100a00 */
[----:B------:R0:W-:Y:S03]  /*1e000*/  STL.64 [R1+0xe38], R26 ;  /* 0x000e381a01007387 */ /* 0x0001e60000100a00 */
[----:B0-----:R-:W3:Y:S01]  /*1e010*/  LDL.LU.64 R26, [R1+0x32a0] ;  /* 0x0032a000011a7983 */ /* 0x001ee20000300a00 */
[----:B------:R-:W3:Y:S02]  /*1e020*/  LDL.LU.64 R24, [R1+0x3298] ;  /* 0x0032980001187983 */ /* 0x000ee40000300a00 */
[----:B----4-:R-:W-:Y:S02]  /*1e030*/  STL.64 [R1+0x3148], R18 ;  /* 0x0031481201007387 */ /* 0x010fe40000100a00 */
[----:B------:R0:W-:Y:S02]  /*1e040*/  STL.64 [R1+0x3140], R16 ;  /* 0x0031401001007387 */ /* 0x0001e40000100a00 */
[----:B0-----:R-:W2:Y:S01]  /*1e050*/  LDL.LU.64 R16, [R1+0x860] ;  /* 0x0008600001107983 */ /* 0x001ea20000300a00 */
[----:B------:R-:W2:Y:S01]  /*1e060*/  LDL.LU.64 R18, [R1+0x868] ;  /* 0x0008680001127983 */ /* 0x000ea20000300a00 */
[----:B---3--:R-:W-:Y:S11]  /*1e070*/  HMMA.16816.F32 R24, R20, R12, R24 ;  /* 0x0000000c1418723c */ /* 0x008ff60000001818 */
[----:B------:R-:W-:Y:S11]  /*1e080*/  @!UPT UIADD3 URZ, URZ, URZ, URZ ;  /* 0x0000003f3f3ff290 */ /* 0x000ff6000fffe03f */
[----:B------:R-:W-:Y:S01]  /*1e090*/  @!UPT UIADD3 URZ, URZ, URZ, URZ ;  /* 0x0000003f3f3ff290 */ /* 0x000fe2000fffe03f */
[----:B------:R-:W-:Y:S01]  /*1e0a0*/  STL.64 [R1+0xe20], R24 ;  /* 0x000e201801007387 */ /* 0x000fe20000100a00 */
[----:B------:R0:W-:Y:S03]  /*1e0b0*/  STL.64 [R1+0xe28], R26 ;  /* 0x000e281a01007387 */ /* 0x0001e60000100a00 */
[----:B0-----:R-:W3:Y:S01]  /*1e0c0*/  LDL.LU.64 R26, [R1+0x3290] ;  /* 0x00329000011a7983 */ /* 0x001ee20000300a00 */
[----:B------:R-:W4:Y:S02]  /*1e0d0*/  LDL.LU.64 R24, [R1+0x3288] ;  /* 0x0032880001187983 */ /* 0x000f240000300a00 */
        /* <DEDUP_REMOVED lines=8> */
[----:B------:R-:W3:Y:S01]  /*1e160*/  LDL.LU R14, [R1+0x327c] ;  /* 0x00327c00010e7983 */ /* 0x000ee20000300800 */
[----:B------:R-:W3:Y:S03]  /*1e170*/  LDL.LU R15, [R1+0x3278] ;  /* 0x00327800010f7983 */ /* 0x000ee60000300800 */
[----:B------:R0:W-:Y:S02]  /*1e180*/  STL.64 [R1+0x3180], R12 ;  /* 0x0031800c01007387 */ /* 0x0001e40000100a00 */
[----:B0-----:R-:W-:Y:S02]  /*1e190*/  IMAD.MOV.U32 R12, RZ, RZ, R10 ;  /* 0x000000ffff0c7224 */ /* 0x001fe400078e000a */
[----:B------:R-:W-:Y:S01]  /*1e1a0*/  IMAD.MOV.U32 R13, RZ, RZ, R11 ;  /* 0x000000ffff0d7224 */ /* 0x000fe200078e000b */
[----:B------:R-:W3:Y:S01]  /*1e1b0*/  LDL.LU R10, [R1+0x3274] ;  /* 0x00327400010a7983 */ /* 0x000ee20000300800 */
[----:B------:R-:W3:Y:S03]  /*1e1c0*/  LDL.LU R11, [R1+0x3270] ;  /* 0x00327000010b7983 */ /* 0x000ee60000300800 */
[----:B------:R-:W-:Y:S01]  /*1e1d0*/  STL.64 [R1+0x3198], R12 ;  /* 0x0031980c01007387 */ /* 0x000fe20000100a00 */
[----:B--2---:R-:W-:Y:S11]  /*1e1e0*/  HMMA.16816.F32 R4, R20, R8, R4 ;  /* 0x000000081404723c */ /* 0x004ff60000001804 */
[----:B------:R-:W-:Y:S11]  /*1e1f0*/  @!UPT UIADD3 URZ, URZ, URZ, URZ ;  /* 0x0000003f3f3ff290 */ /* 0x000ff6000fffe03f */
[----:B------:R-:W-:Y:S01]  /*1e200*/  @!UPT UIADD3 URZ, URZ, URZ, URZ ;  /* 0x0000003f3f3ff290 */ /* 0x000fe2000fffe03f */
[----:B------:R-:W-:Y:S01]  /*1e210*/  STL.64 [R1+0xe10], R4 ;  /* 0x000e100401007387 */ /* 0x000fe20000100a00 */
[----:B------:R0:W-:Y:S03]  /*1e220*/  STL.64 [R1+0xe18], R6 ;  /* 0x000e180601007387 */ /* 0x0001e60000100a00 */
[----:B0-----:R-:W2:Y:S01]  /*1e230*/  LDL.LU.64 R6, [R1+0x3268] ;  /* 0x0032680001067983 */ /* 0x001ea20000300a00 */
[----:B------:R-:W2:Y:S02]  /*1e240*/  LDL.LU.64 R4, [R1+0x3260] ;  /* 0x0032600001047983 */ /* 0x000ea40000300a00 */
[----:B------:R0:W-:Y:S02]  /*1e250*/  STL.64 [R1+0x3138], R8 ;  /* 0x0031380801007387 */ /* 0x0001e40000100a00 */
[----:B----4-:R-:W-:Y:S02]  /*1e260*/  IMAD.MOV.U32 R13, RZ, RZ, R24 ;  /* 0x000000ffff0d7224 */ /* 0x010fe400078e0018 */
[----:B0-----:R-:W-:-:S02]  /*1e270*/  IMAD.MOV.U32 R8, RZ, RZ, R25 ;  /* 0x000000ffff087224 */ /* 0x001fc400078e0019 */
[----:B---3--:R-:W-:Y:S02]  /*1e280*/  IMAD.MOV.U32 R9, RZ, RZ, R26 ;  /* 0x000000ffff097224 */ /* 0x008fe400078e001a */
[----:B--2---:R-:W-:Y:S02]  /*1e290*/  IMAD.MOV.U32 R12, RZ, RZ, R7 ;  /* 0x000000ffff0c7224 */ /* 0x004fe400078e0007 */
[----:B------:R-:W2:Y:S01]  /*1e2a0*/  LDL.LU R7, [R1+0x325c] ;  /* 0x00325c0001077983 */ /* 0x000ea20000300800 */
[----:B------:R-:W-:Y:S11]  /*1e2b0*/  HMMA.16816.F32 R16, R20, R4, R16 ;  /* 0x000000041410723c */ /* 0x000ff60000001810 */
[----:B------:R-:W-:Y:S11]  /*1e2c0*/  @!UPT UIADD3 URZ, URZ, URZ, URZ ;  /* 0x0000003f3f3ff290 */ /* 0x000ff6000fffe03f */
[----:B------:R-:W-:Y:S01]  /*1e2d0*/  @!UPT UIADD3 URZ, URZ, URZ, URZ ;  /* 0x0000003f3f3ff290 */ /* 0x000fe2000fffe03f */
[----:B------:R-:W-:Y:S01]  /*1e2e0*/  STL.64 [R1+0x860], R16 ;  /* 0x0008601001007387 */ /* 0x000fe20000100a00 */
[----:B------:R-:W-:Y:S02]  /*1e2f0*/  STL.64 [R1+0x868], R18 ;  /* 0x0008681201007387 */ /* 0x000fe40000100a00 */
[----:B------:R-:W3:Y:S02]  /*1e300*/  LDL.LU R24, [R1+0x3258] ;  /* 0x0032580001187983 */ /* 0x000ee40000300800 */
[----:B------:R-:W-:Y:S01]  /*1e310*/  STL.64 [R1+0x31b0], R12 ;  /* 0x0031b00c01007387 */ /* 0x000fe20000100a00 */
[----:B------:R-:W3:Y:S01]  /*1e320*/  LDL.LU R25, [R1+0x3254] ;  /* 0x0032540001197983 */ /* 0x000ee20000300800 */
[----:B------:R-:W3:Y:S02]  /*1e330*/  LDL.LU R26, [R1+0x3250] ;  /* 0x00325000011a7983 */ /* 0x000ee40000300800 */
[----:B------:R0:W-:Y:S02]  /*1e340*/  STL.64 [R1+0x31b8], R8 ;  /* 0x0031b80801007387 */ /* 0x0001e40000100a00 */
[----:B0-----:R-:W-:-:S02]  /*1e350*/  IMAD.MOV.U32 R8, RZ, RZ, R27 ;  /* 0x000000ffff087224 */ /* 0x001fc400078e001b */
[----:B------:R-:W-:Y:S01]  /*1e360*/  IMAD.MOV.U32 R9, RZ, RZ, R0 ;  /* 0x000000ffff097224 */ /* 0x000fe200078e0000 */
[----:B------:R-:W3:Y:S01]  /*1e370*/  LDL.LU R27, [R1+0x324c] ;  /* 0x00324c00011b7983 */ /* 0x000ee20000300800 */
[----:B------:R-:W4:Y:S03]  /*1e380*/  LDL.LU R0, [R1+0x3248] ;  /* 0x0032480001007983 */ /* 0x000f260000300800 */
[----:B------:R0:W-:Y:S02]  /*1e390*/  STL.64 [R1+0x31d0], R8 ;  /* 0x0031d00801007387 */ /* 0x0001e40000100a00 */
[----:B0-----:R-:W-:Y:S02]  /*1e3a0*/  IMAD.MOV.U32 R8, RZ, RZ, R29 ;  /* 0x000000ffff087224 */ /* 0x001fe400078e001d */
[----:B------:R-:W-:-:S05]  /*1e3b0*/  IMAD.MOV.U32 R9, RZ, RZ, R28 ;  /* 0x000000ffff097224 */ /* 0x000fca00078e001c */
        /* <DEDUP_REMOVED lines=8> */
[----:B--2---:R-:W-:-:S05]  /*1e440*/  IMAD.MOV.U32 R8, RZ, RZ, R7 ;  /* 0x000000ffff087224 */ /* 0x004fca00078e0007 */
[----:B------:R0:W-:Y:S04]  /*1e450*/  STL.64 [R1+0x3230], R8 ;  /* 0x0032300801007387 */ /* 0x0001e80000100a00 */
[----:B0-----:R-:W3:Y:S01]  /*1e460*/  LDL.64 R8, [R1+0xc0] ;  /* 0x0000c00001087983 */ /* 0x001ee20000100a00 */
[----:B------:R-:W2:Y:S02]  /*1e470*/  LDL.LU.64 R12, [R1+0x780] ;  /* 0x00078000010c7983 */ /* 0x000ea40000300a00 */
[----:B------:R-:W2:Y:S02]  /*1e480*/  LDL.LU.64 R14, [R1+0x788] ;  /* 0x00078800010e7983 */ /* 0x000ea40000300a00 */
[----:B--2---:R-:W-:Y:S01]  /*1e490*/  STL.64 [R1+0x31c8], R14 ;  /* 0x0031c80e01007387 */ /* 0x004fe20000100a00 */
[----:B------:R0:W-:Y:S03]  /*1e4a0*/  STL.64 [R1+0x31c0], R12 ;  /* 0x0031c00c01007387 */ /* 0x0001e60000100a00 */
[----:B0-----:R-:W2:Y:S01]  /*1e4b0*/  LDL.LU.64 R12, [R1+0x790] ;  /* 0x00079000010c7983 */ /* 0x001ea20000300a00 */
[----:B------:R-:W2:Y:S03]  /*1e4c0*/  LDL.LU.64 R14, [R1+0x798] ;  /* 0x00079800010e7983 */ /* 0x000ea60000300a00 */
        /* <DEDUP_REMOVED lines=18> */
[----:B0-----:R-:W3:Y:S01]  /*1e5f0*/  LDL.LU.64 R12, [R1+0xff0] ;  /* 0x000ff000010c7983 */ /* 0x001ee20000300a00 */
[----:B------:R-:W3:Y:S02]  /*1e600*/  LDL.LU.64 R14, [R1+0xff8] ;  /* 0x000ff800010e7983 */ /* 0x000ee40000300a00 */
        /* <DEDUP_REMOVED lines=9> */
[----:B------:R-:W2:Y:S01]  /*1e6a0*/  LDL.LU.64 R18, [R1+0x758] ;  /* 0x0007580001127983 */ /* 0x000ea20000300a00 */
[----:B---3--:R-:W-:Y:S02]  /*1e6b0*/  HMMA.16816.F32 R12, R24, R8, R12 ;  /* 0x00000008180c723c */ /* 0x008fe4000000180c */
[----:B--2---:R-:W-:Y:S01]  /*1e6c0*/  STL.64 [R1+0x3190], R18 ;  /* 0x0031901201007387 */ /* 0x004fe20000100a00 */
[----:B------:R0:W-:Y:S03]  /*1e6d0*/  STL.64 [R1+0x3188], R16 ;  /* 0x0031881001007387 */ /* 0x0001e60000100a00 */
[----:B0-----:R-:W2:Y:S01]  /*1e6e0*/  LDL.LU.64 R16, [R1+0x760] ;  /* 0x0007600001107983 */ /* 0x001ea20000300a00 */
[----:B------:R-:W3:Y:S03]  /*1e6f0*/  LDL.LU.64 R18, [R1+0x768] ;  /* 0x0007680001127983 */ /* 0x000ee60000300a00 */
[----:B---3--:R-:W-:Y:S01]  /*1e700*/  STL.64 [R1+0x31a8], R18 ;  /* 0x0031a81201007387 */ /* 0x008fe20000100a00 */
[----:B--2---:R0:W-:Y:S03]  /*1e710*/  STL.64 [R1+0x31a0], R16 ;  /* 0x0031a01001007387 */ /* 0x0041e60000100a00 */
[----:B0-----:R-:W2:Y:S01]  /*1e720*/  LDL.LU.64 R16, [R1+0x770] ;  /* 0x0007700001107983 */ /* 0x001ea20000300a00 */
[----:B------:R-:W2:Y:S02]  /*1e730*/  LDL.LU.64 R18, [R1+0x778] ;  /* 0x0007780001127983 */ /* 0x000ea40000300a00 */
[----:B------:R-:W3:Y:S02]  /*1e740*/  LDL.LU.64 R20, [R1+0x720] ;  /* 0x0007200001147983 */ /* 0x000ee40000300a00 */
[----:B------:R-:W3:Y:S01]  /*1e750*/  LDL.LU.64 R22, [R1+0x728] ;  /* 0x0007280001167983 */ /* 0x000ee20000300a00 */
[----:B------:R0:W-:Y:S03]  /*1e760*/  STL.64 [R1+0x3130], R4 ;  /* 0x0031300401007387 */ /* 0x0001e60000100a00 */
[----:B------:R-:W-:Y:S02]  /*1e770*/  STL.64 [R1+0xff0], R12 ;  /* 0x000ff00c01007387 */ /* 0x000fe40000100a00 */
[----:B------:R1:W-:Y:S02]  /*1e780*/  STL.64 [R1+0xff8], R14 ;  /* 0x000ff80e01007387 */ /* 0x0003e40000100a00 */
[----:B0-----:R-:W-:-:S02]  /*1e790*/  IMAD.MOV.U32 R4, RZ, RZ, R3 ;  /* 0x000000ffff047224 */ /* 0x001fc400078e0003 */
[----:B------:R-:W-:Y:S01]  /*1e7a0*/  IMAD.MOV.U32 R5, RZ, RZ, R2 ;  /* 0x000000ffff057224 */ /* 0x000fe200078e0002 */
[----:B-1----:R-:W2:Y:S01]  /*1e7b0*/  LDL.LU.64 R14, [R1+0x3240] ;  /* 0x00324000010e7983 */ /* 0x002ea20000300a00 */
[----:B------:R-:W2:Y:S02]  /*1e7c0*/  LDL.LU.64 R12, [R1+0x3238] ;  /* 0x00323800010c7983 */ /* 0x000ea40000300a00 */
[----:B------:R-:W-:Y:S02]  /*1e7d0*/  IMAD.MOV.U32 R3, RZ, RZ, R8 ;  /* 0x000000ffff037224 */ /* 0x000fe400078e0008 */
[----:B------:R-:W-:Y:S02]  /*1e7e0*/  IMAD.MOV.U32 R2, RZ, RZ, R9 ;  /* 0x000000ffff027224 */ /* 0x000fe400078e0009 */
[----:B------:R-:W2:Y:S02]  /*1e7f0*/  LDL.LU.64 R8, [R1+0x3230] ;  /* 0x0032300001087983 */ /* 0x000ea40000300a00 */
        /* <DEDUP_REMOVED lines=69> */
[----:B0-----:R-:W3:Y:S01]  /*1ec50*/  LDL.LU.64 R12, [R1+0x3150] ;  /* 0x00315000010c7983 */ /* 0x001ee20000300a00 */
[C---:B--2---:R-:W-:Y:S03]  /*1ec60*/  HMMA.16816.F32 R4, R24.reuse, R4, R16 ;  /* 0x000000041804723c */ /* 0x044fe60000001810 */
[----:B------:R-:W2:Y:S01]  /*1ec70*/  LDL.LU.64 R18, [R1+0x3148] ;  /* 0x0031480001127983 */ /* 0x000ea20000300a00 */
[----:B------:R-:W3:Y:S11]  /*1ec80*/  LDL.LU.64 R16, [R1+0x3140] ;  /* 0x0031400001107983 */ /* 0x000ef60000300a00 */
[----:B------:R-:W-:Y:S08]  /*1ec90*/  @!UPT UIADD3 URZ, URZ, URZ, URZ ;  /* 0x0000003f3f3ff290 */ /* 0x000ff0000fffe03f */
[----:B------:R0:W-:Y:S01]  /*1eca0*/  STL.64 [R1+0x730], R4 ;  /* 0x0007300401007387 */ /* 0x0001e20000100a00 */
[----:B------:R1:W-:Y:S03]  /*1ecb0*/  STL.64 [R1+0x738], R6 ;  /* 0x0007380601007387 */ /* 0x0003e60000100a00 */
[----:B0-----:R-:W2:Y:S01]  /*1ecc0*/  LDL.LU.64 R4, [R1+0x700] ;  /* 0x0007000001047983 */ /* 0x001ea20000300a00 */
[----:B-1----:R-:W2:Y:S01]  /*1ecd0*/  LDL.LU.64 R6, [R1+0x708] ;  /* 0x0007080001067983 */ /* 0x002ea20000300a00 */
[C---:B---3--:R-:W-:Y:S11]  /*1ece0*/  HMMA.16816.F32 R20, R24.reuse, R16, R20 ;  /* 0x000000101814723c */ /* 0x048ff60000001814 */
[----:B------:R-:W-:Y:S11]  /*1ecf0*/  @!UPT UIADD3 URZ, URZ, URZ, URZ ;  /* 0x0000003f3f3ff290 */ /* 0x000ff6000fffe03f */
[----:B------:R-:W-:Y:S01]  /*1ed00*/  @!UPT UIADD3 URZ, URZ, URZ, URZ ;  /* 0x0000003f3f3ff290 */ /* 0x000fe2000fffe03f */
[----:B------:R0:W-:Y:S01]  /*1ed10*/  STL.64 [R1+0x720], R20 ;  /* 0x0007201401007387 */ /* 0x0001e20000100a00 */
[----:B------:R1:W-:Y:S03]  /*1ed20*/  STL.64 [R1+0x728], R22 ;  /* 0x0007281601007387 */ /* 0x0003e60000100a00 */
[----:B0-----:R-:W3:Y:S01]  /*1ed30*/  LDL.LU.64 R20, [R1+0x110] ;  /* 0x0001100001147983 */ /* 0x001ee20000300a00 */
[----:B-1----:R-:W3:Y:S02]  /*1ed40*/  LDL.LU.64 R22, [R1+0x118] ;  /* 0x0001180001167983 */ /* 0x002ee40000300a00 */
[----:B--2---:R-:W-:Y:S02]  /*1ed50*/  STL.64 [R1+0x3088], R18 ;  /* 0x0030881201007387 */ /* 0x004fe40000100a00 */
[----:B------:R0:W-:Y:S02]  /*1ed60*/  STL.64 [R1+0x3080], R16 ;  /* 0x0030801001007387 */ /* 0x0001e40000100a00 */
[----:B0-----:R-:W2:Y:S01]  /*1ed70*/  LDL.64 R16, [R1+0xb0] ;  /* 0x0000b00001107983 */ /* 0x001ea20000100a00 */
[C---:B------:R-:W-:Y:S03]  /*1ed80*/  HMMA.16816.F32 R8, R24.reuse, R12, R8 ;  /* 0x0000000c1808723c */ /* 0x040fe60000001808 */
[----:B--2---:R-:W-:Y:S11]  /*1ed90*/  STL.64 [R1+0x3118], R16 ;  /* 0x0031181001007387 */ /* 0x004ff60000100a00 */
[----:B------:R-:W-:Y:S09]  /*1eda0*/  @!UPT UIADD3 URZ, URZ, URZ, URZ ;  /* 0x0000003f3f3ff290 */ /* 0x000ff2000fffe03f */
[----:B------:R0:W-:Y:S02]  /*1edb0*/  STL.64 [R1+0x710], R8 ;  /* 0x0007100801007387 */ /* 0x0001e40000100a00 */
[----:B------:R-:W-:Y:S01]  /*1edc0*/  STL.64 [R1+0x718], R10 ;  /* 0x0007180a01007387 */ /* 0x000fe20000100a00 */
[----:B0-----:R-:W2:Y:S01]  /*1edd0*/  LDL.LU.64 R8, [R1+0x3138] ;  /* 0x0031380001087983 */ /* 0x001ea20000300a00 */
[----:B------:R0:W-:Y:S03]  /*1ede0*/  STL.64 [R1+0x3100], R12 ;  /* 0x0031000c01007387 */ /* 0x0001e60000100a00 */
[----:B0-----:R-:W2:Y:S04]  /*1edf0*/  LDL.64 R12, [R1+0xa0] ;  /* 0x0000a000010c7983 */ /* 0x001ea80000100a00 */
[----:B--2---:R0:W-:Y:S04]  /*1ee00*/  STL.64 [R1+0x3110], R12 ;  /* 0x0031100c01007387 */ /* 0x0041e80000100a00 */
[----:B0-----:R-:W2:Y:S01]  /*1ee10*/  LDL.LU.64 R12, [R1+0xd50] ;  /* 0x000d5000010c7983 */ /* 0x001ea20000300a00 */
[----:B------:R-:W2:Y:S01]  /*1ee20*/  LDL.LU.64 R14, [R1+0xd58] ;  /* 0x000d5800010e7983 */ /* 0x000ea20000300a00 */
[----:B------:R-:W-:Y:S02]  /*1ee30*/  HMMA.16816.F32 R4, R24, R8, R4 ;  /* 0x000000081804723c */ /* 0x000fe40000001804 */
[----:B--2---:R-:W-:Y:S01]  /*1ee40*/  STL.64 [R1+0x3128], R14 ;  /* 0x0031280e01007387 */ /* 0x004fe20000100a00 */
[----:B------:R0:W-:Y:S03]  /*1ee50*/  STL.64 [R1+0x3120], R12 ;  /* 0x0031200c01007387 */ /* 0x0001e60000100a00 */
[----:B0-----:R-:W2:Y:S01]  /*1ee60*/  LDL.LU.64 R12, [R1+0xf70] ;  /* 0x000f7000010c7983 */ /* 0x001ea20000300a00 */
[----:B------:R-:W2:Y:S11]  /*1ee70*/  LDL.LU.64 R14, [R1+0xf78] ;  /* 0x000f7800010e7983 */ /* 0x000eb60000300a00 */
[----:B------:R-:W-:Y:S05]  /*1ee80*/  @!UPT UIADD3 URZ, URZ, URZ, URZ ;  /* 0x0000003f3f3ff290 */ /* 0x000fea000fffe03f */
[----:B------:R0:W-:Y:S02]  /*1ee90*/  STL.64 [R1+0x700], R4 ;  /* 0x0007000401007387 */ /* 0x0001e40000100a00 */
[----:B------:R-:W-:Y:S01]  /*1eea0*/  STL.64 [R1+0x708], R6 ;  /* 0x0007080601007387 */ /* 0x000fe20000100a00 */
[----:B0-----:R-:W3:Y:S01]  /*1eeb0*/  LDL.LU.64 R4, [R1+0x3130] ;  /* 0x0031300001047983 */ /* 0x001ee20000300a00 */
[----:B------:R-:W-:Y:S02]  /*1eec0*/  STL [R1+0x306c], R9 ;  /* 0x00306c0901007387 */ /* 0x000fe40000100800 */
[----:B------:R0:W-:Y:S02]  /*1eed0*/  STL [R1+0x3108], R8 ;  /* 0x0031080801007387 */ /* 0x0001e40000100800 */
[----:B0-----:R-:W2:Y:S01]  /*1eee0*/  LDL.LU.64 R8, [R1+0xd40] ;  /* 0x000d400001087983 */ /* 0x001ea20000300a00 */
[----:B------:R-:W2:Y:S02]  /*1eef0*/  LDL.LU.64 R10, [R1+0xd48] ;  /* 0x000d4800010a7983 */ /* 0x000ea40000300a00 */
[----:B------:R-:W-:-:S02]  /*1ef00*/  IMAD.MOV.U32 R16, RZ, RZ, R3 ;  /* 0x000000ffff107224 */ /* 0x000fc400078e0003 */
[----:B------:R-:W-:Y:S01]  /*1ef10*/  IMAD.MOV.U32 R17, RZ, RZ, R2 ;  /* 0x000000ffff117224 */ /* 0x000fe200078e0002 */
[----:B---3--:R-:W-:Y:S01]  /*1ef20*/  HMMA.16816.F32 R20, R24, R4, R20 ;  /* 0x000000041814723c */ /* 0x008fe20000001814 */
[----:B----4-:R-:W0:Y:S11]  /*1ef30*/  LDSM.16.MT88.4 R24, [R0+0x180] ;  /* 0x000180000018783b */ /* 0x010e360000004200 */
[----:B------:R-:W-:Y:S11]  /*1ef40*/  @!UPT UIADD3 URZ, URZ, URZ, URZ ;  /* 0x0000003f3f3ff290 */ /* 0x000ff6000fffe03f */
[----:B------:R-:W-:Y:S01]  /*1ef50*/  STL.64 [R1+0x110], R20 ;  /* 0x0001101401007387 */ /* 0x000fe20000100a00 */
[----:B------:R-:W-:Y:S02]  /*1ef60*/  STL.64 [R1+0x118], R22 ;  /* 0x0001181601007387 */ /* 0x000fe40000100a00 */
[----:B------:R-:W2:Y:S01]  /*1ef70*/  LDSM.16.MT88.4 R20, [R0+0x100] ;  /* 0x000100000014783b */ /* 0x000ea20000004200 */
[----:B0-----:R-:W-:Y:S03]  /*1ef80*/  STL [R1+0x3020], R24 ;  /* 0x0030201801007387 */ /* 0x001fe60000100800 */
[----:B------:R0:W-:Y:S02]  /*1ef90*/  STL [R1+0x301c], R25 ;  /* 0x00301c1901007387 */ /* 0x0001e40000100800 */
[----:B------:R-:W-:Y:S02]  /*1efa0*/  STL [R1+0x3018], R26 ;  /* 0x0030181a01007387 */ /* 0x000fe40000100800 */
[----:B------:R-:W-:Y:S01]  /*1efb0*/  STL [R1+0x3014], R27 ;  /* 0x0030141b01007387 */ /* 0x000fe20000100800 */
[----:B0-----:R-:W3:Y:S01]  /*1efc0*/  LDL.64 R24, [R1+0x90] ;  /* 0x0000900001187983 */ /* 0x001ee20000100a00 */
[C---:B--2---:R-:W-:Y:S03]  /*1efd0*/  HMMA.16816.F32 R16, R20.reuse, R16, R12 ;  /* 0x000000101410723c */ /* 0x044fe6000000180c */
[----:B------:R-:W-:Y:S01]  /*1efe0*/  STL [R1+0x3010], R0 ;  /* 0x0030100001007387 */ /* 0x000fe20000100800 */
[----:B------:R-:W2:Y:S02]  /*1eff0*/  LDL.LU.64 R14, [R1+0x3128] ;  /* 0x00312800010e7983 */ /* 0x000ea40000300a00 */
[----:B------:R-:W2:Y:S11]  /*1f000*/  LDL.LU.64 R12, [R1+0x3120] ;  /* 0x00312000010c7983 */ /* 0x000eb60000300a00 */
[----:B------:R-:W-:Y:S06]  /*1f010*/  @!UPT UIADD3 URZ, URZ, URZ, URZ ;  /* 0x0000003f3f3ff290 */ /* 0x000fec000fffe03f */
        /* <DEDUP_REMOVED lines=10> */
[----:B------:R-:W4:Y:S01]  /*1f0c0*/  LDL.64 R16, [R1+0x70] ;  /* 0x0000700001107983 */ /* 0x000f220000100a00 */
[----:B--2---:R-:W-:Y:S02]  /*1f0d0*/  HMMA.16816.F32 R8, R20, R12, R8 ;  /* 0x0000000c1408723c */ /* 0x004fe40000001808 */
[----:B----4-:R0:W-:Y:S04]  /*1f0e0*/  STL.64 [R1+0x30e8], R16 ;  /* 0x0030e81001007387 */ /* 0x0101e80000100a00 */
[----:B0-----:R-:W2:Y:S01]  /*1f0f0*/  LDL.64 R16, [R1+0x80] ;  /* 0x0000800001107983 */ /* 0x001ea20000100a00 */
[----:B------:R-:W-:Y:S02]  /*1f100*/  STL [R1+0x3028], R6 ;  /* 0x0030280601007387 */ /* 0x000fe40000100800 */
[----:B------:R-:W-:Y:S02]  /*1f110*/  STL [R1+0x3024], R7 ;  /* 0x0030240701007387 */ /* 0x000fe40000100800 */
[----:B------:R0:W-:Y:S02]  /*1f120*/  STL.64 [R1+0x30b8], R4 ;  /* 0x0030b80401007387 */ /* 0x0001e40000100a00 */
[----:B0-----:R-:W3:Y:S01]  /*1f130*/  LDL.LU.64 R4, [R1+0xd30] ;  /* 0x000d300001047983 */ /* 0x001ee20000300a00 */
[----:B------:R-:W3:Y:S09]  /*1f140*/  LDL.LU.64 R6, [R1+0xd38] ;  /* 0x000d380001067983 */ /* 0x000ef20000300a00 */
[----:B------:R0:W-:Y:S02]  /*1f150*/  STL.64 [R1+0xd40], R8 ;  /* 0x000d400801007387 */ /* 0x0001e40000100a00 */
[----:B------:R1:W-:Y:S01]  /*1f160*/  STL.64 [R1+0xd48], R10 ;  /* 0x000d480a01007387 */ /* 0x0003e20000100a00 */
[----:B0-----:R-:W4:Y:S01]  /*1f170*/  LDL.LU R8, [R1+0x3108] ;  /* 0x0031080001087983 */ /* 0x001f220000300800 */
[----:B-1----:R-:W-:-:S02]  /*1f180*/  IMAD.MOV.U32 R10, RZ, RZ, R13 ;  /* 0x000000ffff0a7224 */ /* 0x002fc400078e000d */
[----:B------:R-:W-:Y:S02]  /*1f190*/  IMAD.MOV.U32 R11, RZ, RZ, R12 ;  /* 0x000000ffff0b7224 */ /* 0x000fe400078e000c */
[----:B------:R-:W2:Y:S01]  /*1f1a0*/  LDL.LU.64 R12, [R1+0x3100] ;  /* 0x00310000010c7983 */ /* 0x000ea20000300a00 */
[----:B------:R-:W-:Y:S02]  /*1f1b0*/  STL [R1+0x3030], R10 ;  /* 0x0030300a01007387 */ /* 0x000fe40000100800 */
[----:B------:R-:W-:Y:S01]  /*1f1c0*/  STL [R1+0x302c], R11 ;  /* 0x00302c0b01007387 */ /* 0x000fe20000100800 */
[----:B----4-:R0:W-:Y:S04]  /*1f1d0*/  STL [R1+0x30b0], R8 ;  /* 0x0030b00801007387 */ /* 0x0101e80000100800 */
[----:B0-----:R-:W4:Y:S04]  /*1f1e0*/  LDL.64 R8, [R1+0x40] ;  /* 0x0000400001087983 */ /* 0x001f280000100a00 */
[----:B----4-:R0:W-:Y:S04]  /*1f1f0*/  STL.64 [R1+0x30c0], R8 ;  /* 0x0030c00801007387 */ /* 0x0101e80000100a00 */
[----:B0-----:R-:W4:Y:S01]  /*1f200*/  LDL.64 R8, [R1+0x50] ;  /* 0x0000500001087983 */ /* 0x001f220000100a00 */
[----:B---3--:R-:W-:Y:S03]  /*1f210*/  HMMA.16816.F32 R4, R20, R24, R4 ;  /* 0x000000181404723c */ /* 0x008fe60000001804 */
[----:B----4-:R0:W-:Y:S04]  /*1f220*/  STL.64 [R1+0x30d8], R8 ;  /* 0x0030d80801007387 */ /* 0x0101e80000100a00 */
[----:B0-----:R-:W3:Y:S04]  /*1f230*/  LDL.64 R8, [R1+0x60] ;  /* 0x0000600001087983 */ /* 0x001ee80000100a00 */
[----:B---3--:R0:W-:Y:S11]  /*1f240*/  STL.64 [R1+0x30e0], R8 ;  /* 0x0030e00801007387 */ /* 0x0081f60000100a00 */
[----:B------:R-:W-:Y:S01]  /*1f250*/  @!UPT UIADD3 URZ, URZ, URZ, URZ ;  /* 0x0000003f3f3ff290 */ /* 0x000fe2000fffe03f */
[----:B------:R-:W-:Y:S02]  /*1f260*/  STL.64 [R1+0xd30], R4 ;  /* 0x000d300401007387 */ /* 0x000fe40000100a00 */
[----:B------:R-:W-:Y:S01]  /*1f270*/  STL.64 [R1+0xd38], R6 ;  /* 0x000d380601007387 */ /* 0x000fe20000100a00 */
[----:B0-----:R-:W3:Y:S01]  /*1f280*/  LDL.LU.64 R8, [R1+0xd10] ;  /* 0x000d100001087983 */ /* 0x001ee20000300a00 */
[----:B------:R-:W4:Y:S02]  /*1f290*/  LDL.LU.64 R10, [R1+0xd18] ;  /* 0x000d1800010a7983 */ /* 0x000f240000300a00 */
[----:B------:R-:W-:Y:S02]  /*1f2a0*/  IMAD.MOV.U32 R15, RZ, RZ, R24 ;  /* 0x000000ffff0f7224 */ /* 0x000fe400078e0018 */
[----:B------:R-:W-:Y:S01]  /*1f2b0*/  IMAD.MOV.U32 R14, RZ, RZ, R25 ;  /* 0x000000ffff0e7224 */ /* 0x000fe200078e0019 */
[----:B----4-:R-:W-:Y:S01]  /*1f2c0*/  STL.64 [R1+0x30f8], R10 ;  /* 0x0030f80a01007387 */ /* 0x010fe20000100a00 */
[----:B---3--:R0:W-:Y:S03]  /*1f2d0*/  STL.64 [R1+0x30f0], R8 ;  /* 0x0030f00801007387 */ /* 0x0081e60000100a00 */
[----:B0-----:R-:W3:Y:S01]  /*1f2e0*/  LDL.LU.64 R8, [R1+0xd20] ;  /* 0x000d200001087983 */ /* 0x001ee20000300a00 */
[----:B------:R-:W3:Y:S02]  /*1f2f0*/  LDL.LU.64 R10, [R1+0xd28] ;  /* 0x000d2800010a7983 */ /* 0x000ee40000300a00 */
[----:B------:R-:W4:Y:S02]  /*1f300*/  LDL.LU.64 R24, [R1+0xd00] ;  /* 0x000d000001187983 */ /* 0x000f240000300a00 */
[----:B------:R-:W4:Y:S01]  /*1f310*/  LDL.LU.64 R26, [R1+0xd08] ;  /* 0x000d0800011a7983 */ /* 0x000f220000300a00 */
[----:B------:R-:W4:Y:S01]  /*1f320*/  LDL.LU.64 R4, [R1+0xce0] ;  /* 0x000ce00001047983 */ /* 0x000f220000300a00 */
[----:B------:R-:W4:Y:S02]  /*1f330*/  LDL.LU.64 R6, [R1+0xce8] ;  /* 0x000ce80001067983 */ /* 0x000f240000300a00 */
[----:B--2---:R-:W-:-:S02]  /*1f340*/  IMAD.MOV.U32 R3, RZ, RZ, R16 ;  /* 0x000000ffff037224 */ /* 0x004fc400078e0010 */
[----:B------:R-:W-:Y:S01]  /*1f350*/  IMAD.MOV.U32 R2, RZ, RZ, R17 ;  /* 0x000000ffff027224 */ /* 0x000fe200078e0011 */
[C---:B---3--:R-:W-:Y:S01]  /*1f360*/  HMMA.16816.F32 R8, R20.reuse, R16, R8 ;  /* 0x000000101408723c */ /* 0x048fe20000001808 */
[----:B----4-:R-:W-:Y:S01]  /*1f370*/  STL.64 [R1+0x30d0], R6 ;  /* 0x0030d00601007387 */ /* 0x010fe20000100a00 */
[----:B------:R0:W-:Y:S03]  /*1f380*/  STL.64 [R1+0x30c8], R4 ;  /* 0x0030c80401007387 */ /* 0x0001e60000100a00 */
[----:B0-----:R-:W2:Y:S01]  /*1f390*/  LDL.LU.64 R4, [R1+0xcf0] ;  /* 0x000cf00001047983 */ /* 0x001ea20000300a00 */
[----:B------:R-:W2:Y:S02]  /*1f3a0*/  LDL.LU.64 R6, [R1+0xcf8] ;  /* 0x000cf80001067983 */ /* 0x000ea40000300a00 */
[----:B------:R-:W-:Y:S02]  /*1f3b0*/  STL [R1+0x3068], R14 ;  /* 0x0030680e01007387 */ /* 0x000fe40000100800 */
[----:B------:R-:W-:Y:S01]  /*1f3c0*/  STL [R1+0x3034], R15 ;  /* 0x0030340f01007387 */ /* 0x000fe20000100800 */
[----:B------:R0:W-:Y:S04]  /*1f3d0*/  STL.64 [R1+0x30a8], R12 ;  /* 0x0030a80c01007387 */ /* 0x0001e80000100a00 */
[----:B0-----:R-:W3:Y:S08]  /*1f3e0*/  LDL.64 R12, [R1+0x30] ;  /* 0x00003000010c7983 */ /* 0x001ef00000100a00 */
[----:B------:R-:W-:Y:S02]  /*1f3f0*/  STL.64 [R1+0xd20], R8 ;  /* 0x000d200801007387 */ /* 0x000fe40000100a00 */
[----:B------:R0:W-:Y:S02]  /*1f400*/  STL.64 [R1+0xd28], R10 ;  /* 0x000d280a01007387 */ /* 0x0001e40000100a00 */
[----:B0-----:R-:W4:Y:S01]  /*1f410*/  LDL.LU.64 R10, [R1+0x30f8] ;  /* 0x0030f800010a7983 */ /* 0x001f220000300a00 */
[----:B------:R-:W4:Y:S02]  /*1f420*/  LDL.LU.64 R8, [R1+0x30f0] ;  /* 0x0030f00001087983 */ /* 0x000f240000300a00 */
[----:B------:R-:W4:Y:S02]  /*1f430*/  LDL.LU.64 R16, [R1+0x30e8] ;  /* 0x0030e80001107983 */ /* 0x000f240000300a00 */
[C---:B----4-:R-:W-:Y:S01]  /*1f440*/  HMMA.16816.F32 R8, R20.reuse, R16, R8 ;  /* 0x000000101408723c */ /* 0x050fe20000001808 */
[----:B------:R-:W-:Y:S11]  /*1f450*/  IMAD.MOV.U32 R29, RZ, RZ, R16 ;  /* 0x000000ffff1d7224 */ /* 0x000ff600078e0010 */
[----:B------:R-:W-:Y:S11]  /*1f460*/  @!UPT UIADD3 URZ, URZ, URZ, URZ ;  /* 0x0000003f3f3ff290 */ /* 0x000ff6000fffe03f */
[----:B------:R0:W-:Y:S01]  /*1f470*/  STL.64 [R1+0xd10], R8 ;  /* 0x000d100801007387 */ /* 0x0001e20000100a00 */
[----:B------:R-:W-:Y:S03]  /*1f480*/  STL.64 [R1+0xd18], R10 ;  /* 0x000d180a01007387 */ /* 0x000fe60000100a00 */
[----:B0-----:R-:W4:Y:S01]  /*1f490*/  LDL.LU.64 R8, [R1+0x30e0] ;  /* 0x0030e00001087983 */ /* 0x001f220000300a00 */
[----:B------:R-:W-:Y:S02]  /*1f4a0*/  IMAD.MOV.U32 R28, RZ, RZ, R17 ;  /* 0x000000ffff1c7224 */ /* 0x000fe400078e0011 */
[----:B------:R-:W2:Y:S01]  /*1f4b0*/  LDL.64 R16, [R1+0x10] ;  /* 0x0000100001107983 */ /* 0x000ea20000100a00 */
[----:B----4-:R-:W-:Y:S01]  /*1f4c0*/  HMMA.16816.F32 R24, R20, R8, R24 ;  /* 0x000000081418723c */ /* 0x010fe20000001818 */
[----:B--2---:R0:W-:Y:S01]  /*1f4d0*/  STL.64 [R1+0x30a0], R16 ;  /* 0x0030a01001007387 */ /* 0x0041e20000100a00 */
[----:B------:R-:W-:-:S03]  /*1f4e0*/  IMAD.MOV.U32 R0, RZ, RZ, R9 ;  /* 0x000000ffff007224 */ /* 0x000fc600078e0009 */
[----:B0-----:R-:W2:Y:S11]  /*1f4f0*/  LDL.64 R16, [R1+0x20] ;  /* 0x0000200001107983 */ /* 0x001eb60000100a00 */
[----:B------:R-:W-:Y:S07]  /*1f500*/  @!UPT UIADD3 URZ, URZ, URZ, URZ ;  /* 0x0000003f3f3ff290 */ /* 0x000fee000fffe03f */
[----:B------:R-:W-:Y:S01]  /*1f510*/  STL.64 [R1+0xd00], R24 ;  /* 0x000d001801007387 */ /* 0x000fe20000100a00 */
[----:B------:R0:W-:Y:S02]  /*1f520*/  STL.64 [R1+0xd08], R26 ;  /* 0x000d081a01007387 */ /* 0x0001e40000100a00 */
[----:B0-----:R-:W-:Y:S02]  /*1f530*/  IMAD.MOV.U32 R27, RZ, RZ, R8 ;  /* 0x000000ffff1b7224 */ /* 0x001fe400078e0008 */
[----:B------:R-:W4:Y:S02]  /*1f540*/  LDL.LU.64 R8, [R1+0x30d8] ;  /* 0x0030d80001087983 */ /* 0x000f240000300a00 */
[C---:B----4-:R-:W-:Y:S01]  /*1f550*/  HMMA.16816.F32 R4, R20.reuse, R8, R4 ;  /* 0x000000081404723c */ /* 0x050fe20000001804 */
[----:B------:R-:W-:Y:S02]  /*1f560*/  IMAD.MOV.U32 R25, RZ, RZ, R8 ;  /* 0x000000ffff197224 */ /* 0x000fe400078e0008 */
[----:B------:R-:W-:Y:S11]  /*1f570*/  IMAD.MOV.U32 R26, RZ, RZ, R9 ;  /* 0x000000ffff1a7224 */ /* 0x000ff600078e0009 */
[----:B------:R-:W-:Y:S09]  /*1f580*/  @!UPT UIADD3 URZ, URZ, URZ, URZ ;  /* 0x0000003f3f3ff290 */ /* 0x000ff2000fffe03f */
[----:B------:R-:W-:Y:S01]  /*1f590*/  STL.64 [R1+0xcf0], R4 ;  /* 0x000cf00401007387 */ /* 0x000fe20000100a00 */
[----:B------:R0:W-:Y:S03]  /*1f5a0*/  STL.64 [R1+0xcf8], R6 ;  /* 0x000cf80601007387 */ /* 0x0001e60000100a00 */
[----:B0-----:R-:W4:Y:S01]  /*1f5b0*/  LDL.LU.64 R6, [R1+0x30d0] ;  /* 0x0030d00001067983 */ /* 0x001f220000300a00 */
[----:B------:R-:W4:Y:S02]  /*1f5c0*/  LDL.LU.64 R4, [R1+0x30c8] ;  /* 0x0030c80001047983 */ /* 0x000f240000300a00 */
[----:B------:R-:W4:Y:S02]  /*1f5d0*/  LDL.LU.64 R8, [R1+0x30c0] ;  /* 0x0030c00001087983 */ /* 0x000f240000300a00 */
[----:B----4-:R-:W-:Y:S01]  /*1f5e0*/  HMMA.16816.F32 R4, R20, R8, R4 ;  /* 0x000000081404723c */ /* 0x010fe20000001804 */
[----:B------:R-:W-:Y:S11]  /*1f5f0*/  IMAD.MOV.U32 R24, RZ, RZ, R9 ;  /* 0x000000ffff187224 */ /* 0x000ff600078e0009 */
[----:B------:R-:W-:Y:S11]  /*1f600*/  @!UPT UIADD3 URZ, URZ, URZ, URZ ;  /* 0x0000003f3f3ff290 */ /* 0x000ff6000fffe03f */
[----:B------:R0:W-:Y:S01]  /*1f610*/  STL.64 [R1+0xce0], R4 ;  /* 0x000ce00401007387 */ /* 0x0001e20000100a00 */
[----:B------:R1:W-:Y:S03]  /*1f620*/  STL.64 [R1+0xce8], R6 ;  /* 0x000ce80601007387 */ /* 0x0003e60000100a00 */
[----:B0-----:R-:W4:Y:S01]  /*1f630*/  LDL.LU.64 R4, [R1+0x30b8] ;  /* 0x0030b80001047983 */ /* 0x001f220000300a00 */
[----:B-1----:R-:W-:Y:S02]  /*1f640*/  IMAD.MOV.U32 R7, RZ, RZ, R8 ;  /* 0x000000ffff077224 */ /* 0x002fe400078e0008 */
[----:B------:R-:W2:Y:S02]  /*1f650*/  LDL.LU R8, [R1+0x30b0] ;  /* 0x0030b00001087983 */ /* 0x000ea40000300800 */
[----:B------:R-:W-:Y:S01]  /*1f660*/  STL.64 [R1+0x3040], R26 ;  /* 0x0030401a01007387 */ /* 0x000fe20000100a00 */
[----:B------:R0:W-:Y:S04]  /*1f670*/  STL.64 [R1+0x3038], R24 ;  /* 0x0030381801007387 */ /* 0x0001e80000100a00 */
[----:B0-----:R-:W2:Y:S01]  /*1f680*/  LDL.LU.64 R24, [R1+0xcd0] ;  /* 0x000cd00001187983 */ /* 0x001ea20000300a00 */
[----:B------:R-:W2:Y:S02]  /*1f690*/  LDL.LU.64 R26, [R1+0xcd8] ;  /* 0x000cd800011a7983 */ /* 0x000ea40000300a00 */
        /* <DEDUP_REMOVED lines=10> */
[----:B----4-:R0:W-:Y:S03]  /*1f740*/  STL.64 [R1+0x3048], R4 ;  /* 0x0030480401007387 */ /* 0x0101e60000100a00 */
        /* <DEDUP_REMOVED lines=10> */
[----:B------:R-:W3:Y:S02]  /*1f7f0*/  LDL.LU.64 R6, [R1+0xca8] ;  /* 0x000ca80001067983 */ /* 0x000ee40000300a00 */
[----:B------:R-:W-:Y:S01]  /*1f800*/  IMAD.MOV.U32 R10, RZ, RZ, R17 ;  /* 0x000000ffff0a7224 */ /* 0x000fe200078e0011 */
[----:B---3--:R-:W-:Y:S01]  /*1f810*/  STL.64 [R1+0x3098], R6 ;  /* 0x0030980601007387 */ /* 0x008fe20000100a00 */
[----:B--2---:R0:W-:Y:S03]  /*1f820*/  STL.64 [R1+0x3090], R4 ;  /* 0x0030900401007387 */ /* 0x0041e60000100a00 */
[----:B0-----:R-:W2:Y:S01]  /*1f830*/  LDL.LU.64 R4, [R1+0xcb0] ;  /* 0x000cb00001047983 */ /* 0x001ea20000300a00 */
[----:B------:R-:W2:Y:S02]  /*1f840*/  LDL.LU.64 R6, [R1+0xcb8] ;  /* 0x000cb80001067983 */ /* 0x000ea40000300a00 */
[----:B------:R-:W3:Y:S02]  /*1f850*/  LDL.LU.64 R24, [R1+0x6e0] ;  /* 0x0006e00001187983 */ /* 0x000ee40000300a00 */
[----:B------:R-:W3:Y:S04]  /*1f860*/  LDL.LU.64 R26, [R1+0x6e8] ;  /* 0x0006e800011a7983 */ /* 0x000ee80000300a00 */
[----:B------:R0:W-:Y:S01]  /*1f870*/  STL.64 [R1+0xcc0], R12 ;  /* 0x000cc00c01007387 */ /* 0x0001e20000100a00 */
[----:B------:R1:W-:Y:S03]  /*1f880*/  STL.64 [R1+0xcc8], R14 ;  /* 0x000cc80e01007387 */ /* 0x0003e60000100a00 */
[----:B0-----:R-:W4:Y:S01]  /*1f890*/  LDL.LU.64 R12, [R1+0x30a8] ;  /* 0x0030a800010c7983 */ /* 0x001f220000300a00 */
[----:B-1----:R-:W-:-:S02]  /*1f8a0*/  IMAD.MOV.U32 R15, RZ, RZ, R16 ;  /* 0x000000ffff0f7224 */ /* 0x002fc400078e0010 */
        /* <DEDUP_REMOVED lines=16> */
[----:B0-----:R-:W4:Y:S01]  /*1f9b0*/  LDL.LU.64 R6, [R1+0x3078] ;  /* 0x0030780001067983 */ /* 0x001f220000300a00 */
[----:B------:R-:W4:Y:S02]  /*1f9c0*/  LDL.LU.64 R4, [R1+0x3070] ;  /* 0x0030700001047983 */ /* 0x000f240000300a00 */
[----:B------:R-:W-:Y:S02]  /*1f9d0*/  STL.64 [R1+0x2f30], R18 ;  /* 0x002f301201007387 */ /* 0x000fe40000100a00 */
[----:B------:R0:W-:Y:S02]  /*1f9e0*/  STL.64 [R1+0x2f28], R16 ;  /* 0x002f281001007387 */ /* 0x0001e40000100a00 */
[----:B0-----:R-:W-:-:S02]  /*1f9f0*/  IMAD.MOV.U32 R16, RZ, RZ, R9 ;  /* 0x000000ffff107224 */ /* 0x001fc400078e0009 */
[----:B------:R-:W-:Y:S01]  /*1fa00*/  IMAD.MOV.U32 R17, RZ, RZ, R14 ;  /* 0x000000ffff117224 */ /* 0x000fe200078e000e */
[----:B------:R-:W2:Y:S01]  /*1fa10*/  LDL.LU R9, [R1+0x306c] ;  /* 0x00306c0001097983 */ /* 0x000ea20000300800 */
[----:B------:R-:W2:Y:S03]  /*1fa20*/  LDL.LU R14, [R1+0x3068] ;  /* 0x00306800010e7983 */ /* 0x000ea60000300800 */
[----:B------:R0:W-:Y:S04]  /*1fa30*/  STL.64 [R1+0x2f40], R16 ;  /* 0x002f401001007387 */ /* 0x0001e80000100a00 */
[----:B0-----:R-:W2:Y:S01]  /*1fa40*/  LDL.64 R16, [R1+0xc0] ;  /* 0x0000c00001107983 */ /* 0x001ea20000100a00 */
[C---:B----4-:R-:W-:Y:S11]  /*1fa50*/  HMMA.16816.F32 R4, R20.reuse, R12, R4 ;  /* 0x0000000c1404723c */ /* 0x050ff60000001804 */
[----:B------:R-:W-:Y:S11]  /*1fa60*/  @!UPT UIADD3 URZ, URZ, URZ, URZ ;  /* 0x0000003f3f3ff290 */ /* 0x000ff6000fffe03f */
[----:B------:R-:W-:Y:S01]  /*1fa70*/  @!UPT UIADD3 URZ, URZ, URZ, URZ ;  /* 0x0000003f3f3ff290 */ /* 0x000fe2000fffe03f */
[----:B------:R-:W-:Y:S01]  /*1fa80*/  STL.64 [R1+0xc90], R4 ;  /* 0x000c900401007387 */ /* 0x000fe20000100a00 */
[----:B------:R0:W-:Y:S03]  /*1fa90*/  STL.64 [R1+0xc98], R6 ;  /* 0x000c980601007387 */ /* 0x0001e60000100a00 */
[----:B0-----:R-:W2:Y:S01]  /*1faa0*/  LDL.LU.64 R6, [R1+0x3060] ;  /* 0x0030600001067983 */ /* 0x001ea20000300a00 */
        /* <DEDUP_REMOVED lines=8> */
[----:B------:R-:W3:Y:S02]  /*1fb30*/  LDL.LU.64 R4, [R1+0x3048] ;  /* 0x0030480001047983 */ /* 0x000ee40000300a00 */
[----:B------:R-:W-:Y:S01]  /*1fb40*/  STL.64 [R1+0x2f18], R8 ;  /* 0x002f180801007387 */ /* 0x000fe20000100a00 */
[----:B---3--:R-:W-:Y:S01]  /*1fb50*/  HMMA.16816.F32 R20, R20, R4, R24 ;  /* 0x000000041414723c */ /* 0x008fe20000001818 */
[----:B------:R-:W3:Y:S01]  /*1fb60*/  LDL.LU.64 R26, [R1+0x3040] ;  /* 0x00304000011a7983 */ /* 0x000ee20000300a00 */
[----:B------:R-:W4:Y:S11]  /*1fb70*/  LDL.LU.64 R24, [R1+0x3038] ;  /* 0x0030380001187983 */ /* 0x000f360000300a00 */
[----:B------:R-:W-:Y:S10]  /*1fb80*/  @!UPT UIADD3 URZ, URZ, URZ, URZ ;  /* 0x0000003f3f3ff290 */ /* 0x000ff4000fffe03f */
[----:B------:R0:W-:Y:S01]  /*1fb90*/  STL.64 [R1+0x6e0], R20 ;  /* 0x0006e01401007387 */ /* 0x0001e20000100a00 */
[----:B------:R-:W-:Y:S02]  /*1fba0*/  STL.64 [R1+0x6e8], R22 ;  /* 0x0006e81601007387 */ /* 0x000fe40000100a00 */
[----:B0-----:R-:W-:Y:S02]  /*1fbb0*/  IMAD.MOV.U32 R20, RZ, RZ, R15 ;  /* 0x000000ffff147224 */ /* 0x001fe400078e000f */
[----:B------:R-:W-:Y:S01]  /*1fbc0*/  IMAD.MOV.U32 R21, RZ, RZ, R10 ;  /* 0x000000ffff157224 */ /* 0x000fe200078e000a */
[----:B------:R-:W3:Y:S01]  /*1fbd0*/  LDL.LU R15, [R1+0x3034] ;  /* 0x00303400010f7983 */ /* 0x000ee20000300800 */
[----:B------:R-:W3:Y:S03]  /*1fbe0*/  LDL.LU R10, [R1+0x3030] ;  /* 0x00303000010a7983 */ /* 0x000ee60000300800 */
[----:B------:R0:W-:Y:S02]  /*1fbf0*/  STL.64 [R1+0x2f48], R20 ;  /* 0x002f481401007387 */ /* 0x0001e40000100a00 */
[----:B0-----:R-:W-:-:S02]  /*1fc00*/  IMAD.MOV.U32 R20, RZ, RZ, R11 ;  /* 0x000000ffff147224 */ /* 0x001fc400078e000b */
[----:B--2---:R-:W-:Y:S01]  /*1fc10*/  IMAD.MOV.U32 R21, RZ, RZ, R6 ;  /* 0x000000ffff157224 */ /* 0x004fe200078e0006 */
[----:B------:R-:W2:Y:S01]  /*1fc20*/  LDL.LU R11, [R1+0x302c] ;  /* 0x00302c00010b7983 */ /* 0x000ea20000300800 */
[----:B------:R-:W2:Y:S03]  /*1fc30*/  LDL.LU R6, [R1+0x3028] ;  /* 0x0030280001067983 */ /* 0x000ea60000300800 */
[----:B------:R0:W-:Y:S02]  /*1fc40*/  STL.64 [R1+0x2f60], R20 ;  /* 0x002f601401007387 */ /* 0x0001e40000100a00 */
[----:B0-----:R-:W-:Y:S02]  /*1fc50*/  IMAD.MOV.U32 R20, RZ, RZ, R7 ;  /* 0x000000ffff147224 */ /* 0x001fe400078e0007 */
[----:B------:R-:W2:Y:S01]  /*1fc60*/  LDL.LU R7, [R1+0x3024] ;  /* 0x0030240001077983 */ /* 0x000ea20000300800 */
[----:B----4-:R-:W-:-:S03]  /*1fc70*/  IMAD.MOV.U32 R21, RZ, RZ, R24 ;  /* 0x000000ffff157224 */ /* 0x010fc600078e0018 */
[----:B------:R-:W4:Y:S02]  /*1fc80*/  LDL.LU R24, [R1+0x3020] ;  /* 0x0030200001187983 */ /* 0x000f240000300800 */
[----:B------:R0:W-:Y:S02]  /*1fc90*/  STL.64 [R1+0x2f78], R20 ;  /* 0x002f781401007387 */ /* 0x0001e40000100a00 */
[----:B0-----:R-:W-:Y:S02]  /*1fca0*/  IMAD.MOV.U32 R20, RZ, RZ, R25 ;  /* 0x000000ffff147224 */ /* 0x001fe400078e0019 */
[----:B---3--:R-:W-:Y:S01]  /*1fcb0*/  IMAD.MOV.U32 R21, RZ, RZ, R26 ;  /* 0x000000ffff157224 */ /* 0x008fe200078e001a */
[----:B------:R-:W4:Y:S01]  /*1fcc0*/  LDL.LU R25, [R1+0x301c] ;  /* 0x00301c0001197983 */ /* 0x000f220000300800 */
[----:B------:R-:W4:Y:S03]  /*1fcd0*/  LDL.LU R26, [R1+0x3018] ;  /* 0x00301800011a7983 */ /* 0x000f260000300800 */
[----:B------:R0:W-:Y:S02]  /*1fce0*/  STL.64 [R1+0x2f90], R20 ;  /* 0x002f901401007387 */ /* 0x0001e40000100a00 */
[----:B0-----:R-:W-:-:S02]  /*1fcf0*/  IMAD.MOV.U32 R20, RZ, RZ, R27 ;  /* 0x000000ffff147224 */ /* 0x001fc400078e001b */
[----:B------:R-:W-:Y:S01]  /*1fd00*/  IMAD.MOV.U32 R21, RZ, RZ, R0 ;  /* 0x000000ffff157224 */ /* 0x000fe200078e0000 */
[----:B------:R-:W4:Y:S01]  /*1fd10*/  LDL.LU R27, [R1+0x3014] ;  /* 0x00301400011b7983 */ /* 0x000f220000300800 */
[----:B------:R-:W3:Y:S03]  /*1fd20*/  LDL.LU R0, [R1+0x3010] ;  /* 0x0030100001007983 */ /* 0x000ee60000300800 */
        /* <DEDUP_REMOVED lines=18> */
[----:B--2---:R-:W-:Y:S02]  /*1fe50*/  IMAD.MOV.U32 R8, RZ, RZ, R11 ;  /* 0x000000ffff087224 */ /* 0x004fe400078e000b */
[----:B------:R-:W-:-:S05]  /*1fe60*/  IMAD.MOV.U32 R9, RZ, RZ, R10 ;  /* 0x000000ffff097224 */ /* 0x000fca00078e000a */
[----:B------:R-:W-:Y:S01]  /*1fe70*/  STL.64 [R1+0x2ff8], R8 ;  /* 0x002ff80801007387 */ /* 0x000fe20000100a00 */
[----:B------:R-:W2:Y:S02]  /*1fe80*/  LDL.LU.64 R20, [R1+0x5a0] ;  /* 0x0005a00001147983 */ /* 0x000ea40000300a00 */
[----:B------:R-:W4:Y:S02]  /*1fe90*/  LDL.LU.64 R22, [R1+0x5a8] ;  /* 0x0005a80001167983 */ /* 0x000f240000300a00 */
        /* <DEDUP_REMOVED lines=9> */
[----:B------:R-:W-:Y:S01]  /*1ff30*/  IMAD.MOV.U32 R2, RZ, RZ, R17 ;  /* 0x000000ffff027224 */ /* 0x000fe200078e0011 */
[----:B----4-:R-:W-:Y:S01]  /*1ff40*/  STL.64 [R1+0x3008], R22 ;  /* 0x0030081601007387 */ /* 0x010fe20000100a00 */
[----:B--2---:R0:W-:Y:S03]  /*1ff50*/  STL.64 [R1+0x3000], R20 ;  /* 0x0030001401007387 */ /* 0x0041e60000100a00 */
        /* <DEDUP_REMOVED lines=30> */
[----:B------:R-:W2:Y:S02]  /*20140*/  LDL.LU.64 R14, [R1+0x528] ;  /* 0x00052800010e7983 */ /* 0x000ea40000300a00 */
[----:B------:R-:W2:Y:S02]  /*20150*/  LDL.LU.64 R22, [R1+0x3008] ;  /* 0x0030080001167983 */ /* 0x000ea40000300a00 */
[----:B------:R-:W2:Y:S01]  /*20160*/  LDL.LU.64 R20, [R1+0x3000] ;  /* 0x0030000001147983 */ /* 0x000ea20000300a00 */
        /* <DEDUP_REMOVED lines=60> */
[----:B------:R-:W4:Y:S11]  /*20530*/  LDL.LU.64 R16, [R1+0x2f40] ;  /* 0x002f400001107983 */ /* 0x000f360000300a00 */
[----:B------:R-:W-:Y:S10]  /*20540*/  @!UPT UIADD3 URZ, URZ, URZ, URZ ;  /* 0x0000003f3f3ff290 */ /* 0x000ff4000fffe03f */
[----:B------:R0:W-:Y:S01]  /*20550*/  STL.64 [R1+0x540], R20 ;  /* 0x0005401401007387 */ /* 0x0001e20000100a00 */
[----:B------:R1:W-:Y:S03]  /*20560*/  STL.64 [R1+0x548], R22 ;  /* 0x0005481601007387 */ /* 0x0003e60000100a00 */
[----:B0-----:R-:W2:Y:S01]  /*20570*/  LDL.LU.64 R20, [R1+0xf0] ;  /* 0x0000f00001147983 */ /* 0x001ea20000300a00 */
[----:B-1----:R-:W2:Y:S01]  /*20580*/  LDL.LU.64 R22, [R1+0xf8] ;  /* 0x0000f80001167983 */ /* 0x002ea20000300a00 */
[C---:B----4-:R-:W-:Y:S02]  /*20590*/  HMMA.16816.F32 R16, R24.reuse, R16, R4 ;  /* 0x000000101810723c */ /* 0x050fe40000001804 */
[----:B------:R-:W2:Y:S11]  /*205a0*/  LDL.LU.64 R4, [R1+0x2f38] ;  /* 0x002f380001047983 */ /* 0x000eb60000300a00 */
[----:B------:R-:W-:Y:S10]  /*205b0*/  @!UPT UIADD3 URZ, URZ, URZ, URZ ;  /* 0x0000003f3f3ff290 */ /* 0x000ff4000fffe03f */
[----:B------:R-:W-:Y:S01]  /*205c0*/  STL.64 [R1+0x530], R16 ;  /* 0x0005301001007387 */ /* 0x000fe20000100a00 */
[----:B------:R0:W-:Y:S03]  /*205d0*/  STL.64 [R1+0x538], R18 ;  /* 0x0005381201007387 */ /* 0x0001e60000100a00 */
[----:B0-----:R-:W4:Y:S01]  /*205e0*/  LDL.LU.64 R18, [R1+0x2f30] ;  /* 0x002f300001127983 */ /* 0x001f220000300a00 */
[----:B------:R-:W2:Y:S02]  /*205f0*/  LDL.LU.64 R16, [R1+0x2f28] ;  /* 0x002f280001107983 */ /* 0x000ea40000300a00 */
[C---:B--2---:R-:W-:Y:S11]  /*20600*/  HMMA.16816.F32 R12, R24.reuse, R16, R12 ;  /* 0x00000010180c723c */ /* 0x044ff6000000180c */
[----:B------:R-:W-:Y:S11]  /*20610*/  @!UPT UIADD3 URZ, URZ, URZ, URZ ;  /* 0x0000003f3f3ff290 */ /* 0x000ff6000fffe03f */
[----:B------:R-:W-:Y:S01]  /*20620*/  @!UPT UIADD3 URZ, URZ, URZ, URZ ;  /* 0x0000003f3f3ff290 */ /* 0x000fe2000fffe03f */
[----:B------:R0:W-:Y:S01]  /*20630*/  STL.64 [R1+0x520], R12 ;  /* 0x0005200c01007387 */ /* 0x0001e20000100a00 */
[----:B------:R-:W-:Y:S03]  /*20640*/  STL.64 [R1+0x528], R14 ;  /* 0x0005280e01007387 */ /* 0x000fe60000100a00 */
[----:B0-----:R-:W3:Y:S01]  /*20650*/  LDL.LU.64 R12, [R1+0x2f20] ;  /* 0x002f2000010c7983 */ /* 0x001ee20000300a00 */
[----:B----4-:R-:W-:Y:S02]  /*20660*/  STL.64 [R1+0x2e88], R18 ;  /* 0x002e881201007387 */ /* 0x010fe40000100a00 */
        /* <DEDUP_REMOVED lines=8> */
[----:B------:R-:W-:Y:S02]  /*206f0*/  STL [R1+0x2e5c], R12 ;  /* 0x002e5c0c01007387 */ /* 0x000fe40000100800 */
[----:B------:R0:W-:Y:S02]  /*20700*/  STL [R1+0x2e58], R13 ;  /* 0x002e580d01007387 */ /* 0x0001e40000100800 */
[----:B0-----:R-:W2:Y:S01]  /*20710*/  LDL.LU.64 R12, [R1+0x500] ;  /* 0x00050000010c7983 */ /* 0x001ea20000300a00 */
[----:B------:R-:W2:Y:S02]  /*20720*/  LDL.LU.64 R14, [R1+0x508] ;  /* 0x00050800010e7983 */ /* 0x000ea40000300a00 */
[C---:B--2---:R-:W-:Y:S01]  /*20730*/  HMMA.16816.F32 R12, R24.reuse, R8, R12 ;  /* 0x00000008180c723c */ /* 0x044fe2000000180c */
[----:B------:R-:W-:Y:S01]  /*20740*/  STL [R1+0x2e54], R8 ;  /* 0x002e540801007387 */ /* 0x000fe20000100800 */
[----:B------:R0:W-:Y:S11]  /*20750*/  STL [R1+0x2e50], R9 ;  /* 0x002e500901007387 */ /* 0x0001f60000100800 */
[----:B------:R-:W-:Y:S10]  /*20760*/  @!UPT UIADD3 URZ, URZ, URZ, URZ ;  /* 0x0000003f3f3ff290 */ /* 0x000ff4000fffe03f */
[----:B------:R-:W-:Y:S01]  /*20770*/  STL.64 [R1+0x500], R12 ;  /* 0x0005000c01007387 */ /* 0x000fe20000100a00 */
[----:B------:R1:W-:Y:S02]  /*20780*/  STL.64 [R1+0x508], R14 ;  /* 0x0005080e01007387 */ /* 0x0003e40000100a00 */
[----:B0-----:R-:W2:Y:S01]  /*20790*/  LDL.64 R8, [R1+0xa0] ;  /* 0x0000a00001087983 */ /* 0x001ea20000100a00 */
[----:B-1----:R-:W-:Y:S01]  /*207a0*/  HMMA.16816.F32 R12, R24, R4, R20 ;  /* 0x00000004180c723c */ /* 0x002fe20000001814 */
[----:B------:R-:W0:Y:S04]  /*207b0*/  LDSM.16.MT88.4 R20, [R0+0x200] ;  /* 0x000200000014783b */ /* 0x000e280000004200 */
[----:B------:R-:W1:Y:S04]  /*207c0*/  LDSM.16.MT88.4 R24, [R0+0x280] ;  /* 0x000280000018783b */ /* 0x000e680000004200 */
[----:B--2---:R2:W-:Y:S04]  /*207d0*/  STL.64 [R1+0x2f10], R8 ;  /* 0x002f100801007387 */ /* 0x0045e80000100a00 */
[----:B--2---:R-:W0:Y:S01]  /*207e0*/  LDL.LU.64 R8, [R1+0xb80] ;  /* 0x000b800001087983 */ /* 0x004e220000300a00 */
[----:B------:R-:W0:Y:S09]  /*207f0*/  LDL.LU.64 R10, [R1+0xb88] ;  /* 0x000b8800010a7983 */ /* 0x000e320000300a00 */
[----:B------:R2:W-:Y:S02]  /*20800*/  STL.64 [R1+0xf0], R12 ;  /* 0x0000f00c01007387 */ /* 0x0005e40000100a00 */
[----:B------:R-:W-:Y:S01]  /*20810*/  STL.64 [R1+0xf8], R14 ;  /* 0x0000f80e01007387 */ /* 0x000fe20000100a00 */
[----:B--2---:R-:W2:Y:S01]  /*20820*/  LDL.64 R12, [R1+0x80] ;  /* 0x00008000010c7983 */ /* 0x004ea20000100a00 */
[----:B------:R-:W-:-:S02]  /*20830*/  IMAD.MOV.U32 R16, RZ, RZ, R3 ;  /* 0x000000ffff107224 */ /* 0x000fc400078e0003 */
[----:B------:R-:W-:-:S07]  /*20840*/  IMAD.MOV.U32 R17, RZ, RZ, R2 ;  /* 0x000000ffff117224 */ /* 0x000fce00078e0002 */
[C---:B0-----:R-:W-:Y:S01]  /*20850*/  HMMA.16816.F32 R16, R20.reuse, R16, R8 ;  /* 0x000000101410723c */ /* 0x041fe20000001808 */
[----:B--2---:R0:W-:Y:S04]  /*20860*/  STL.64 [R1+0x2f00], R12 ;  /* 0x002f000c01007387 */ /* 0x0041e80000100a00 */
[----:B0-----:R-:W2:Y:S01]  /*20870*/  LDL.64 R12, [R1+0x90] ;  /* 0x00009000010c7983 */ /* 0x001ea20000100a00 */
[----:B------:R-:W-:Y:S02]  /*20880*/  STL [R1+0x2e48], R4 ;  /* 0x002e480401007387 */ /* 0x000fe40000100800 */
[----:B------:R0:W-:Y:S02]  /*20890*/  STL [R1+0x2e44], R5 ;  /* 0x002e440501007387 */ /* 0x0001e40000100800 */
[----:B0-----:R-:W3:Y:S01]  /*208a0*/  LDL.LU.64 R4, [R1+0xb60] ;  /* 0x000b600001047983 */ /* 0x001ee20000300a00 */
[----:B------:R-:W3:Y:S02]  /*208b0*/  LDL.LU.64 R6, [R1+0xb68] ;  /* 0x000b680001067983 */ /* 0x000ee40000300a00 */
[----:B-1----:R-:W-:Y:S02]  /*208c0*/  STL [R1+0x2e64], R24 ;  /* 0x002e641801007387 */ /* 0x002fe40000100800 */
[----:B------:R0:W-:Y:S01]  /*208d0*/  STL [R1+0x2e60], R25 ;  /* 0x002e601901007387 */ /* 0x0001e20000100800 */
[----:B------:R-:W-:Y:S01]  /*208e0*/  STL [R1+0x2e40], R26 ;  /* 0x002e401a01007387 */ /* 0x000fe20000100800 */
[----:B------:R1:W-:Y:S03]  /*208f0*/  STL [R1+0x2e3c], R27 ;  /* 0x002e3c1b01007387 */ /* 0x0003e60000100800 */
[----:B0-----:R-:W4:Y:S01]  /*20900*/  LDL.LU.64 R24, [R1+0xb70] ;  /* 0x000b700001187983 */ /* 0x001f220000300a00 */
[----:B-1----:R-:W4:Y:S02]  /*20910*/  LDL.LU.64 R26, [R1+0xb78] ;  /* 0x000b7800011a7983 */ /* 0x002f240000300a00 */
[----:B------:R-:W-:Y:S02]  /*20920*/  STL [R1+0x2e38], R0 ;  /* 0x002e380001007387 */ /* 0x000fe40000100800 */
[----:B------:R-:W3:Y:S01]  /*20930*/  LDL.LU.64 R8, [R1+0x2f10] ;  /* 0x002f100001087983 */ /* 0x000ee20000300a00 */
[----:B------:R0:W-:Y:S01]  /*20940*/  STL.64 [R1+0xb80], R16 ;  /* 0x000b801001007387 */ /* 0x0001e20000100a00 */
[----:B------:R-:W-:Y:S03]  /*20950*/  STL.64 [R1+0xb88], R18 ;  /* 0x000b881201007387 */ /* 0x000fe60000100a00 */
[----:B0-----:R-:W4:Y:S02]  /*20960*/  LDL.LU.64 R16, [R1+0x2f08] ;  /* 0x002f080001107983 */ /* 0x001f240000300a00 */
[----:B----4-:R-:W-:Y:S01]  /*20970*/  HMMA.16816.F32 R24, R20, R16, R24 ;  /* 0x000000101418723c */ /* 0x010fe20000001818 */
[----:B------:R-:W-:-:S02]  /*20980*/  IMAD.MOV.U32 R3, RZ, RZ, R16 ;  /* 0x000000ffff037224 */ /* 0x000fc400078e0010 */
[----:B------:R-:W-:Y:S11]  /*20990*/  IMAD.MOV.U32 R2, RZ, RZ, R17 ;  /* 0x000000ffff027224 */ /* 0x000ff600078e0011 */
[----:B------:R-:W-:Y:S09]  /*209a0*/  @!UPT UIADD3 URZ, URZ, URZ, URZ ;  /* 0x0000003f3f3ff290 */ /* 0x000ff2000fffe03f */
[----:B------:R-:W-:Y:S01]  /*209b0*/  STL.64 [R1+0xb70], R24 ;  /* 0x000b701801007387 */ /* 0x000fe20000100a00 */
[----:B------:R-:W-:Y:S02]  /*209c0*/  STL.64 [R1+0xb78], R26 ;  /* 0x000b781a01007387 */ /* 0x000fe40000100a00 */
[----:B------:R-:W4:Y:S02]  /*209d0*/  LDL.64 R16, [R1+0x10] ;  /* 0x0000100001107983 */ /* 0x000f240000100a00 */
[----:B----4-:R0:W-:Y:S04]  /*209e0*/  STL.64 [R1+0x2ea0], R16 ;  /* 0x002ea01001007387 */ /* 0x0101e80000100a00 */
[----:B0-----:R-:W4:Y:S04]  /*209f0*/  LDL.64 R16, [R1+0x20] ;  /* 0x0000200001107983 */ /* 0x001f280000100a00 */
[----:B----4-:R0:W-:Y:S04]  /*20a00*/  STL.64 [R1+0x2eb0], R16 ;  /* 0x002eb01001007387 */ /* 0x0101e80000100a00 */
[----:B0-----:R-:W4:Y:S04]  /*20a10*/  LDL.64 R16, [R1+0x30] ;  /* 0x0000300001107983 */ /* 0x001f280000100a00 */
[----:B----4-:R3:W-:Y:S02]  /*20a20*/  STL.64 [R1+0x2ec8], R16 ;  /* 0x002ec81001007387 */ /* 0x0107e40000100a00 */
[----:B---3--:R-:W-:Y:S02]  /*20a30*/  HMMA.16816.F32 R16, R20, R8, R4 ;  /* 0x000000081410723c */ /* 0x008fe40000001804 */
[----:B------:R-:W-:Y:S05]  /*20a40*/  STL [R1+0x2e68], R3 ;  /* 0x002e680301007387 */ /* 0x000fea0000100800 */
[----:B------:R-:W-:-:S02]  /*20a50*/  IMAD.MOV.U32 R7, RZ, RZ, R8 ;  /* 0x000000ffff077224 */ /* 0x000fc400078e0008 */
[----:B------:R-:W-:Y:S11]  /*20a60*/  IMAD.MOV.U32 R6, RZ, RZ, R9 ;  /* 0x000000ffff067224 */ /* 0x000ff600078e0009 */
[----:B------:R-:W-:Y:S03]  /*20a70*/  @!UPT UIADD3 URZ, URZ, URZ, URZ ;  /* 0x0000003f3f3ff290 */ /* 0x000fe6000fffe03f */
[----:B------:R-:W-:Y:S01]  /*20a80*/  STL.64 [R1+0xb60], R16 ;  /* 0x000b601001007387 */ /* 0x000fe20000100a00 */
[----:B------:R-:W-:Y:S02]  /*20a90*/  STL.64 [R1+0xb68], R18 ;  /* 0x000b681201007387 */ /* 0x000fe40000100a00 */
[----:B------:R-:W2:Y:S02]  /*20aa0*/  LDL.LU.64 R8, [R1+0xb50] ;  /* 0x000b500001087983 */ /* 0x000ea40000300a00 */
[----:B------:R-:W2:Y:S01]  /*20ab0*/  LDL.LU.64 R10, [R1+0xb58] ;  /* 0x000b5800010a7983 */ /* 0x000ea20000300a00 */
[----:B------:R-:W3:Y:S01]  /*20ac0*/  LDL.LU.64 R24, [R1+0xb20] ;  /* 0x000b200001187983 */ /* 0x000ee20000300a00 */
[----:B------:R-:W4:Y:S03]  /*20ad0*/  LDL.LU.64 R26, [R1+0xb28] ;  /* 0x000b2800011a7983 */ /* 0x000f260000300a00 */
[----:B----4-:R-:W-:Y:S01]  /*20ae0*/  STL.64 [R1+0x2ee8], R26 ;  /* 0x002ee81a01007387 */ /* 0x010fe20000100a00 */
[----:B---3--:R0:W-:Y:S03]  /*20af0*/  STL.64 [R1+0x2ee0], R24 ;  /* 0x002ee01801007387 */ /* 0x0081e60000100a00 */
[----:B0-----:R-:W3:Y:S01]  /*20b00*/  LDL.64 R24, [R1+0x70] ;  /* 0x0000700001187983 */ /* 0x001ee20000100a00 */
[----:B--2---:R-:W-:Y:S03]  /*20b10*/  HMMA.16816.F32 R8, R20, R12, R8 ;  /* 0x0000000c1408723c */ /* 0x004fe60000001808 */
[----:B---3--:R0:W-:Y:S04]  /*20b20*/  STL.64 [R1+0x2ef8], R24 ;  /* 0x002ef81801007387 */ /* 0x0081e80000100a00 */
[----:B0-----:R-:W2:Y:S01]  /*20b30*/  LDL.LU.64 R24, [R1+0xb40] ;  /* 0x000b400001187983 */ /* 0x001ea20000300a00 */
[----:B------:R-:W2:Y:S02]  /*20b40*/  LDL.LU.64 R26, [R1+0xb48] ;  /* 0x000b4800011a7983 */ /* 0x000ea40000300a00 */
[----:B------:R-:W-:Y:S02]  /*20b50*/  STL.64 [R1+0x2ed8], R6 ;  /* 0x002ed80601007387 */ /* 0x000fe40000100a00 */
[----:B------:R-:W3:Y:S02]  /*20b60*/  LDL.64 R4, [R1+0x60] ;  /* 0x0000600001047983 */ /* 0x000ee40000100a00 */
[----:B---3--:R0:W-:Y:S04]  /*20b70*/  STL.64 [R1+0x2ef0], R4 ;  /* 0x002ef00401007387 */ /* 0x0081e80000100a00 */
[----:B0-----:R-:W3:Y:S01]  /*20b80*/  LDL.LU.64 R4, [R1+0xb30] ;  /* 0x000b300001047983 */ /* 0x001ee20000300a00 */
[----:B------:R-:W3:Y:S02]  /*20b90*/  LDL.LU.64 R6, [R1+0xb38] ;  /* 0x000b380001067983 */ /* 0x000ee40000300a00 */
[----:B------:R-:W4:Y:S02]  /*20ba0*/  LDL.64 R16, [R1+0x40] ;  /* 0x0000400001107983 */ /* 0x000f240000100a00 */
[----:B------:R-:W-:Y:S01]  /*20bb0*/  STL.64 [R1+0xb50], R8 ;  /* 0x000b500801007387 */ /* 0x000fe20000100a00 */
[----:B------:R0:W-:Y:S02]  /*20bc0*/  STL.64 [R1+0xb58], R10 ;  /* 0x000b580a01007387 */ /* 0x0001e40000100a00 */
[----:B0-----:R-:W-:-:S02]  /*20bd0*/  IMAD.MOV.U32 R11, RZ, RZ, R12 ;  /* 0x000000ffff0b7224 */ /* 0x001fc400078e000c */
[----:B------:R-:W-:Y:S02]  /*20be0*/  IMAD.MOV.U32 R10, RZ, RZ, R13 ;  /* 0x000000ffff0a7224 */ /* 0x000fe400078e000d */
[----:B------:R-:W2:Y:S03]  /*20bf0*/  LDL.LU.64 R12, [R1+0x2f00] ;  /* 0x002f0000010c7983 */ /* 0x000ea60000300a00 */
[----:B------:R-:W-:Y:S02]  /*20c00*/  STL.64 [R1+0x2ed0], R10 ;  /* 0x002ed00a01007387 */ /* 0x000fe40000100a00 */
[----:B------:R-:W3:Y:S01]  /*20c10*/  LDL.64 R8, [R1+0x50] ;  /* 0x0000500001087983 */ /* 0x000ee20000100a00 */
[C---:B--2---:R-:W-:Y:S11]  /*20c20*/  HMMA.16816.F32 R24, R20.reuse, R12, R24 ;  /* 0x0000000c1418723c */ /* 0x044ff60000001818 */
[----:B------:R-:W-:Y:S11]  /*20c30*/  @!UPT UIADD3 URZ, URZ, URZ, URZ ;  /* 0x0000003f3f3ff290 */ /* 0x000ff6000fffe03f */
[----:B------:R-:W-:Y:S01]  /*20c40*/  @!UPT UIADD3 URZ, URZ, URZ, URZ ;  /* 0x0000003f3f3ff290 */ /* 0x000fe2000fffe03f */
[----:B------:R0:W-:Y:S01]  /*20c50*/  STL.64 [R1+0xb40], R24 ;  /* 0x000b401801007387 */ /* 0x0001e20000100a00 */
[----:B------:R-:W-:Y:S03]  /*20c60*/  STL.64 [R1+0xb48], R26 ;  /* 0x000b481a01007387 */ /* 0x000fe60000100a00 */
[----:B0-----:R-:W3:Y:S02]  /*20c70*/  LDL.LU.64 R24, [R1+0x2ef8] ;  /* 0x002ef80001187983 */ /* 0x001ee40000300a00 */
[C---:B---3--:R-:W-:Y:S01]  /*20c80*/  HMMA.16816.F32 R4, R20.reuse, R24, R4 ;  /* 0x000000181404723c */ /* 0x048fe20000001804 */
[----:B------:R-:W-:Y:S02]  /*20c90*/  IMAD.MOV.U32 R0, RZ, RZ, R24 ;  /* 0x000000ffff007224 */ /* 0x000fe400078e0018 */
[----:B------:R-:W-:Y:S11]  /*20ca0*/  IMAD.MOV.U32 R29, RZ, RZ, R25 ;  /* 0x000000ffff1d7224 */ /* 0x000ff600078e0019 */
[----:B------:R-:W-:Y:S09]  /*20cb0*/  @!UPT UIADD3 URZ, URZ, URZ, URZ ;  /* 0x0000003f3f3ff290 */ /* 0x000ff2000fffe03f */
[----:B------:R0:W-:Y:S01]  /*20cc0*/  STL.64 [R1+0xb30], R4 ;  /* 0x000b300401007387 */ /* 0x0001e20000100a00 */
        /* <DEDUP_REMOVED lines=8> */
[----:B------:R0:W-:Y:S02]  /*20d50*/  STL.64 [R1+0xb28], R26 ;  /* 0x000b281a01007387 */ /* 0x0001e40000100a00 */
[----:B-1----:R-:W2:Y:S02]  /*20d60*/  LDL.LU.64 R6, [R1+0x2ed8] ;  /* 0x002ed80001067983 */ /* 0x002ea40000300a00 */
[----:B0-----:R-:W-:Y:S02]  /*20d70*/  IMAD.MOV.U32 R26, RZ, RZ, R4 ;  /* 0x000000ffff1a7224 */ /* 0x001fe400078e0004 */
[----:B------:R-:W-:-:S05]  /*20d80*/  IMAD.MOV.U32 R27, RZ, RZ, R5 ;  /* 0x000000ffff1b7224 */ /* 0x000fca00078e0005 */
[----:B------:R0:W-:Y:S01]  /*20d90*/  STL.64 [R1+0x2ea8], R26 ;  /* 0x002ea81a01007387 */ /* 0x0001e20000100a00 */
[----:B------:R-:W3:Y:S03]  /*20da0*/  LDL.LU.64 R24, [R1+0xb10] ;  /* 0x000b100001187983 */ /* 0x000ee60000300a00 */
[----:B0-----:R-:W3:Y:S01]  /*20db0*/  LDL.LU.64 R26, [R1+0xb18] ;  /* 0x000b1800011a7983 */ /* 0x001ee20000300a00 */
[----:B------:R-:W-:Y:S02]  /*20dc0*/  IMAD.MOV.U32 R4, RZ, RZ, R8 ;  /* 0x000000ffff047224 */ /* 0x000fe400078e0008 */
[----:B------:R-:W-:Y:S01]  /*20dd0*/  IMAD.MOV.U32 R5, RZ, RZ, R9 ;  /* 0x000000ffff057224 */ /* 0x000fe200078e0009 */
[C---:B---3--:R-:W-:Y:S11]  /*20de0*/  HMMA.16816.F32 R24, R20.reuse, R8, R24 ;  /* 0x000000081418723c */ /* 0x048ff60000001818 */
[----:B------:R-:W-:Y:S11]  /*20df0*/  @!UPT UIADD3 URZ, URZ, URZ, URZ ;  /* 0x0000003f3f3ff290 */ /* 0x000ff6000fffe03f */
[----:B------:R-:W-:Y:S01]  /*20e00*/  @!UPT UIADD3 URZ, URZ, URZ, URZ ;  /* 0x0000003f3f3ff290 */ /* 0x000fe2000fffe03f */
[----:B------:R0:W-:Y:S01]  /*20e10*/  STL.64 [R1+0xb10], R24 ;  /* 0x000b101801007387 */ /* 0x0001e20000100a00 */
[----:B------:R1:W-:Y:S02]  /*20e20*/  STL.64 [R1+0xb18], R26 ;  /* 0x000b181a01007387 */ /* 0x0003e40000100a00 */
[----:B------:R-:W4:Y:S02]  /*20e30*/  LDL.LU.64 R8, [R1+0xb00] ;  /* 0x000b000001087983 */ /* 0x000f240000300a00 */
[----:B------:R-:W4:Y:S01]  /*20e40*/  LDL.LU.64 R10, [R1+0xb08] ;  /* 0x000b0800010a7983 */ /* 0x000f220000300a00 */
[----:B0-----:R-:W3:Y:S01]  /*20e50*/  LDL.LU.64 R24, [R1+0xae0] ;  /* 0x000ae00001187983 */ /* 0x001ee20000300a00 */
[----:B-1----:R-:W2:Y:S03]  /*20e60*/  LDL.LU.64 R26, [R1+0xae8] ;  /* 0x000ae800011a7983 */ /* 0x002ea60000300a00 */
[----:B--2---:R-:W-:Y:S01]  /*20e70*/  STL.64 [R1+0x2ec0], R26 ;  /* 0x002ec01a01007387 */ /* 0x004fe20000100a00 */
[----:B---3--:R0:W-:Y:S03]  /*20e80*/  STL.64 [R1+0x2eb8], R24 ;  /* 0x002eb81801007387 */ /* 0x0081e60000100a00 */
[----:B0-----:R-:W2:Y:S01]  /*20e90*/  LDL.LU.64 R24, [R1+0xaf0] ;  /* 0x000af00001187983 */ /* 0x001ea20000300a00 */
[----:B------:R-:W2:Y:S02]  /*20ea0*/  LDL.LU.64 R26, [R1+0xaf8] ;  /* 0x000af800011a7983 */ /* 0x000ea40000300a00 */
[----:B------:R-:W-:Y:S02]  /*20eb0*/  STL.64 [R1+0x2e78], R6 ;  /* 0x002e780601007387 */ /* 0x000fe40000100a00 */
[----:B------:R0:W-:Y:S02]  /*20ec0*/  STL.64 [R1+0x2e70], R4 ;  /* 0x002e700401007387 */ /* 0x0001e40000100a00 */
[----:B0-----:R-:W3:Y:S01]  /*20ed0*/  LDL.LU.64 R4, [R1+0xac0] ;  /* 0x000ac00001047983 */ /* 0x001ee20000300a00 */
        /* <DEDUP_REMOVED lines=8> */
[----:B------:R0:W-:Y:S02]  /*20f60*/  STL.64 [R1+0xb00], R8 ;  /* 0x000b000801007387 */ /* 0x0001e40000100a00 */
[----:B------:R1:W-:Y:S02]  /*20f70*/  STL.64 [R1+0xb08], R10 ;  /* 0x000b080a01007387 */ /* 0x0003e40000100a00 */
[----:B0-----:R-:W-:Y:S01]  /*20f80*/  IMAD.MOV.U32 R9, RZ, RZ, R16 ;  /* 0x000000ffff097224 */ /* 0x001fe200078e0010 */
[----:B-1----:R-:W3:Y:S01]  /*20f90*/  LDL.LU.64 R10, [R1+0x2ed0] ;  /* 0x002ed000010a7983 */ /* 0x002ee20000300a00 */
[----:B------:R-:W4:Y:S02]  /*20fa0*/  LDL.LU.64 R16, [R1+0x2ec8] ;  /* 0x002ec80001107983 */ /* 0x000f240000300a00 */
[----:B------:R-:W-:Y:S01]  /*20fb0*/  IMAD.MOV.U32 R15, RZ, RZ, R13 ;  /* 0x000000ffff0f7224 */ /* 0x000fe200078e000d */
[----:B----4-:R-:W-:Y:S01]  /*20fc0*/  HMMA.16816.F32 R24, R20, R16, R24 ;  /* 0x000000101418723c */ /* 0x010fe20000001818 */
[----:B------:R-:W-:-:S02]  /*20fd0*/  IMAD.MOV.U32 R13, RZ, RZ, R16 ;  /* 0x000000ffff0d7224 */ /* 0x000fc400078e0010 */
[----:B------:R-:W-:Y:S11]  /*20fe0*/  IMAD.MOV.U32 R8, RZ, RZ, R17 ;  /* 0x000000ffff087224 */ /* 0x000ff600078e0011 */
[----:B------:R-:W-:Y:S09]  /*20ff0*/  @!UPT UIADD3 URZ, URZ, URZ, URZ ;  /* 0x0000003f3f3ff290 */ /* 0x000ff2000fffe03f */
[----:B------:R-:W-:Y:S01]  /*21000*/  STL.64 [R1+0xaf0], R24 ;  /* 0x000af01801007387 */ /* 0x000fe20000100a00 */
[----:B------:R0:W-:Y:S03]  /*21010*/  STL.64 [R1+0xaf8], R26 ;  /* 0x000af81a01007387 */ /* 0x0001e60000100a00 */
[----:B0-----:R-:W4:Y:S01]  /*21020*/  LDL.LU.64 R26, [R1+0x2ec0] ;  /* 0x002ec000011a7983 */ /* 0x001f220000300a00 */
[----:B------:R-:W4:Y:S02]  /*21030*/  LDL.LU.64 R24, [R1+0x2eb8] ;  /* 0x002eb80001187983 */ /* 0x000f240000300a00 */
[----:B------:R-:W4:Y:S02]  /*21040*/  LDL.LU.64 R16, [R1+0x2eb0] ;  /* 0x002eb00001107983 */ /* 0x000f240000300a00 */
[----:B------:R-:W-:Y:S01]  /*21050*/  IMAD.MOV.U32 R28, RZ, RZ, R12 ;  /* 0x000000ffff1c7224 */ /* 0x000fe200078e000c */
[C---:B----4-:R-:W-:Y:S01]  /*21060*/  HMMA.16816.F32 R24, R20.reuse, R16, R24 ;  /* 0x000000101418723c */ /* 0x050fe20000001818 */
[----:B------:R-:W-:Y:S11]  /*21070*/  IMAD.MOV.U32 R12, RZ, RZ, R17 ;  /* 0x000000ffff0c7224 */ /* 0x000ff600078e0011 */
[----:B------:R-:W-:Y:S11]  /*21080*/  @!UPT UIADD3 URZ, URZ, URZ, URZ ;  /* 0x0000003f3f3ff290 */ /* 0x000ff6000fffe03f */
[----:B------:R0:W-:Y:S01]  /*21090*/  STL.64 [R1+0xae0], R24 ;  /* 0x000ae01801007387 */ /* 0x0001e20000100a00 */
[----:B------:R1:W-:Y:S02]  /*210a0*/  STL.64 [R1+0xae8], R26 ;  /* 0x000ae81a01007387 */ /* 0x0003e40000100a00 */
[----:B0-----:R-:W-:Y:S01]  /*210b0*/  IMAD.MOV.U32 R25, RZ, RZ, R16 ;  /* 0x000000ffff197224 */ /* 0x001fe200078e0010 */
[----:B-1----:R-:W4:Y:S01]  /*210c0*/  LDL.LU.64 R26, [R1+0x2ea8] ;  /* 0x002ea800011a7983 */ /* 0x002f220000300a00 */
        /* <DEDUP_REMOVED lines=16> */
[----:B0-----:R-:W2:Y:S01]  /*211d0*/  LDL.LU.64 R6, [R1+0x2e78] ;  /* 0x002e780001067983 */ /* 0x001ea20000300a00 */
[----:B------:R-:W2:Y:S02]  /*211e0*/  LDL.LU.64 R4, [R1+0x2e70] ;  /* 0x002e700001047983 */ /* 0x000ea40000300a00 */
        /* <DEDUP_REMOVED lines=35> */
[----:B------:R-:W2:Y:S02]  /*21420*/  LDL.LU.64 R18, [R1+0xaa8] ;  /* 0x000aa80001127983 */ /* 0x000ea40000300a00 */
[----:B------:R-:W-:Y:S02]  /*21430*/  STL [R1+0x2d40], R14 ;  /* 0x002d400e01007387 */ /* 0x000fe40000100800 */
[----:B------:R-:W-:Y:S01]  /*21440*/  STL.64 [R1+0x2d38], R12 ;  /* 0x002d380c01007387 */ /* 0x000fe20000100a00 */
[----:B--2---:R-:W-:Y:S11]  /*21450*/  HMMA.16816.F32 R16, R20, R8, R16 ;  /* 0x000000081410723c */ /* 0x004ff60000001810 */
[----:B------:R-:W-:Y:S11]  /*21460*/  @!UPT UIADD3 URZ, URZ, URZ, URZ ;  /* 0x0000003f3f3ff290 */ /* 0x000ff6000fffe03f */
[----:B------:R-:W-:Y:S01]  /*21470*/  @!UPT UIADD3 URZ, URZ, URZ, URZ ;  /* 0x0000003f3f3ff290 */ /* 0x000fe2000fffe03f */
[----:B------:R4:W-:Y:S01]  /*21480*/  STL.64 [R1+0xaa0], R16 ;  /* 0x000aa01001007387 */ /* 0x0009e20000100a00 */
[----:B------:R-:W-:Y:S02]  /*21490*/  STL.64 [R1+0xaa8], R18 ;  /* 0x000aa81201007387 */ /* 0x000fe40000100a00 */
[----:B----4-:R-:W-:Y:S02]  /*214a0*/  IMAD.MOV.U32 R16, RZ, RZ, R26 ;  /* 0x000000ffff107224 */ /* 0x010fe400078e001a */
[----:B------:R-:W-:Y:S01]  /*214b0*/  IMAD.MOV.U32 R17, RZ, RZ, R27 ;  /* 0x000000ffff117224 */ /* 0x000fe200078e001b */
[----:B------:R-:W2:Y:S01]  /*214c0*/  LDL.LU R26, [R1+0x2e40] ;  /* 0x002e4000011a7983 */ /* 0x000ea20000300800 */
[----:B------:R-:W2:Y:S03]  /*214d0*/  LDL.LU R27, [R1+0x2e3c] ;  /* 0x002e3c00011b7983 */ /* 0x000ea60000300800 */
[----:B------:R0:W-:Y:S04]  /*214e0*/  STL.64 [R1+0x2db8], R16 ;  /* 0x002db81001007387 */ /* 0x0001e80000100a00 */
[----:B0-----:R-:W4:Y:S01]  /*214f0*/  LDL.LU.64 R16, [R1+0x4e0] ;  /* 0x0004e00001107983 */ /* 0x001f220000300a00 */
[----:B------:R-:W4:Y:S02]  /*21500*/  LDL.LU.64 R18, [R1+0x4e8] ;  /* 0x0004e80001127983 */ /* 0x000f240000300a00 */
[----:B------:R0:W-:Y:S02]  /*21510*/  STL.64 [R1+0x2d20], R8 ;  /* 0x002d200801007387 */ /* 0x0001e40000100a00 */
[----:B0-----:R-:W-:-:S02]  /*21520*/  IMAD.MOV.U32 R8, RZ, RZ, R28 ;  /* 0x000000ffff087224 */ /* 0x001fc400078e001c */
[----:B------:R-:W-:Y:S01]  /*21530*/  IMAD.MOV.U32 R9, RZ, RZ, R15 ;  /* 0x000000ffff097224 */ /* 0x000fe200078e000f */
[----:B----4-:R-:W-:Y:S07]  /*21540*/  HMMA.16816.F32 R20, R20, R4, R16 ;  /* 0x000000041414723c */ /* 0x010fee0000001810 */
[----:B------:R-:W-:Y:S02]  /*21550*/  IMAD.MOV.U32 R16, RZ, RZ, R0 ;  /* 0x000000ffff107224 */ /* 0x000fe400078e0000 */
[----:B------:R-:W-:Y:S01]  /*21560*/  IMAD.MOV.U32 R17, RZ, RZ, R29 ;  /* 0x000000ffff117224 */ /* 0x000fe200078e001d */
[----:B------:R-:W4:Y:S11]  /*21570*/  LDL.LU R0, [R1+0x2e38] ;  /* 0x002e380001007983 */ /* 0x000f360000300800 */
[----:B------:R-:W-:Y:S02]  /*21580*/  @!UPT UIADD3 URZ, URZ, URZ, URZ ;  /* 0x0000003f3f3ff290 */ /* 0x000fe4000fffe03f */
[----:B------:R-:W-:Y:S01]  /*21590*/  STL.64 [R1+0x4e0], R20 ;  /* 0x0004e01401007387 */ /* 0x000fe20000100a00 */
[----:B------:R-:W-:Y:S02]  /*215a0*/  STL.64 [R1+0x4e8], R22 ;  /* 0x0004e81601007387 */ /* 0x000fe40000100a00 */
[----:B------:R-:W-:Y:S02]  /*215b0*/  STL.64 [R1+0x2dd0], R16 ;  /* 0x002dd01001007387 */ /* 0x000fe40000100a00 */
[----:B------:R3:W-:Y:S02]  /*215c0*/  STL.64 [R1+0x2dd8], R8 ;  /* 0x002dd80801007387 */ /* 0x0007e40000100a00 */
[----:B---3--:R-:W-:Y:S02]  /*215d0*/  IMAD.MOV.U32 R8, RZ, RZ, R11 ;  /* 0x000000ffff087224 */ /* 0x008fe400078e000b */
[----:B------:R-:W-:-:S05]  /*215e0*/  IMAD.MOV.U32 R9, RZ, RZ, R10 ;  /* 0x000000ffff097224 */ /* 0x000fca00078e000a */
[----:B------:R0:W-:Y:S02]  /*215f0*/  STL.64 [R1+0x2df0], R8 ;  /* 0x002df00801007387 */ /* 0x0001e40000100a00 */
[----:B0-----:R-:W-:Y:S02]  /*21600*/  IMAD.MOV.U32 R8, RZ, RZ, R7 ;  /* 0x000000ffff087224 */ /* 0x001fe400078e0007 */
[----:B------:R-:W-:-:S05]  /*21610*/  IMAD.MOV.U32 R9, RZ, RZ, R6 ;  /* 0x000000ffff097224 */ /* 0x000fca00078e0006 */
[----:B------:R0:W-:Y:S02]  /*21620*/  STL.64 [R1+0x2e08], R8 ;  /* 0x002e080801007387 */ /* 0x0001e40000100a00 */
[----:B0-----:R-:W-:Y:S02]  /*21630*/  IMAD.MOV.U32 R8, RZ, RZ, R3 ;  /* 0x000000ffff087224 */ /* 0x001fe400078e0003 */
[----:B------:R-:W-:-:S05]  /*21640*/  IMAD.MOV.U32 R9, RZ, RZ, R2 ;  /* 0x000000ffff097224 */ /* 0x000fca00078e0002 */
[----:B------:R0:W-:Y:S04]  /*21650*/  STL.64 [R1+0x2e20], R8 ;  /* 0x002e200801007387 */ /* 0x0001e80000100a00 */
[----:B0-----:R-:W2:Y:S01]  /*21660*/  LDL.64 R8, [R1+0xc0] ;  /* 0x0000c00001087983 */ /* 0x001ea20000100a00 */
[----:B------:R-:W3:Y:S02]  /*21670*/  LDL.LU.64 R16, [R1+0x3a0] ;  /* 0x0003a00001107983 */ /* 0x000ee40000300a00 */
[----:B------:R-:W2:Y:S02]  /*21680*/  LDL.LU.64 R18, [R1+0x3a8] ;  /* 0x0003a80001127983 */ /* 0x000ea40000300a00 */
[----:B--2---:R-:W-:Y:S01]  /*21690*/  STL.64 [R1+0x2de8], R18 ;  /* 0x002de81201007387 */ /* 0x004fe20000100a00 */
[----:B---3--:R0:W-:Y:S03]  /*216a0*/  STL.64 [R1+0x2de0], R16 ;  /* 0x002de01001007387 */ /* 0x0081e60000100a00 */
[----:B0-----:R-:W2:Y:S01]  /*216b0*/  LDL.LU.64 R16, [R1+0x3b0] ;  /* 0x0003b00001107983 */ /* 0x001ea20000300a00 */
[----:B------:R-:W3:Y:S03]  /*216c0*/  LDL.LU.64 R18, [R1+0x3b8] ;  /* 0x0003b80001127983 */ /* 0x000ee60000300a00 */
[----:B---3--:R-:W-:Y:S01]  /*216d0*/  STL.64 [R1+0x2e00], R18 ;  /* 0x002e001201007387 */ /* 0x008fe20000100a00 */
[----:B--2---:R0:W-:Y:S03]  /*216e0*/  STL.64 [R1+0x2df8], R16 ;  /* 0x002df81001007387 */ /* 0x0041e60000100a00 */
        /* <DEDUP_REMOVED lines=9> */
[----:B------:R-:W2:Y:S02]  /*21780*/  LDL.LU.64 R18, [R1+0x3e8] ;  /* 0x0003e80001127983 */ /* 0x000ea40000300a00 */
[----:B------:R0:W-:Y:S02]  /*21790*/  STL.64 [R1+0x2d50], R4 ;  /* 0x002d500401007387 */ /* 0x0001e40000100a00 */
[----:B0-----:R-:W3:Y:S01]  /*217a0*/  LDL.LU.64 R4, [R1+0x340] ;  /* 0x0003400001047983 */ /* 0x001ee20000300a00 */
[----:B------:R-:W2:Y:S03]  /*217b0*/  LDL.LU.64 R6, [R1+0x348] ;  /* 0x0003480001067983 */ /* 0x000ea60000300a00 */
        /* <DEDUP_REMOVED lines=11> */
[----:B------:R-:W3:Y:S01]  /*21870*/  LDL.LU.64 R6, [R1+0x378] ;  /* 0x0003780001067983 */ /* 0x000ee20000300a00 */
[----:B------:R-:W-:Y:S02]  /*21880*/  HMMA.16816.F32 R16, R24, R8, R16 ;  /* 0x000000081810723c */ /* 0x000fe40000001810 */
[----:B---3--:R-:W-:Y:S01]  /*21890*/  STL.64 [R1+0x2db0], R6 ;  /* 0x002db00601007387 */ /* 0x008fe20000100a00 */
[----:B--2---:R0:W-:Y:S03]  /*218a0*/  STL.64 [R1+0x2da8], R4 ;  /* 0x002da80401007387 */ /* 0x0041e60000100a00 */
[----:B0-----:R-:W2:Y:S01]  /*218b0*/  LDL.LU.64 R4, [R1+0x380] ;  /* 0x0003800001047983 */ /* 0x001ea20000300a00 */
[----:B------:R-:W3:Y:S02]  /*218c0*/  LDL.LU.64 R6, [R1+0x388] ;  /* 0x0003880001067983 */ /* 0x000ee40000300a00 */
[----:B------:R-:W-:-:S02]  /*218d0*/  IMAD.MOV.U32 R3, RZ, RZ, R8 ;  /* 0x000000ffff037224 */ /* 0x000fc400078e0008 */
[----:B------:R-:W-:Y:S01]  /*218e0*/  IMAD.MOV.U32 R2, RZ, RZ, R9 ;  /* 0x000000ffff027224 */ /* 0x000fe200078e0009 */
[----:B---3--:R-:W-:Y:S01]  /*218f0*/  STL.64 [R1+0x2dc8], R6 ;  /* 0x002dc80601007387 */ /* 0x008fe20000100a00 */
[----:B--2---:R0:W-:Y:S03]  /*21900*/  STL.64 [R1+0x2dc0], R4 ;  /* 0x002dc00401007387 */ /* 0x0041e60000100a00 */
[----:B0-----:R-:W2:Y:S01]  /*21910*/  LDL.LU.64 R4, [R1+0x390] ;  /* 0x0003900001047983 */ /* 0x001ea20000300a00 */
[----:B------:R-:W2:Y:S02]  /*21920*/  LDL.LU.64 R6, [R1+0x398] ;  /* 0x0003980001067983 */ /* 0x000ea40000300a00 */
[----:B------:R-:W3:Y:S02]  /*21930*/  LDL.LU.64 R12, [R1+0x330] ;  /* 0x00033000010c7983 */ /* 0x000ee40000300a00 */
[----:B------:R-:W3:Y:S01]  /*21940*/  LDL.LU.64 R14, [R1+0x338] ;  /* 0x00033800010e7983 */ /* 0x000ee20000300a00 */
[----:B------:R-:W2:Y:S01]  /*21950*/  LDL.LU.64 R20, [R1+0x320] ;  /* 0x0003200001147983 */ /* 0x000ea20000300a00 */
[----:B------:R-:W2:Y:S02]  /*21960*/  LDL.LU.64 R22, [R1+0x328] ;  /* 0x0003280001167983 */ /* 0x000ea40000300a00 */
[----:B------:R-:W-:Y:S02]  /*21970*/  STL.64 [R1+0x3e0], R16 ;  /* 0x0003e01001007387 */ /* 0x000fe40000100a00 */
[----:B------:R0:W-:Y:S02]  /*21980*/  STL.64 [R1+0x3e8], R18 ;  /* 0x0003e81201007387 */ /* 0x0001e40000100a00 */
[----:B0-----:R-:W2:Y:S01]  /*21990*/  LDL.LU.64 R18, [R1+0x2e30] ;  /* 0x002e300001127983 */ /* 0x001ea20000300a00 */
[----:B------:R-:W2:Y:S02]  /*219a0*/  LDL.LU.64 R16, [R1+0x2e28] ;  /* 0x002e280001107983 */ /* 0x000ea40000300a00 */
[----:B------:R-:W2:Y:S02]  /*219b0*/  LDL.LU.64 R8, [R1+0x2e20] ;  /* 0x002e200001087983 */ /* 0x000ea40000300a00 */
[C---:B--2---:R-:W-:Y:S01]  /*219c0*/  HMMA.16816.F32 R8, R24.reuse, R8, R16 ;  /* 0x000000081808723c */ /* 0x044fe20000001810 */
[----:B------:R-:W2:Y:S01]  /*219d0*/  LDL.LU.64 R18, [R1+0x2e18] ;  /* 0x002e180001127983 */ /* 0x000ea20000300a00 */
[----:B------:R-:W2:Y:S11]  /*219e0*/  LDL.LU.64 R16, [R1+0x2e10] ;  /* 0x002e100001107983 */ /* 0x000eb60000300a00 */
[----:B------:R-:W-:Y:S10]  /*219f0*/  @!UPT UIADD3 URZ, URZ, URZ, URZ ;  /* 0x0000003f3f3ff290 */ /* 0x000ff4000fffe03f */
        /* <DEDUP_REMOVED lines=64> */
[----:B0-----:R-:W3:Y:S02]  /*21e00*/  LDL.LU.64 R16, [R1+0x2d48] ;  /* 0x002d480001107983 */ /* 0x001ee40000300a00 */
[C---:B---3--:R-:W-:Y:S02]  /*21e10*/  HMMA.16816.F32 R16, R24.reuse, R16, R12 ;  /* 0x000000101810723c */ /* 0x048fe4000000180c */
[----:B------:R-:W3:Y:S01]  /*21e20*/  LDL.LU R14, [R1+0x2d40] ;  /* 0x002d4000010e7983 */ /* 0x000ee20000300800 */
[----:B------:R-:W2:Y:S11]  /*21e30*/  LDL.LU.64 R12, [R1+0x2d38] ;  /* 0x002d3800010c7983 */ /* 0x000eb60000300a00 */
[----:B------:R-:W-:Y:S09]  /*21e40*/  @!UPT UIADD3 URZ, URZ, URZ, URZ ;  /* 0x0000003f3f3ff290 */ /* 0x000ff2000fffe03f */
[----:B------:R-:W-:Y:S01]  /*21e50*/  STL.64 [R1+0x330], R16 ;  /* 0x0003301001007387 */ /* 0x000fe20000100a00 */
[----:B------:R0:W-:Y:S03]  /*21e60*/  STL.64 [R1+0x338], R18 ;  /* 0x0003381201007387 */ /* 0x0001e60000100a00 */
[----:B0-----:R-:W2:Y:S01]  /*21e70*/  LDL.LU.64 R18, [R1+0x2d30] ;  /* 0x002d300001127983 */ /* 0x001ea20000300a00 */
[----:B------:R-:W2:Y:S02]  /*21e80*/  LDL.LU.64 R16, [R1+0x2d28] ;  /* 0x002d280001107983 */ /* 0x000ea40000300a00 */
[C---:B--2---:R-:W-:Y:S11]  /*21e90*/  HMMA.16816.F32 R20, R24.reuse, R16, R20 ;  /* 0x000000101814723c */ /* 0x044ff60000001814 */
[----:B------:R-:W-:Y:S11]  /*21ea0*/  @!UPT UIADD3 URZ, URZ, URZ, URZ ;  /* 0x0000003f3f3ff290 */ /* 0x000ff6000fffe03f */
[----:B------:R-:W-:Y:S01]  /*21eb0*/  @!UPT UIADD3 URZ, URZ, URZ, URZ ;  /* 0x0000003f3f3ff290 */ /* 0x000fe2000fffe03f */
[----:B------:R0:W-:Y:S01]  /*21ec0*/  STL.64 [R1+0x320], R20 ;  /* 0x0003201401007387 */ /* 0x0001e20000100a00 */
[----:B------:R1:W-:Y:S03]  /*21ed0*/  STL.64 [R1+0x328], R22 ;  /* 0x0003281601007387 */ /* 0x0003e60000100a00 */
[----:B0-----:R-:W2:Y:S01]  /*21ee0*/  LDL.LU.64 R20, [R1] ;  /* 0x0000000001147983 */ /* 0x001ea20000300a00 */
[----:B-1----:R-:W2:Y:S02]  /*21ef0*/  LDL.LU.64 R22, [R1+0x8] ;  /* 0x0000080001167983 */ /* 0x002ea40000300a00 */
[----:B------:R-:W-:Y:S02]  /*21f00*/  STL.64 [R1+0x2ca0], R18 ;  /* 0x002ca01201007387 */ /* 0x000fe40000100a00 */
[----:B------:R0:W-:Y:S02]  /*21f10*/  STL.64 [R1+0x2c98], R16 ;  /* 0x002c981001007387 */ /* 0x0001e40000100a00 */
[----:B0-----:R-:W2:Y:S01]  /*21f20*/  LDL.LU.64 R16, [R1+0xb0] ;  /* 0x0000b00001107983 */ /* 0x001ea20000300a00 */
[C---:B------:R-:W-:Y:S03]  /*21f30*/  HMMA.16816.F32 R8, R24.reuse, R12, R8 ;  /* 0x0000000c1808723c */ /* 0x040fe60000001808 */
[----:B--2---:R-:W-:Y:S11]  /*21f40*/  STL.64 [R1+0x2d10], R16 ;  /* 0x002d101001007387 */ /* 0x004ff60000100a00 */
[----:B------:R-:W-:Y:S09]  /*21f50*/  @!UPT UIADD3 URZ, URZ, URZ, URZ ;  /* 0x0000003f3f3ff290 */ /* 0x000ff2000fffe03f */
[----:B------:R0:W-:Y:S02]  /*21f60*/  STL.64 [R1+0x310], R8 ;  /* 0x0003100801007387 */ /* 0x0001e40000100a00 */
[----:B------:R-:W-:Y:S01]  /*21f70*/  STL.64 [R1+0x318], R10 ;  /* 0x0003180a01007387 */ /* 0x000fe20000100a00 */
[----:B0-----:R-:W2:Y:S01]  /*21f80*/  LDL.LU.64 R8, [R1+0x2d20] ;  /* 0x002d200001087983 */ /* 0x001ea20000300a00 */
[----:B---3--:R-:W-:Y:S02]  /*21f90*/  STL [R1+0x2cc0], R14 ;  /* 0x002cc00e01007387 */ /* 0x008fe40000100800 */
[----:B------:R0:W-:Y:S02]  /*21fa0*/  STL.64 [R1+0x2cb8], R12 ;  /* 0x002cb80c01007387 */ /* 0x0001e40000100a00 */
[----:B0-----:R-:W3:Y:S04]  /*21fb0*/  LDL.LU.64 R12, [R1+0x90] ;  /* 0x00009000010c7983 */ /* 0x001ee80000300a00 */
[----:B---3--:R0:W-:Y:S04]  /*21fc0*/  STL.64 [R1+0x2d08], R12 ;  /* 0x002d080c01007387 */ /* 0x0081e80000100a00 */
[----:B0-----:R-:W3:Y:S01]  /*21fd0*/  LDL.LU.64 R12, [R1+0x300] ;  /* 0x00030000010c7983 */ /* 0x001ee20000300a00 */
[----:B------:R-:W3:Y:S02]  /*21fe0*/  LDL.LU.64 R14, [R1+0x308] ;  /* 0x00030800010e7983 */ /* 0x000ee40000300a00 */
[----:B--2---:R-:W-:Y:S02]  /*21ff0*/  STL [R1+0x2c80], R9 ;  /* 0x002c800901007387 */ /* 0x004fe40000100800 */
[----:B------:R0:W-:Y:S01]  /*22000*/  STL [R1+0x2d18], R8 ;  /* 0x002d180801007387 */ /* 0x0001e20000100800 */
[C---:B---3--:R-:W-:Y:S11]  /*22010*/  HMMA.16816.F32 R12, R24.reuse, R8, R12 ;  /* 0x00000008180c723c */ /* 0x048ff6000000180c */
[----:B------:R-:W-:Y:S11]  /*22020*/  @!UPT UIADD3 URZ, URZ, URZ, URZ ;  /* 0x0000003f3f3ff290 */ /* 0x000ff6000fffe03f */
[----:B------:R-:W-:Y:S01]  /*22030*/  @!UPT UIADD3 URZ, URZ, URZ, URZ ;  /* 0x0000003f3f3ff290 */ /* 0x000fe2000fffe03f */
[----:B------:R-:W-:Y:S01]  /*22040*/  STL.64 [R1+0x300], R12 ;  /* 0x0003000c01007387 */ /* 0x000fe20000100a00 */
[----:B------:R1:W-:Y:S02]  /*22050*/  STL.64 [R1+0x308], R14 ;  /* 0x0003080e01007387 */ /* 0x0003e40000100a00 */
[----:B0-----:R-:W2:Y:S02]  /*22060*/  LDL.LU.64 R8, [R1+0x9a0] ;  /* 0x0009a00001087983 */ /* 0x001ea40000300a00 */
[----:B------:R-:W2:Y:S01]  /*22070*/  LDL.LU.64 R10, [R1+0x9a8] ;  /* 0x0009a800010a7983 */ /* 0x000ea20000300a00 */
[----:B-1----:R-:W-:Y:S01]  /*22080*/  HMMA.16816.F32 R12, R24, R4, R20 ;  /* 0x00000004180c723c */ /* 0x002fe20000001814 */
[----:B----4-:R-:W-:Y:S04]  /*22090*/  LDSM.16.MT88.4 R20, [R0+0x300] ;  /* 0x000300000014783b */ /* 0x010fe80000004200 */
[----:B------:R-:W0:Y:S01]  /*220a0*/  LDSM.16.MT88.4 R24, [R0+0x380] ;  /* 0x000380000018783b */ /* 0x000e220000004200 */
[----:B------:R-:W-:-:S02]  /*220b0*/  IMAD.MOV.U32 R16, RZ, RZ, R3 ;  /* 0x000000ffff107224 */ /* 0x000fc400078e0003 */
[----:B------:R-:W-:Y:S01]  /*220c0*/  IMAD.MOV.U32 R17, RZ, RZ, R2 ;  /* 0x000000ffff117224 */ /* 0x000fe200078e0002 */
[----:B------:R-:W-:Y:S01]  /*220d0*/  STL [R1+0x2c4c], R4 ;  /* 0x002c4c0401007387 */ /* 0x000fe20000100800 */
[----:B------:R1:W-:Y:S11]  /*220e0*/  STL [R1+0x2c48], R5 ;  /* 0x002c480501007387 */ /* 0x0003f60000100800 */
[----:B------:R-:W-:Y:S02]  /*220f0*/  @!UPT UIADD3 URZ, URZ, URZ, URZ ;  /* 0x0000003f3f3ff290 */ /* 0x000fe4000fffe03f */
[----:B------:R3:W-:Y:S01]  /*22100*/  STL.64 [R1+0x10c0], R12 ;  /* 0x0010c00c01007387 */ /* 0x0007e20000100a00 */
[----:B------:R4:W-:Y:S02]  /*22110*/  STL.64 [R1+0x10c8], R14 ;  /* 0x0010c80e01007387 */ /* 0x0009e40000100a00 */
[----:B-1----:R-:W2:Y:S01]  /*22120*/  LDL.LU.64 R4, [R1+0xa0] ;  /* 0x0000a00001047983 */ /* 0x002ea20000300a00 */
[----:B---3--:R-:W3:Y:S01]  /*22130*/  LDL.LU.64 R12, [R1+0x980] ;  /* 0x00098000010c7983 */ /* 0x008ee20000300a00 */
[----:B----4-:R-:W3:Y:S03]  /*22140*/  LDL.LU.64 R14, [R1+0x988] ;  /* 0x00098800010e7983 */ /* 0x010ee60000300a00 */
[----:B0-----:R-:W-:Y:S01]  /*22150*/  STL [R1+0x2c54], R24 ;  /* 0x002c541801007387 */ /* 0x001fe20000100800 */
[----:B------:R0:W-:Y:S02]  /*22160*/  STL [R1+0x2c50], R25 ;  /* 0x002c501901007387 */ /* 0x0001e40000100800 */
[----:B------:R-:W-:Y:S02]  /*22170*/  STL [R1+0x2c44], R26 ;  /* 0x002c441a01007387 */ /* 0x000fe40000100800 */
[----:B------:R1:W-:Y:S01]  /*22180*/  STL [R1+0x2c40], R27 ;  /* 0x002c401b01007387 */ /* 0x0003e20000100800 */
[----:B0-----:R-:W4:Y:S01]  /*22190*/  LDL.LU.64 R24, [R1+0x990] ;  /* 0x0009900001187983 */ /* 0x001f220000300a00 */
[----:B-1----:R-:W4:Y:S01]  /*221a0*/  LDL.LU.64 R26, [R1+0x998] ;  /* 0x00099800011a7983 */ /* 0x002f220000300a00 */
[C---:B--2---:R-:W-:Y:S02]  /*221b0*/  HMMA.16816.F32 R16, R20.reuse, R16, R8 ;  /* 0x000000101410723c */ /* 0x044fe40000001808 */
[----:B------:R-:W2:Y:S11]  /*221c0*/  LDL.LU R8, [R1+0x2d18] ;  /* 0x002d180001087983 */ /* 0x000eb60000300800 */
[----:B------:R-:W-:Y:S10]  /*221d0*/  @!UPT UIADD3 URZ, URZ, URZ, URZ ;  /* 0x0000003f3f3ff290 */ /* 0x000ff4000fffe03f */
[----:B------:R0:W-:Y:S01]  /*221e0*/  STL.64 [R1+0x9a0], R16 ;  /* 0x0009a01001007387 */ /* 0x0001e20000100a00 */
[----:B------:R-:W-:Y:S03]  /*221f0*/  STL.64 [R1+0x9a8], R18 ;  /* 0x0009a81201007387 */ /* 0x000fe60000100a00 */
[----:B0-----:R-:W4:Y:S02]  /*22200*/  LDL.LU.64 R16, [R1+0x2d10] ;  /* 0x002d100001107983 */ /* 0x001f240000300a00 */
        /* <DEDUP_REMOVED lines=8> */
[----:B------:R-:W2:Y:S01]  /*22290*/  LDL.LU.64 R16, [R1+0x50] ;  /* 0x0000500001107983 */ /* 0x000ea20000300a00 */
[----:B---3--:R-:W-:Y:S01]  /*222a0*/  HMMA.16816.F32 R12, R20, R4, R12 ;  /* 0x00000004140c723c */ /* 0x008fe2000000180c */
[----:B--2---:R0:W-:Y:S04]  /*222b0*/  STL.64 [R1+0x2cf8], R16 ;  /* 0x002cf81001007387 */ /* 0x0041e80000100a00 */
[----:B0-----:R-:W2:Y:S01]  /*222c0*/  LDL.LU.64 R16, [R1+0x70] ;  /* 0x0000700001107983 */ /* 0x001ea20000300a00 */
[----:B------:R-:W-:Y:S02]  /*222d0*/  STL [R1+0x2c5c], R10 ;  /* 0x002c5c0a01007387 */ /* 0x000fe40000100800 */
[----:B------:R-:W-:Y:S02]  /*222e0*/  STL [R1+0x2c58], R11 ;  /* 0x002c580b01007387 */ /* 0x000fe40000100800 */
[----:B------:R0:W-:Y:S02]  /*222f0*/  STL [R1+0x2cf0], R8 ;  /* 0x002cf00801007387 */ /* 0x0001e40000100800 */
[----:B0-----:R-:W3:Y:S11]  /*22300*/  LDL.LU.64 R8, [R1+0x80] ;  /* 0x0000800001087983 */ /* 0x001ef60000300a00 */
[----:B------:R0:W-:Y:S02]  /*22310*/  STL.64 [R1+0x980], R12 ;  /* 0x0009800c01007387 */ /* 0x0001e40000100a00 */
[----:B------:R-:W-:Y:S01]  /*22320*/  STL.64 [R1+0x988], R14 ;  /* 0x0009880e01007387 */ /* 0x000fe20000100a00 */
[----:B0-----:R-:W4:Y:S01]  /*22330*/  LDL.LU.64 R12, [R1+0x2d08] ;  /* 0x002d0800010c7983 */ /* 0x001f220000300a00 */
[----:B------:R-:W-:-:S02]  /*22340*/  IMAD.MOV.U32 R0, RZ, RZ, R5 ;  /* 0x000000ffff007224 */ /* 0x000fc400078e0005 */
[----:B------:R-:W-:Y:S02]  /*22350*/  IMAD.MOV.U32 R29, RZ, RZ, R4 ;  /* 0x000000ffff1d7224 */ /* 0x000fe400078e0004 */
[----:B------:R-:W3:Y:S01]  /*22360*/  LDL.LU.64 R4, [R1+0x960] ;  /* 0x0009600001047983 */ /* 0x000ee20000300a00 */
[----:B------:R-:W3:Y:S02]  /*22370*/  LDL.LU.64 R6, [R1+0x968] ;  /* 0x0009680001067983 */ /* 0x000ee40000300a00 */
[----:B------:R-:W-:Y:S02]  /*22380*/  STL [R1+0x2c64], R0 ;  /* 0x002c640001007387 */ /* 0x000fe40000100800 */
[----:B------:R-:W-:Y:S01]  /*22390*/  STL [R1+0x2c60], R29 ;  /* 0x002c601d01007387 */ /* 0x000fe20000100800 */
[C---:B----4-:R-:W-:Y:S11]  /*223a0*/  HMMA.16816.F32 R24, R20.reuse, R12, R24 ;  /* 0x0000000c1418723c */ /* 0x050ff60000001818 */
[----:B------:R-:W-:Y:S11]  /*223b0*/  @!UPT UIADD3 URZ, URZ, URZ, URZ ;  /* 0x0000003f3f3ff290 */ /* 0x000ff6000fffe03f */
[----:B------:R-:W-:Y:S01]  /*223c0*/  @!UPT UIADD3 URZ, URZ, URZ, URZ ;  /* 0x0000003f3f3ff290 */ /* 0x000fe2000fffe03f */
[----:B------:R-:W-:Y:S01]  /*223d0*/  STL.64 [R1+0x970], R24 ;  /* 0x0009701801007387 */ /* 0x000fe20000100a00 */
[----:B------:R0:W-:Y:S02]  /*223e0*/  STL.64 [R1+0x978], R26 ;  /* 0x0009781a01007387 */ /* 0x0001e40000100a00 */
[----:B0-----:R-:W-:Y:S02]  /*223f0*/  IMAD.MOV.U32 R26, RZ, RZ, R12 ;  /* 0x000000ffff1a7224 */ /* 0x001fe400078e000c */
[----:B------:R-:W-:Y:S02]  /*22400*/  IMAD.MOV.U32 R27, RZ, RZ, R13 ;  /* 0x000000ffff1b7224 */ /* 0x000fe400078e000d */
[----:B------:R-:W4:Y:S04]  /*22410*/  LDL.LU.64 R12, [R1+0x20] ;  /* 0x00002000010c7983 */ /* 0x000f280000300a00 */
[----:B----4-:R0:W-:Y:S04]  /*22420*/  STL.64 [R1+0x2cd8], R12 ;  /* 0x002cd80c01007387 */ /* 0x0101e80000100a00 */
[----:B0-----:R-:W4:Y:S01]  /*22430*/  LDL.LU.64 R12, [R1+0x60] ;  /* 0x00006000010c7983 */ /* 0x001f220000300a00 */
[----:B---3--:R-:W-:Y:S03]  /*22440*/  HMMA.16816.F32 R4, R20, R8, R4 ;  /* 0x000000081404723c */ /* 0x008fe60000001804 */
[----:B----4-:R0:W-:Y:S04]  /*22450*/  STL.64 [R1+0x2d00], R12 ;  /* 0x002d000c01007387 */ /* 0x0101e80000100a00 */
[----:B0-----:R-:W3:Y:S01]  /*22460*/  LDL.LU.64 R12, [R1+0x950] ;  /* 0x00095000010c7983 */ /* 0x001ee20000300a00 */
[----:B------:R-:W3:Y:S02]  /*22470*/  LDL.LU.64 R14, [R1+0x958] ;  /* 0x00095800010e7983 */ /* 0x000ee40000300a00 */
[----:B------:R-:W-:Y:S02]  /*22480*/  STL [R1+0x2c6c], R27 ;  /* 0x002c6c1b01007387 */ /* 0x000fe40000100800 */
[----:B------:R0:W-:Y:S01]  /*22490*/  STL [R1+0x2c68], R26 ;  /* 0x002c681a01007387 */ /* 0x0001e20000100800 */
[----:B------:R-:W4:Y:S04]  /*224a0*/  LDL.LU.64 R24, [R1+0x940] ;  /* 0x0009400001187983 */ /* 0x000f280000300a00 */
[----:B0-----:R-:W4:Y:S06]  /*224b0*/  LDL.LU.64 R26, [R1+0x948] ;  /* 0x00094800011a7983 */ /* 0x001f2c0000300a00 */
[----:B------:R0:W-:Y:S02]  /*224c0*/  STL.64 [R1+0x960], R4 ;  /* 0x0009600401007387 */ /* 0x0001e40000100a00 */
[----:B------:R2:W-:Y:S02]  /*224d0*/  STL.64 [R1+0x968], R6 ;  /* 0x0009680601007387 */ /* 0x0005e40000100a00 */
[----:B0-----:R-:W-:-:S02]  /*224e0*/  IMAD.MOV.U32 R4, RZ, RZ, R8 ;  /* 0x000000ffff047224 */ /* 0x001fc400078e0008 */
[----:B------:R-:W-:Y:S02]  /*224f0*/  IMAD.MOV.U32 R5, RZ, RZ, R9 ;  /* 0x000000ffff057224 */ /* 0x000fe400078e0009 */
[----:B------:R-:W4:Y:S01]  /*22500*/  LDL.LU.64 R8, [R1+0x930] ;  /* 0x0009300001087983 */ /* 0x000f220000300a00 */
[----:B------:R-:W4:Y:S02]  /*22510*/  LDL.LU.64 R10, [R1+0x938] ;  /* 0x00093800010a7983 */ /* 0x000f240000300a00 */
[----:B--2---:R-:W-:Y:S02]  /*22520*/  IMAD.MOV.U32 R6, RZ, RZ, R16 ;  /* 0x000000ffff067224 */ /* 0x004fe400078e0010 */
[----:B------:R-:W-:Y:S01]  /*22530*/  IMAD.MOV.U32 R7, RZ, RZ, R17 ;  /* 0x000000ffff077224 */ /* 0x000fe200078e0011 */
[C---:B---3--:R-:W-:Y:S11]  /*22540*/  HMMA.16816.F32 R12, R20.reuse, R16, R12 ;  /* 0x00000010140c723c */ /* 0x048ff6000000180c */
[----:B------:R-:W-:Y:S11]  /*22550*/  @!UPT UIADD3 URZ, URZ, URZ, URZ ;  /* 0x0000003f3f3ff290 */ /* 0x000ff6000fffe03f */
[----:B------:R-:W-:Y:S01]  /*22560*/  @!UPT UIADD3 URZ, URZ, URZ, URZ ;  /* 0x0000003f3f3ff290 */ /* 0x000fe2000fffe03f */
[----:B------:R0:W-:Y:S01]  /*22570*/  STL.64 [R1+0x950], R12 ;  /* 0x0009500c01007387 */ /* 0x0001e20000100a00 */
[----:B------:R-:W-:Y:S03]  /*22580*/  STL.64 [R1+0x958], R14 ;  /* 0x0009580e01007387 */ /* 0x000fe60000100a00 */
[----:B0-----:R-:W4:Y:S01]  /*22590*/  LDL.LU.64 R12, [R1+0x2d00] ;  /* 0x002d0000010c7983 */ /* 0x001f220000300a00 */
[----:B------:R-:W2:Y:S02]  /*225a0*/  LDL.LU.64 R16, [R1+0x2cf8] ;  /* 0x002cf80001107983 */ /* 0x000ea40000300a00 */
[----:B------:R-:W-:Y:S02]  /*225b0*/  STL.64 [R1+0x2c78], R6 ;  /* 0x002c780601007387 */ /* 0x000fe40000100a00 */
[----:B------:R0:W-:Y:S02]  /*225c0*/  STL.64 [R1+0x2c70], R4 ;  /* 0x002c700401007387 */ /* 0x0001e40000100a00 */
[----:B0-----:R-:W3:Y:S01]  /*225d0*/  LDL.LU.64 R4, [R1+0x30] ;  /* 0x0000300001047983 */ /* 0x001ee20000300a00 */
[C---:B----4-:R-:W-:Y:S08]  /*225e0*/  HMMA.16816.F32 R24, R20.reuse, R12, R24 ;  /* 0x0000000c1418723c */ /* 0x050ff00000001818 */
[----:B--2---:R-:W-:Y:S01]  /*225f0*/  HMMA.16816.F32 R8, R20, R16, R8 ;  /* 0x000000101408723c */ /* 0x004fe20000001808 */
[----:B---3--:R0:W-:Y:S04]  /*22600*/  STL.64 [R1+0x2ce0], R4 ;  /* 0x002ce00401007387 */ /* 0x0081e80000100a00 */
[----:B0-----:R-:W2:Y:S10]  /*22610*/  LDL.LU.64 R4, [R1+0x40] ;  /* 0x0000400001047983 */ /* 0x001eb40000300a00 */
[----:B------:R0:W-:Y:S02]  /*22620*/  STL.64 [R1+0x940], R24 ;  /* 0x0009401801007387 */ /* 0x0001e40000100a00 */
[----:B------:R-:W-:Y:S02]  /*22630*/  STL.64 [R1+0x948], R26 ;  /* 0x0009481a01007387 */ /* 0x000fe40000100a00 */
[----:B0-----:R-:W-:-:S02]  /*22640*/  IMAD.MOV.U32 R24, RZ, RZ, R12 ;  /* 0x000000ffff187224 */ /* 0x001fc400078e000c */
[----:B------:R-:W-:-:S05]  /*22650*/  IMAD.MOV.U32 R25, RZ, RZ, R13 ;  /* 0x000000ffff197224 */ /* 0x000fca00078e000d */
[----:B------:R0:W-:Y:S04]  /*22660*/  STL.64 [R1+0x2ce8], R24 ;  /* 0x002ce81801007387 */ /* 0x0001e80000100a00 */
[----:B0-----:R-:W3:Y:S01]  /*22670*/  LDL.LU.64 R24, [R1+0x920] ;  /* 0x0009200001187983 */ /* 0x001ee20000300a00 */
[----:B------:R-:W3:Y:S02]  /*22680*/  LDL.LU.64 R26, [R1+0x928] ;  /* 0x00092800011a7983 */ /* 0x000ee40000300a00 */
[----:B------:R-:W4:Y:S02]  /*22690*/  LDL.LU.64 R12, [R1+0x910] ;  /* 0x00091000010c7983 */ /* 0x000f240000300a00 */
[----:B------:R-:W4:Y:S01]  /*226a0*/  LDL.LU.64 R14, [R1+0x918] ;  /* 0x00091800010e7983 */ /* 0x000f220000300a00 */
[----:B------:R0:W-:Y:S01]  /*226b0*/  STL.64 [R1+0x930], R8 ;  /* 0x0009300801007387 */ /* 0x0001e20000100a00 */
[----:B------:R1:W-:Y:S03]  /*226c0*/  STL.64 [R1+0x938], R10 ;  /* 0x0009380a01007387 */ /* 0x0003e60000100a00 */
[----:B0-----:R-:W4:Y:S01]  /*226d0*/  LDL.LU R8, [R1+0x2cf0] ;  /* 0x002cf00001087983 */ /* 0x001f220000300800 */
[----:B-1----:R-:W-:-:S02]  /*226e0*/  IMAD.MOV.U32 R10, RZ, RZ, R16 ;  /* 0x000000ffff0a7224 */ /* 0x002fc400078e0010 */
[----:B------:R-:W-:Y:S02]  /*226f0*/  IMAD.MOV.U32 R11, RZ, RZ, R17 ;  /* 0x000000ffff0b7224 */ /* 0x000fe400078e0011 */
[----:B------:R-:W4:Y:S01]  /*22700*/  LDL.LU.64 R16, [R1+0x8f0] ;  /* 0x0008f00001107983 */ /* 0x000f220000300a00 */
[----:B------:R-:W4:Y:S02]  /*22710*/  LDL.LU.64 R18, [R1+0x8f8] ;  /* 0x0008f80001127983 */ /* 0x000f240000300a00 */
[----:B--2---:R-:W-:Y:S02]  /*22720*/  IMAD.MOV.U32 R0, RZ, RZ, R4 ;  /* 0x000000ffff007224 */ /* 0x004fe400078e0004 */
[----:B------:R-:W-:Y:S01]  /*22730*/  IMAD.MOV.U32 R29, RZ, RZ, R5 ;  /* 0x000000ffff1d7224 */ /* 0x000fe200078e0005 */
[C---:B---3--:R-:W-:Y:S01]  /*22740*/  HMMA.16816.F32 R24, R20.reuse, R4, R24 ;  /* 0x000000041418723c */ /* 0x048fe20000001818 */
[----:B----4-:R-:W-:Y:S01]  /*22750*/  STL.64 [R1+0x2cd0], R18 ;  /* 0x002cd01201007387 */ /* 0x010fe20000100a00 */
[----:B------:R0:W-:Y:S03]  /*22760*/  STL.64 [R1+0x2cc8], R16 ;  /* 0x002cc81001007387 */ /* 0x0001e60000100a00 */
[----:B0-----:R-:W2:Y:S01]  /*22770*/  LDL.LU.64 R16, [R1+0x900] ;  /* 0x0009000001107983 */ /* 0x001ea20000300a00 */
[----:B------:R-:W2:Y:S02]  /*22780*/  LDL.LU.64 R18, [R1+0x908] ;  /* 0x0009080001127983 */ /* 0x000ea40000300a00 */
[----:B------:R-:W-:Y:S02]  /*22790*/  STL.64 [R1+0x2cb0], R10 ;  /* 0x002cb00a01007387 */ /* 0x000fe40000100a00 */
[----:B------:R0:W-:Y:S02]  /*227a0*/  STL [R1+0x2ca8], R8 ;  /* 0x002ca80801007387 */ /* 0x0001e40000100800 */
[----:B0-----:R-:W3:Y:S11]  /*227b0*/  LDL.LU.64 R8, [R1+0x10] ;  /* 0x0000100001087983 */ /* 0x001ef60000300a00 */
[----:B------:R0:W-:Y:S02]  /*227c0*/  STL.64 [R1+0x920], R24 ;  /* 0x0009201801007387 */ /* 0x0001e40000100a00 */
[----:B------:R-:W-:Y:S01]  /*227d0*/  STL.64 [R1+0x928], R26 ;  /* 0x0009281a01007387 */ /* 0x000fe20000100a00 */
[----:B0-----:R-:W4:Y:S01]  /*227e0*/  LDL.LU.64 R24, [R1+0x2ce8] ;  /* 0x002ce80001187983 */ /* 0x001f220000300a00 */
[----:B------:R-:W2:Y:S02]  /*227f0*/  LDL.LU.64 R4, [R1+0x2ce0] ;  /* 0x002ce00001047983 */ /* 0x000ea40000300a00 */
[----:B--2---:R-:W-:Y:S11]  /*22800*/  HMMA.16816.F32 R12, R20, R4, R12 ;  /* 0x00000004140c723c */ /* 0x004ff6000000180c */
[----:B------:R-:W-:Y:S11]  /*22810*/  @!UPT UIADD3 URZ, URZ, URZ, URZ ;  /* 0x0000003f3f3ff290 */ /* 0x000ff6000fffe03f */
[----:B------:R-:W-:Y:S01]  /*22820*/  @!UPT UIADD3 URZ, URZ, URZ, URZ ;  /* 0x0000003f3f3ff290 */ /* 0x000fe2000fffe03f */
[----:B------:R0:W-:Y:S01]  /*22830*/  STL.64 [R1+0x910], R12 ;  /* 0x0009100c01007387 */ /* 0x0001e20000100a00 */
[----:B------:R-:W-:Y:S03]  /*22840*/  STL.64 [R1+0x918], R14 ;  /* 0x0009180e01007387 */ /* 0x000fe60000100a00 */
[----:B0-----:R-:W2:Y:S01]  /*22850*/  LDL.LU.64 R12, [R1+0x2cd8] ;  /* 0x002cd800010c7983 */ /* 0x001ea20000300a00 */
[----:B------:R-:W-:Y:S02]  /*22860*/  IMAD.MOV.U32 R27, RZ, RZ, R4 ;  /* 0x000000ffff1b7224 */ /* 0x000fe400078e0004 */
[----:B------:R-:W-:-:S05]  /*22870*/  IMAD.MOV.U32 R26, RZ, RZ, R5 ;  /* 0x000000ffff1a7224 */ /* 0x000fca00078e0005 */
[----:B------:R-:W-:Y:S01]  /*22880*/  STL.64 [R1+0x2c90], R26 ;  /* 0x002c901a01007387 */ /* 0x000fe20000100a00 */
[----:B----4-:R0:W-:Y:S03]  /*22890*/  STL.64 [R1+0x2c88], R24 ;  /* 0x002c881801007387 */ /* 0x0101e60000100a00 */
[----:B0-----:R-:W4:Y:S01]  /*228a0*/  LDL.LU.64 R24, [R1+0x8e0] ;  /* 0x0008e00001187983 */ /* 0x001f220000300a00 */
[----:B------:R-:W4:Y:S02]  /*228b0*/  LDL.LU.64 R26, [R1+0x8e8] ;  /* 0x0008e800011a7983 */ /* 0x000f240000300a00 */
        /* <DEDUP_REMOVED lines=8> */
[----:B------:R-:W2:Y:S02]  /*22940*/  LDL.LU.64 R16, [R1+0x2cc8] ;  /* 0x002cc80001107983 */ /* 0x000ea40000300a00 */
[----:B------:R-:W-:Y:S02]  /*22950*/  IMAD.MOV.U32 R2, RZ, RZ, R12 ;  /* 0x000000ffff027224 */ /* 0x000fe400078e000c */
[----:B------:R-:W-:Y:S01]  /*22960*/  IMAD.MOV.U32 R3, RZ, RZ, R13 ;  /* 0x000000ffff037224 */ /* 0x000fe200078e000d */
[----:B------:R-:W4:Y:S01]  /*22970*/  LDL.LU R14, [R1+0x2cc0] ;  /* 0x002cc000010e7983 */ /* 0x000f220000300800 */
[----:B------:R-:W4:Y:S02]  /*22980*/  LDL.LU.64 R12, [R1+0x2cb8] ;  /* 0x002cb800010c7983 */ /* 0x000f240000300a00 */
[----:B---3--:R-:W-:-:S02]  /*22990*/  IMAD.MOV.U32 R15, RZ, RZ, R8 ;  /* 0x000000ffff0f7224 */ /* 0x008fc400078e0008 */
[----:B------:R-:W3:Y:S01]  /*229a0*/  LDL.LU.64 R10, [R1+0x2cb0] ;  /* 0x002cb000010a7983 */ /* 0x000ee20000300a00 */
[C---:B--2---:R-:W-:Y:S01]  /*229b0*/  HMMA.16816.F32 R16, R20.reuse, R8, R16 ;  /* 0x000000081410723c */ /* 0x044fe20000001810 */
[----:B------:R-:W2:Y:S11]  /*229c0*/  LDL.LU R8, [R1+0x2ca8] ;  /* 0x002ca80001087983 */ /* 0x000eb60000300800 */
[----:B------:R-:W-:Y:S11]  /*229d0*/  @!UPT UIADD3 URZ, URZ, URZ, URZ ;  /* 0x0000003f3f3ff290 */ /* 0x000ff6000fffe03f */
[----:B------:R-:W-:Y:S01]  /*229e0*/  STL.64 [R1+0x8f0], R16 ;  /* 0x0008f01001007387 */ /* 0x000fe20000100a00 */
[----:B------:R0:W-:Y:S02]  /*229f0*/  STL [R1+0x8f8], R18 ;  /* 0x0008f81201007387 */ /* 0x0001e40000100800 */
[----:B------:R-:W-:Y:S02]  /*22a00*/  IMAD.MOV.U32 R28, RZ, RZ, R19 ;  /* 0x000000ffff1c7224 */ /* 0x000fe400078e0013 */
[----:B0-----:R-:W2:Y:S01]  /*22a10*/  LDL.LU.64 R18, [R1+0x2ca0] ;  /* 0x002ca00001127983 */ /* 0x001ea20000300a00 */
[----:B------:R-:W4:Y:S02]  /*22a20*/  LDL.LU.64 R16, [R1+0x2c98] ;  /* 0x002c980001107983 */ /* 0x000f240000300a00 */
[----:B------:R-:W-:Y:S01]  /*22a30*/  STL [R1+0x1c68], R28 ;  /* 0x001c681c01007387 */ /* 0x000fe20000100800 */
[----:B----4-:R-:W-:Y:S11]  /*22a40*/  HMMA.16816.F32 R24, R20, R16, R24 ;  /* 0x000000101418723c */ /* 0x010ff60000001818 */
[----:B------:R-:W-:Y:S11]  /*22a50*/  @!UPT UIADD3 URZ, URZ, URZ, URZ ;  /* 0x0000003f3f3ff290 */ /* 0x000ff6000fffe03f */
[----:B------:R-:W-:Y:S01]  /*22a60*/  @!UPT UIADD3 URZ, URZ, URZ, URZ ;  /* 0x0000003f3f3ff290 */ /* 0x000fe2000fffe03f */
[----:B------:R-:W-:Y:S01]  /*22a70*/  STL.64 [R1+0x8e0], R24 ;  /* 0x0008e01801007387 */ /* 0x000fe20000100a00 */
[----:B------:R0:W-:Y:S03]  /*22a80*/  STL.64 [R1+0x8e8], R26 ;  /* 0x0008e81a01007387 */ /* 0x0001e60000100a00 */
[----:B0-----:R-:W4:Y:S01]  /*22a90*/  LDL.LU.64 R26, [R1+0x2c90] ;  /* 0x002c9000011a7983 */ /* 0x001f220000300a00 */
[----:B------:R-:W3:Y:S02]  /*22aa0*/  LDL.LU.64 R24, [R1+0x2c88] ;  /* 0x002c880001187983 */ /* 0x000ee40000300a00 */
[----:B--2---:R-:W-:Y:S02]  /*22ab0*/  STL.64 [R1+0x2b70], R18 ;  /* 0x002b701201007387 */ /* 0x004fe40000100a00 */
[----:B------:R0:W-:Y:S02]  /*22ac0*/  STL.64 [R1+0x2b68], R16 ;  /* 0x002b681001007387 */ /* 0x0001e40000100a00 */
[----:B0-----:R-:W-:-:S02]  /*22ad0*/  IMAD.MOV.U32 R16, RZ, RZ, R15 ;  /* 0x000000ffff107224 */ /* 0x001fc400078e000f */
[----:B------:R-:W-:Y:S01]  /*22ae0*/  IMAD.MOV.U32 R17, RZ, RZ, R9 ;  /* 0x000000ffff117224 */ /* 0x000fe200078e0009 */
[----:B------:R-:W2:Y:S01]  /*22af0*/  LDL.LU R15, [R1+0x2c84] ;  /* 0x002c8400010f7983 */ /* 0x000ea20000300800 */
[----:B------:R-:W3:Y:S03]  /*22b00*/  LDL.LU R9, [R1+0x2c80] ;  /* 0x002c800001097983 */ /* 0x000ee60000300800 */
[----:B------:R0:W-:Y:S04]  /*22b10*/  STL.64 [R1+0x2b88], R16 ;  /* 0x002b881001007387 */ /* 0x0001e80000100a00 */
[----:B0-----:R-:W3:Y:S01]  /*22b20*/  LDL.LU.64 R16, [R1+0x8c0] ;  /* 0x0008c00001107983 */ /* 0x001ee20000300a00 */
[----:B------:R-:W3:Y:S01]  /*22b30*/  LDL.LU.64 R18, [R1+0x8c8] ;  /* 0x0008c80001127983 */ /* 0x000ee20000300a00 */
[C---:B------:R-:W-:Y:S11]  /*22b40*/  HMMA.16816.F32 R4, R20.reuse, R12, R4 ;  /* 0x0000000c1404723c */ /* 0x040ff60000001804 */
[----:B------:R-:W-:Y:S11]  /*22b50*/  @!UPT UIADD3 URZ, URZ, URZ, URZ ;  /* 0x0000003f3f3ff290 */ /* 0x000ff6000fffe03f */
[----:B------:R-:W-:Y:S01]  /*22b60*/  @!UPT UIADD3 URZ, URZ, URZ, URZ ;  /* 0x0000003f3f3ff290 */ /* 0x000fe2000fffe03f */
[----:B------:R-:W-:Y:S01]  /*22b70*/  STL.64 [R1+0x8d0], R4 ;  /* 0x0008d00401007387 */ /* 0x000fe20000100a00 */
[----:B------:R0:W-:Y:S03]  /*22b80*/  STL.64 [R1+0x8d8], R6 ;  /* 0x0008d80601007387 */ /* 0x0001e60000100a00 */
[----:B0-----:R-:W4:Y:S01]  /*22b90*/  LDL.LU.64 R6, [R1+0x2c78] ;  /* 0x002c780001067983 */ /* 0x001f220000300a00 */
[----:B------:R-:W4:Y:S03]  /*22ba0*/  LDL.LU.64 R4, [R1+0x2c70] ;  /* 0x002c700001047983 */ /* 0x000f260000300a00 */
[----:B--2---:R-:W-:Y:S01]  /*22bb0*/  STL.64 [R1+0x2b60], R14 ;  /* 0x002b600e01007387 */ /* 0x004fe20000100a00 */
[----:B------:R3:W-:Y:S02]  /*22bc0*/  STL.64 [R1+0x2b58], R12 ;  /* 0x002b580c01007387 */ /* 0x0007e40000100a00 */
[----:B---3--:R-:W-:Y:S01]  /*22bd0*/  HMMA.16816.F32 R12, R20, R8, R16 ;  /* 0x00000008140c723c */ /* 0x008fe20000001810 */
[----:B------:R4:W-:Y:S06]  /*22be0*/  STL.64 [R1+0x2b50], R8 ;  /* 0x002b500801007387 */ /* 0x0009ec0000100a00 */
[----:B----4-:R-:W-:-:S02]  /*22bf0*/  IMAD.MOV.U32 R8, RZ, RZ, R27 ;  /* 0x000000ffff087224 */ /* 0x010fc400078e001b */
[----:B------:R-:W-:Y:S11]  /*22c00*/  IMAD.MOV.U32 R9, RZ, RZ, R26 ;  /* 0x000000ffff097224 */ /* 0x000ff600078e001a */
[----:B------:R-:W-:Y:S03]  /*22c10*/  @!UPT UIADD3 URZ, URZ, URZ, URZ ;  /* 0x0000003f3f3ff290 */ /* 0x000fe6000fffe03f */
[----:B------:R-:W-:Y:S01]  /*22c20*/  STL.64 [R1+0x8c0], R12 ;  /* 0x0008c00c01007387 */ /* 0x000fe20000100a00 */
[----:B------:R-:W-:Y:S02]  /*22c30*/  STL.64 [R1+0x8c8], R14 ;  /* 0x0008c80e01007387 */ /* 0x000fe40000100a00 */
[----:B------:R-:W2:Y:S02]  /*22c40*/  LDL.LU R27, [R1+0x2c6c] ;  /* 0x002c6c00011b7983 */ /* 0x000ea40000300800 */
[----:B------:R-:W3:Y:S01]  /*22c50*/  LDL.LU R26, [R1+0x2c68] ;  /* 0x002c6800011a7983 */ /* 0x000ee20000300800 */
[----:B------:R0:W-:Y:S02]  /*22c60*/  STL.64 [R1+0x2b90], R8 ;  /* 0x002b900801007387 */ /* 0x0001e40000100a00 */
[----:B0-----:R-:W-:Y:S02]  /*22c70*/  IMAD.MOV.U32 R8, RZ, RZ, R0 ;  /* 0x000000ffff087224 */ /* 0x001fe400078e0000 */
[----:B------:R-:W-:Y:S01]  /*22c80*/  IMAD.MOV.U32 R9, RZ, RZ, R29 ;  /* 0x000000ffff097224 */ /* 0x000fe200078e001d */
[----:B------:R-:W4:Y:S01]  /*22c90*/  LDL.LU R0, [R1+0x2c64] ;  /* 0x002c640001007983 */ /* 0x000f220000300800 */
[----:B------:R-:W4:Y:S03]  /*22ca0*/  LDL.LU R29, [R1+0x2c60] ;  /* 0x002c6000011d7983 */ /* 0x000f260000300800 */
[----:B------:R0:W-:Y:S01]  /*22cb0*/  STL.64 [R1+0x2ba0], R8 ;  /* 0x002ba00801007387 */ /* 0x0001e20000100a00 */
[----:B------:R-:W-:-:S02]  /*22cc0*/  IMAD.MOV.U32 R12, RZ, RZ, R4 ;  /* 0x000000ffff0c7224 */ /* 0x000fc400078e0004 */
[----:B------:R-:W-:Y:S02]  /*22cd0*/  IMAD.MOV.U32 R13, RZ, RZ, R5 ;  /* 0x000000ffff0d7224 */ /* 0x000fe400078e0005 */
        /* <DEDUP_REMOVED lines=8> */
[----:B------:R-:W4:Y:S02]  /*22d60*/  LDL.LU R25, [R1+0x2c50] ;  /* 0x002c500001197983 */ /* 0x000f240000300800 */
[----:B------:R-:W4:Y:S02]  /*22d70*/  LDL.LU R4, [R1+0x2c4c] ;  /* 0x002c4c0001047983 */ /* 0x000f240000300800 */
[----:B------:R-:W4:Y:S01]  /*22d80*/  LDL.LU R5, [R1+0x2c48] ;  /* 0x002c480001057983 */ /* 0x000f220000300800 */
[----:B------:R0:W-:Y:S04]  /*22d90*/  STL.64 [R1+0x2bf0], R12 ;  /* 0x002bf00c01007387 */ /* 0x0001e80000100a00 */
[----:B0-----:R-:W4:Y:S01]  /*22da0*/  LDL.LU R12, [R1+0xc0] ;  /* 0x0000c000010c7983 */ /* 0x001f220000300800 */
[----:B------:R-:W4:Y:S02]  /*22db0*/  LDL.LU R13, [R1+0xc4] ;  /* 0x0000c400010d7983 */ /* 0x000f240000300800 */
[----:B--2---:R-:W-:-:S02]  /*22dc0*/  IMAD.MOV.U32 R17, RZ, RZ, R27 ;  /* 0x000000ffff117224 */ /* 0x004fc400078e001b */
[----:B---3--:R-:W-:Y:S02]  /*22dd0*/  IMAD.MOV.U32 R16, RZ, RZ, R26 ;  /* 0x000000ffff107224 */ /* 0x008fe400078e001a */
[----:B------:R-:W2:Y:S01]  /*22de0*/  LDL.LU R26, [R1+0x2c44] ;  /* 0x002c4400011a7983 */ /* 0x000ea20000300800 */
[----:B------:R-:W2:Y:S02]  /*22df0*/  LDL.LU R27, [R1+0x2c40] ;  /* 0x002c4000011b7983 */ /* 0x000ea40000300800 */
[----:B------:R0:W-:Y:S02]  /*22e00*/  STL.64 [R1+0x2bf8], R16 ;  /* 0x002bf81001007387 */ /* 0x0001e40000100a00 */
        /* <DEDUP_REMOVED lines=8> */
[----:B------:R-:W3:Y:S11]  /*22e90*/  LDL.LU R29, [R1+0x2c3c] ;  /* 0x002c3c00011d7983 */ /* 0x000ef60000300800 */
[----:B------:R-:W-:Y:S02]  /*22ea0*/  @!UPT UIADD3 URZ, URZ, URZ, URZ ;  /* 0x0000003f3f3ff290 */ /* 0x000fe4000fffe03f */
[----:B------:R-:W-:Y:S01]  /*22eb0*/  STL.64 [R1+0x2e0], R20 ;  /* 0x0002e01401007387 */ /* 0x000fe20000100a00 */
[----:B------:R-:W-:Y:S02]  /*22ec0*/  STL.64 [R1+0x2e8], R22 ;  /* 0x0002e81601007387 */ /* 0x000fe40000100a00 */
[----:B------:R-:W4:Y:S02]  /*22ed0*/  LDL.LU R0, [R1+0x2c38] ;  /* 0x002c380001007983 */ /* 0x000f240000300800 */
[----:B------:R0:W-:Y:S01]  /*22ee0*/  STL.64 [R1+0x2c10], R16 ;  /* 0x002c101001007387 */ /* 0x0001e20000100a00 */
[----:B------:R-:W2:Y:S01]  /*22ef0*/  LDL.LU R6, [R1+0x2c34] ;  /* 0x002c340001067983 */ /* 0x000ea20000300800 */
[----:B------:R-:W2:Y:S02]  /*22f00*/  LDL.LU R7, [R1+0x2c30] ;  /* 0x002c300001077983 */ /* 0x000ea40000300800 */
[----:B------:R1:W-:Y:S02]  /*22f10*/  STL.64 [R1+0x2be8], R8 ;  /* 0x002be80801007387 */ /* 0x0003e40000100a00 */
[----:B0-----:R-:W-:-:S02]  /*22f20*/  IMAD.MOV.U32 R16, RZ, RZ, R11 ;  /* 0x000000ffff107224 */ /* 0x001fc400078e000b */
[----:B------:R-:W-:Y:S01]  /*22f30*/  IMAD.MOV.U32 R17, RZ, RZ, R10 ;  /* 0x000000ffff117224 */ /* 0x000fe200078e000a */
[----:B-1----:R-:W3:Y:S01]  /*22f40*/  LDL.LU.64 R8, [R1+0x1e0] ;  /* 0x0001e00001087983 */ /* 0x002ee20000300a00 */
[----:B------:R-:W3:Y:S02]  /*22f50*/  LDL.LU.64 R10, [R1+0x1e8] ;  /* 0x0001e800010a7983 */ /* 0x000ee40000300a00 */
[----:B------:R-:W-:Y:S02]  /*22f60*/  IMAD.MOV.U32 R20, RZ, RZ, R2 ;  /* 0x000000ffff147224 */ /* 0x000fe400078e0002 */
[----:B------:R-:W-:Y:S01]  /*22f70*/  IMAD.MOV.U32 R21, RZ, RZ, R3 ;  /* 0x000000ffff157224 */ /* 0x000fe200078e0003 */
[----:B------:R-:W4:Y:S01]  /*22f80*/  LDL.LU R2, [R1+0x2c2c] ;  /* 0x002c2c0001027983 */ /* 0x000f220000300800 */
[----:B------:R-:W4:Y:S03]  /*22f90*/  LDL.LU R3, [R1+0x2c28] ;  /* 0x002c280001037983 */ /* 0x000f260000300800 */
[----:B------:R-:W-:Y:S04]  /*22fa0*/  STL.64 [R1+0x2b98], R20 ;  /* 0x002b981401007387 */ /* 0x000fe80000100a00 */
[----:B--2---:R-:W-:Y:S01]  /*22fb0*/  STL.64 [R1+0x2b48], R6 ;  /* 0x002b480601007387 */ /* 0x004fe20000100a00 */
[----:B------:R3:W-:Y:S02]  /*22fc0*/  STL.64 [R1+0x2b40], R4 ;  /* 0x002b400401007387 */ /* 0x0007e40000100a00 */
[C---:B---3--:R-:W-:Y:S01]  /*22fd0*/  HMMA.16816.F32 R4, R24.reuse, R12, R8 ;  /* 0x0000000c1804723c */ /* 0x048fe20000001808 */
[----:B------:R-:W2:Y:S01]  /*22fe0*/  LDL.LU.64 R12, [R1+0x1b0] ;  /* 0x0001b000010c7983 */ /* 0x000ea20000300a00 */
[----:B------:R-:W3:Y:S11]  /*22ff0*/  LDL.LU.64 R14, [R1+0x1b8] ;  /* 0x0001b800010e7983 */ /* 0x000ef60000300a00 */
[----:B------:R-:W-:Y:S10]  /*23000*/  @!UPT UIADD3 URZ, URZ, URZ, URZ ;  /* 0x0000003f3f3ff290 */ /* 0x000ff4000fffe03f */
[----:B------:R-:W-:Y:S01]  /*23010*/  STL.64 [R1+0x1e0], R4 ;  /* 0x0001e00401007387 */ /* 0x000fe20000100a00 */
[----:B------:R-:W-:Y:S03]  /*23020*/  STL.64 [R1+0x1e8], R6 ;  /* 0x0001e80601007387 */ /* 0x000fe60000100a00 */
        /* <DEDUP_REMOVED lines=10> */
[----:B------:R-:W2:Y:S01]  /*230d0*/  LDL.LU.64 R20, [R1+0x160] ;  /* 0x0001600001147983 */ /* 0x000ea20000300a00 */
[----:B------:R-:W2:Y:S03]  /*230e0*/  LDL.LU.64 R22, [R1+0x168] ;  /* 0x0001680001167983 */ /* 0x000ea60000300a00 */
[----:B--2---:R-:W-:Y:S01]  /*230f0*/  STL.64 [R1+0x2bb0], R22 ;  /* 0x002bb01601007387 */ /* 0x004fe20000100a00 */
[----:B------:R0:W-:Y:S03]  /*23100*/  STL.64 [R1+0x2ba8], R20 ;  /* 0x002ba81401007387 */ /* 0x0001e60000100a00 */
[----:B0-----:R-:W2:Y:S01]  /*23110*/  LDL.LU.64 R20, [R1+0x170] ;  /* 0x0001700001147983 */ /* 0x001ea20000300a00 */
[----:B------:R-:W2:Y:S01]  /*23120*/  LDL.LU.64 R22, [R1+0x178] ;  /* 0x0001780001167983 */ /* 0x000ea20000300a00 */
[C---:B------:R-:W-:Y:S02]  /*23130*/  HMMA.16816.F32 R16, R24.reuse, R16, R12 ;  /* 0x000000101810723c */ /* 0x040fe4000000180c */
[----:B--2---:R-:W-:Y:S01]  /*23140*/  STL.64 [R1+0x2bc8], R22 ;  /* 0x002bc81601007387 */ /* 0x004fe20000100a00 */
[----:B------:R0:W-:Y:S03]  /*23150*/  STL.64 [R1+0x2bc0], R20 ;  /* 0x002bc01401007387 */ /* 0x0001e60000100a00 */
[----:B0-----:R-:W2:Y:S01]  /*23160*/  LDL.LU.64 R20, [R1+0x180] ;  /* 0x0001800001147983 */ /* 0x001ea20000300a00 */
[----:B------:R-:W2:Y:S03]  /*23170*/  LDL.LU.64 R22, [R1+0x188] ;  /* 0x0001880001167983 */ /* 0x000ea60000300a00 */
[----:B--2---:R-:W-:Y:S01]  /*23180*/  STL.64 [R1+0x2be0], R22 ;  /* 0x002be01601007387 */ /* 0x004fe20000100a00 */
[----:B------:R0:W-:Y:S03]  /*23190*/  STL.64 [R1+0x2bd8], R20 ;  /* 0x002bd81401007387 */ /* 0x0001e60000100a00 */
[----:B0-----:R-:W2:Y:S01]  /*231a0*/  LDL.LU.64 R20, [R1+0x190] ;  /* 0x0001900001147983 */ /* 0x001ea20000300a00 */
[----:B------:R-:W2:Y:S02]  /*231b0*/  LDL.LU.64 R22, [R1+0x198] ;  /* 0x0001980001167983 */ /* 0x000ea40000300a00 */
[----:B------:R-:W2:Y:S02]  /*231c0*/  LDL.LU.64 R4, [R1+0x150] ;  /* 0x0001500001047983 */ /* 0x000ea40000300a00 */
[----:B------:R-:W2:Y:S01]  /*231d0*/  LDL.LU.64 R6, [R1+0x158] ;  /* 0x0001580001067983 */ /* 0x000ea20000300a00 */
        /* <DEDUP_REMOVED lines=30> */
[----:B------:R-:W2:Y:S02]  /*233c0*/  LDL.LU.64 R14, [R1+0x8b8] ;  /* 0x0008b800010e7983 */ /* 0x000ea40000300a00 */
[----:B------:R-:W3:Y:S02]  /*233d0*/  LDL.LU.64 R22, [R1+0x2be0] ;  /* 0x002be00001167983 */ /* 0x000ee40000300a00 */
[----:B------:R-:W3:Y:S11]  /*233e0*/  LDL.LU.64 R20, [R1+0x2bd8] ;  /* 0x002bd80001147983 */ /* 0x000ef60000300a00 */
[----:B------:R-:W-:Y:S01]  /*233f0*/  @!UPT UIADD3 URZ, URZ, URZ, URZ ;  /* 0x0000003f3f3ff290 */ /* 0x000fe2000fffe03f */
        /* <DEDUP_REMOVED lines=23> */
[C---:B---3--:R-:W-:Y:S08]  /*23570*/  HMMA.16816.F32 R20, R24.reuse, R20, R16 ;  /* 0x000000141814723c */ /* 0x048ff00000001810 */
[C---:B--2---:R-:W-:Y:S01]  /*23580*/  HMMA.16816.F32 R4, R24.reuse, R8, R4 ;  /* 0x000000081804723c */ /* 0x044fe20000001804 */
[----:B------:R-:W2:Y:S01]  /*23590*/  LDL.LU.64 R8, [R1+0x890] ;  /* 0x0008900001087983 */ /* 0x000ea20000300a00 */
[----:B-1----:R-:W2:Y:S11]  /*235a0*/  LDL.LU.64 R10, [R1+0x898] ;  /* 0x00089800010a7983 */ /* 0x002eb60000300a00 */
[----:B------:R-:W-:Y:S10]  /*235b0*/  @!UPT UIADD3 URZ, URZ, URZ, URZ ;  /* 0x0000003f3f3ff290 */ /* 0x000ff4000fffe03f */
[----:B------:R0:W-:Y:S01]  /*235c0*/  STL.64 [R1+0x150], R4 ;  /* 0x0001500401007387 */ /* 0x0001e20000100a00 */
[----:B------:R1:W-:Y:S03]  /*235d0*/  STL.64 [R1+0x158], R6 ;  /* 0x0001580601007387 */ /* 0x0003e60000100a00 */
[----:B0-----:R-:W3:Y:S01]  /*235e0*/  LDL.LU.64 R4, [R1+0x880] ;  /* 0x0008800001047983 */ /* 0x001ee20000300a00 */
[----:B-1----:R-:W3:Y:S02]  /*235f0*/  LDL.LU.64 R6, [R1+0x888] ;  /* 0x0008880001067983 */ /* 0x002ee40000300a00 */
[----:B------:R-:W2:Y:S02]  /*23600*/  LDL.LU.64 R16, [R1+0x2b88] ;  /* 0x002b880001107983 */ /* 0x000ea40000300a00 */
[----:B------:R-:W-:Y:S01]  /*23610*/  STL.64 [R1+0x140], R20 ;  /* 0x0001401401007387 */ /* 0x000fe20000100a00 */
[----:B------:R-:W-:Y:S02]  /*23620*/  STL.64 [R1+0x148], R22 ;  /* 0x0001481601007387 */ /* 0x000fe40000100a00 */
[----:B------:R-:W0:Y:S02]  /*23630*/  LDSM.16.MT88.4 R20, [R29+0x4000] ;  /* 0x004000001d14783b */ /* 0x000e240000004200 */
[----:B0-----:R-:W-:Y:S02]  /*23640*/  STL.64 [R1+0x2b38], R22 ;  /* 0x002b381601007387 */ /* 0x001fe40000100a00 */
[----:B------:R0:W-:Y:S02]  /*23650*/  STL.64 [R1+0x2b30], R20 ;  /* 0x002b301401007387 */ /* 0x0001e40000100a00 */
[----:B0-----:R-:W3:Y:S01]  /*23660*/  LDL.LU.64 R20, [R1+0x130] ;  /* 0x0001300001147983 */ /* 0x001ee20000300a00 */
[----:B------:R-:W3:Y:S01]  /*23670*/  LDL.LU.64 R22, [R1+0x138] ;  /* 0x0001380001167983 */ /* 0x000ee20000300a00 */
[C---:B--2---:R-:W-:Y:S02]  /*23680*/  HMMA.16816.F32 R16, R24.reuse, R16, R12 ;  /* 0x000000101810723c */ /* 0x044fe4000000180c */
[----:B------:R-:W2:Y:S01]  /*23690*/  LDL.LU.64 R14, [R1+0x2b80] ;  /* 0x002b8000010e7983 */ /* 0x000ea20000300a00 */
        /* <DEDUP_REMOVED lines=9> */
[----:B------:R-:W-:Y:S01]  /*23730*/  STL.64 [R1+0x8a0], R12 ;  /* 0x0008a00c01007387 */ /* 0x000fe20000100a00 */
[----:B------:R0:W-:Y:S03]  /*23740*/  STL.64 [R1+0x8a8], R14 ;  /* 0x0008a80e01007387 */ /* 0x0001e60000100a00 */
[----:B0-----:R-:W2:Y:S01]  /*23750*/  LDL.LU.64 R14, [R1+0x2b60] ;  /* 0x002b6000010e7983 */ /* 0x001ea20000300a00 */
[----:B------:R-:W2:Y:S02]  /*23760*/  LDL.LU.64 R12, [R1+0x2b58] ;  /* 0x002b5800010c7983 */ /* 0x000ea40000300a00 */
[----:B------:R0:W-:Y:S02]  /*23770*/  STL.64 [R1+0x2a80], R18 ;  /* 0x002a801201007387 */ /* 0x0001e40000100a00 */
[----:B0-----:R-:W2:Y:S04]  /*23780*/  LDL.64 R18, [R1+0xa8] ;  /* 0x0000a80001127983 */ /* 0x001ea80000100a00 */
[----:B--2---:R0:W-:Y:S04]  /*23790*/  STL.64 [R1+0x2b20], R18 ;  /* 0x002b201201007387 */ /* 0x0041e80000100a00 */
[----:B0-----:R-:W2:Y:S01]  /*237a0*/  LDL.64 R18, [R1+0xb8] ;  /* 0x0000b80001127983 */ /* 0x001ea20000100a00 */
[C---:B------:R-:W-:Y:S03]  /*237b0*/  HMMA.16816.F32 R8, R24.reuse, R12, R8 ;  /* 0x0000000c1808723c */ /* 0x040fe60000001808 */
[----:B--2---:R0:W-:Y:S04]  /*237c0*/  STL.64 [R1+0x2b28], R18 ;  /* 0x002b281201007387 */ /* 0x0041e80000100a00 */
[----:B0-----:R-:W2:Y:S11]  /*237d0*/  LDL.64 R18, [R1+0xc8] ;  /* 0x0000c80001127983 */ /* 0x001eb60000100a00 */
[----:B------:R-:W-:Y:S05]  /*237e0*/  @!UPT UIADD3 URZ, URZ, URZ, URZ ;  /* 0x0000003f3f3ff290 */ /* 0x000fea000fffe03f */
[----:B------:R0:W-:Y:S02]  /*237f0*/  STL.64 [R1+0x890], R8 ;  /* 0x0008900801007387 */ /* 0x0001e40000100a00 */
[----:B------:R3:W-:Y:S01]  /*23800*/  STL.64 [R1+0x898], R10 ;  /* 0x0008980a01007387 */ /* 0x0007e20000100a00 */
[----:B0-----:R-:W3:Y:S01]  /*23810*/  LDL.LU.64 R8, [R1+0x2b50] ;  /* 0x002b500001087983 */ /* 0x001ee20000300a00 */
[----:B------:R-:W-:Y:S01]  /*23820*/  STL [R1+0x2ab8], R14 ;  /* 0x002ab80e01007387 */ /* 0x000fe20000100800 */
[C---:B---3--:R-:W-:Y:S02]  /*23830*/  HMMA.16816.F32 R8, R24.reuse, R8, R4 ;  /* 0x000000081808723c */ /* 0x048fe40000001804 */
[----:B------:R-:W3:Y:S01]  /*23840*/  LDL.LU.64 R6, [R1+0x2b48] ;  /* 0x002b480001067983 */ /* 0x000ee20000300a00 */
[----:B------:R-:W2:Y:S11]  /*23850*/  LDL.LU.64 R4, [R1+0x2b40] ;  /* 0x002b400001047983 */ /* 0x000eb60000300a00 */
[----:B------:R-:W-:Y:S09]  /*23860*/  @!UPT UIADD3 URZ, URZ, URZ, URZ ;  /* 0x0000003f3f3ff290 */ /* 0x000ff2000fffe03f */
[----:B------:R0:W-:Y:S01]  /*23870*/  STL.64 [R1+0x880], R8 ;  /* 0x0008800801007387 */ /* 0x0001e20000100a00 */
[----:B------:R1:W-:Y:S03]  /*23880*/  STL.64 [R1+0x888], R10 ;  /* 0x0008880a01007387 */ /* 0x0003e60000100a00 */
[----:B0-----:R-:W3:Y:S01]  /*23890*/  LDL.LU R8, [R1+0x10b0] ;  /* 0x0010b00001087983 */ /* 0x001ee20000300800 */
[----:B--2---:R-:W-:Y:S03]  /*238a0*/  HMMA.16816.F32 R24, R24, R4, R20 ;  /* 0x000000041818723c */ /* 0x004fe60000001814 */
[----:B------:R-:W2:Y:S01]  /*238b0*/  LDL.LU.64 R22, [R1+0x2b38] ;  /* 0x002b380001167983 */ /* 0x000ea20000300a00 */
[----:B------:R-:W2:Y:S02]  /*238c0*/  LDL.LU.64 R20, [R1+0x2b30] ;  /* 0x002b300001147983 */ /* 0x000ea40000300a00 */
[----:B----4-:R-:W-:-:S02]  /*238d0*/  IMAD.MOV.U32 R9, RZ, RZ, R3 ;  /* 0x000000ffff097224 */ /* 0x010fc400078e0003 */
[----:B-1----:R-:W-:Y:S02]  /*238e0*/  IMAD.MOV.U32 R10, RZ, RZ, R2 ;  /* 0x000000ffff0a7224 */ /* 0x002fe400078e0002 */
[----:B------:R-:W-:Y:S11]  /*238f0*/  IMAD.MOV.U32 R11, RZ, RZ, R0 ;  /* 0x000000ffff0b7224 */ /* 0x000ff600078e0000 */
[----:B------:R-:W-:Y:S02]  /*23900*/  @!UPT UIADD3 URZ, URZ, URZ, URZ ;  /* 0x0000003f3f3ff290 */ /* 0x000fe4000fffe03f */
[----:B------:R-:W-:Y:S01]  /*23910*/  STL [R1+0x130], R24 ;  /* 0x0001301801007387 */ /* 0x000fe20000100800 */
[----:B------:R-:W-:Y:S02]  /*23920*/  IMAD.MOV.U32 R3, RZ, RZ, R25 ;  /* 0x000000ffff037224 */ /* 0x000fe400078e0019 */
[----:B------:R-:W-:Y:S02]  /*23930*/  IMAD.MOV.U32 R2, RZ, RZ, R26 ;  /* 0x000000ffff027224 */ /* 0x000fe400078e001a */
[----:B------:R-:W-:Y:S02]  /*23940*/  IMAD.MOV.U32 R0, RZ, RZ, R27 ;  /* 0x000000ffff007224 */ /* 0x000fe400078e001b */
[----:B------:R-:W0:Y:S04]  /*23950*/  LDSM.16.MT88.4 R24, [R29+0x4080] ;  /* 0x004080001d18783b */ /* 0x000e280000004200 */
[----:B---3--:R1:W-:Y:S01]  /*23960*/  STL.64 [R1+0x2a20], R6 ;  /* 0x002a200601007387 */ /* 0x0083e20000100a00 */
[----:B------:R-:W3:Y:S02]  /*23970*/  LDL.LU R4, [R1+0x10a0] ;  /* 0x0010a00001047983 */ /* 0x000ee40000300800 */
[----:B------:R-:W3:Y:S01]  /*23980*/  LDL.LU R5, [R1+0x10a4] ;  /* 0x0010a40001057983 */ /* 0x000ee20000300800 */
[----:B-1----:R-:W3:Y:S01]  /*23990*/  LDL.LU R6, [R1+0x10a8] ;  /* 0x0010a80001067983 */ /* 0x002ee20000300800 */
[----:B------:R-:W3:Y:S02]  /*239a0*/  LDL.LU R7, [R1+0x10ac] ;  /* 0x0010ac0001077983 */ /* 0x000ee40000300800 */
[----:B------:R-:W-:Y:S02]  /*239b0*/  STL [R1+0x1a28], R0 ;  /* 0x001a280001007387 */ /* 0x000fe40000100800 */
[----:B------:R-:W-:Y:S01]  /*239c0*/  STL [R1+0x1a24], R2 ;  /* 0x001a240201007387 */ /* 0x000fe20000100800 */
[----:B------:R1:W-:Y:S01]  /*239d0*/  STL [R1+0x1a20], R3 ;  /* 0x001a200301007387 */ /* 0x0003e20000100800 */
[----:B------:R-:W-:Y:S02]  /*239e0*/  STL [R1+0x2a50], R29 ;  /* 0x002a501d01007387 */ /* 0x000fe40000100800 */
[----:B-1----:R-:W-:Y:S01]  /*239f0*/  IMAD.MOV.U32 R3, RZ, RZ, R19 ;  /* 0x000000ffff037224 */ /* 0x002fe200078e0013 */
[----:B0-----:R-:W-:Y:S01]  /*23a00*/  STL.64 [R1+0x2a18], R26 ;  /* 0x002a181a01007387 */ /* 0x001fe20000100a00 */
[----:B------:R0:W-:Y:S03]  /*23a10*/  STL.64 [R1+0x2a10], R24 ;  /* 0x002a101801007387 */ /* 0x0001e60000100a00 */
[----:B0-----:R-:W4:Y:S01]  /*23a20*/  LDL.LU R24, [R1+0x1080] ;  /* 0x0010800001187983 */ /* 0x001f220000300800 */
[----:B------:R-:W4:Y:S02]  /*23a30*/  LDL.LU R25, [R1+0x1084] ;  /* 0x0010840001197983 */ /* 0x000f240000300800 */
[----:B------:R-:W4:Y:S02]  /*23a40*/  LDL.LU R26, [R1+0x1088] ;  /* 0x00108800011a7983 */ /* 0x000f240000300800 */
[----:B------:R-:W4:Y:S01]  /*23a50*/  LDL.LU R27, [R1+0x108c] ;  /* 0x00108c00011b7983 */ /* 0x000f220000300800 */
[C---:B--2---:R-:W-:Y:S11]  /*23a60*/  HMMA.16816.F32 R8, R20.reuse, R18, R8 ;  /* 0x000000121408723c */ /* 0x044ff60000001808 */
[----:B------:R-:W-:Y:S11]  /*23a70*/  @!UPT UIADD3 URZ, URZ, URZ, URZ ;  /* 0x0000003f3f3ff290 */ /* 0x000ff6000fffe03f */
[----:B------:R-:W-:Y:S01]  /*23a80*/  @!UPT UIADD3 URZ, URZ, URZ, URZ ;  /* 0x0000003f3f3ff290 */ /* 0x000fe2000fffe03f */
[----:B------:R0:W-:Y:S01]  /*23a90*/  STL.64 [R1+0x10b0], R8 ;  /* 0x0010b00801007387 */ /* 0x0001e20000100a00 */
[----:B------:R1:W-:Y:S02]  /*23aa0*/  STL.64 [R1+0x10b8], R10 ;  /* 0x0010b80a01007387 */ /* 0x0003e40000100a00 */
[----:B0-----:R-:W-:Y:S02]  /*23ab0*/  IMAD.MOV.U32 R8, RZ, RZ, R18 ;  /* 0x000000ffff087224 */ /* 0x001fe400078e0012 */
[----:B------:R-:W3:Y:S01]  /*23ac0*/  LDL.LU.64 R18, [R1+0x2b28] ;  /* 0x002b280001127983 */ /* 0x000ee20000300a00 */
[----:B------:R-:W-:Y:S02]  /*23ad0*/  STL [R1+0x2a58], R3 ;  /* 0x002a580301007387 */ /* 0x000fe40000100800 */
[----:B------:R-:W-:Y:S02]  /*23ae0*/  STL [R1+0x2a54], R8 ;  /* 0x002a540801007387 */ /* 0x000fe40000100800 */
[----:B-1----:R-:W2:Y:S01]  /*23af0*/  LDL.64 R10, [R1+0x98] ;  /* 0x00009800010a7983 */ /* 0x002ea20000100a00 */
[C---:B---3--:R-:W-:Y:S11]  /*23b00*/  HMMA.16816.F32 R4, R20.reuse, R18, R4 ;  /* 0x000000121404723c */ /* 0x048ff60000001804 */
[----:B------:R-:W-:Y:S11]  /*23b10*/  @!UPT UIADD3 URZ, URZ, URZ, URZ ;  /* 0x0000003f3f3ff290 */ /* 0x000ff6000fffe03f */
[----:B------:R-:W-:Y:S01]  /*23b20*/  @!UPT UIADD3 URZ, URZ, URZ, URZ ;  /* 0x0000003f3f3ff290 */ /* 0x000fe2000fffe03f */
[----:B------:R0:W-:Y:S01]  /*23b30*/  STL.64 [R1+0x10a0], R4 ;  /* 0x0010a00401007387 */ /* 0x0001e20000100a00 */
[----:B------:R-:W-:Y:S02]  /*23b40*/  STL.64 [R1+0x10a8], R6 ;  /* 0x0010a80601007387 */ /* 0x000fe40000100a00 */
[----:B0-----:R-:W-:Y:S02]  /*23b50*/  IMAD.MOV.U32 R4, RZ, RZ, R19 ;  /* 0x000000ffff047224 */ /* 0x001fe400078e0013 */
[----:B------:R-:W-:Y:S02]  /*23b60*/  IMAD.MOV.U32 R5, RZ, RZ, R18 ;  /* 0x000000ffff057224 */ /* 0x000fe400078e0012 */
[----:B------:R-:W3:Y:S01]  /*23b70*/  LDL.LU.64 R18, [R1+0x2b20] ;  /* 0x002b200001127983 */ /* 0x000ee20000300a00 */
[----:B------:R0:W-:Y:S02]  /*23b80*/  STL [R1+0x2a60], R4 ;  /* 0x002a600401007387 */ /* 0x0001e40000100800 */
[----:B------:R1:W-:Y:S01]  /*23b90*/  STL [R1+0x2a5c], R5 ;  /* 0x002a5c0501007387 */ /* 0x0003e20000100800 */
[----:B0-----:R-:W3:Y:S01]  /*23ba0*/  LDL.LU R4, [R1+0x1090] ;  /* 0x0010900001047983 */ /* 0x001ee20000300800 */
[----:B-1----:R-:W3:Y:S02]  /*23bb0*/  LDL.LU R5, [R1+0x1094] ;  /* 0x0010940001057983 */ /* 0x002ee40000300800 */
[----:B------:R-:W3:Y:S02]  /*23bc0*/  LDL.LU R6, [R1+0x1098] ;  /* 0x0010980001067983 */ /* 0x000ee40000300800 */
[----:B------:R-:W3:Y:S02]  /*23bd0*/  LDL.LU R7, [R1+0x109c] ;  /* 0x00109c0001077983 */ /* 0x000ee40000300800 */
[----:B---3--:R-:W-:Y:S11]  /*23be0*/  HMMA.16816.F32 R4, R20, R18, R4 ;  /* 0x000000121404723c */ /* 0x008ff60000001804 */
[----:B------:R-:W-:Y:S11]  /*23bf0*/  @!UPT UIADD3 URZ, URZ, URZ, URZ ;  /* 0x0000003f3f3ff290 */ /* 0x000ff6000fffe03f */
[----:B------:R-:W-:Y:S01]  /*23c00*/  @!UPT UIADD3 URZ, URZ, URZ, URZ ;  /* 0x0000003f3f3ff290 */ /* 0x000fe2000fffe03f */
[----:B------:R-:W-:Y:S01]  /*23c10*/  STL.64 [R1+0x1090], R4 ;  /* 0x0010900401007387 */ /* 0x000fe20000100a00 */
[----:B------:R0:W-:Y:S02]  /*23c20*/  STL.64 [R1+0x1098], R6 ;  /* 0x0010980601007387 */ /* 0x0001e40000100a00 */
[----:B0-----:R-:W-:Y:S02]  /*23c30*/  IMAD.MOV.U32 R7, RZ, RZ, R18 ;  /* 0x000000ffff077224 */ /* 0x001fe400078e0012 */
[----:B------:R-:W-:-:S05]  /*23c40*/  IMAD.MOV.U32 R6, RZ, RZ, R19 ;  /* 0x000000ffff067224 */ /* 0x000fca00078e0013 */
[----:B------:R0:W-:Y:S01]  /*23c50*/  STL.64 [R1+0x2ad0], R6 ;  /* 0x002ad00601007387 */ /* 0x0001e20000100a00 */
[----:B------:R-:W3:Y:S03]  /*23c60*/  LDL.64 R18, [R1+0x18] ;  /* 0x0000180001127983 */ /* 0x000ee60000100a00 */
[----:B0-----:R-:W4:Y:S01]  /*23c70*/  LDL.64 R6, [R1+0x88] ;  /* 0x0000880001067983 */ /* 0x001f220000100a00 */
[----:B--2---:R-:W-:-:S03]  /*23c80*/  IMAD.MOV.U32 R9, RZ, RZ, R11 ;  /* 0x000000ffff097224 */ /* 0x004fc600078e000b */
[----:B---3--:R4:W-:Y:S02]  /*23c90*/  STL.64 [R1+0x2a98], R18 ;  /* 0x002a981201007387 */ /* 0x0089e40000100a00 */
[----:B----4-:R-:W-:Y:S07]  /*23ca0*/  HMMA.16816.F32 R16, R20, R10, R24 ;  /* 0x0000000a1410723c */ /* 0x010fee0000001818 */
[----:B------:R-:W-:Y:S11]  /*23cb0*/  IMAD.MOV.U32 R24, RZ, RZ, R10 ;  /* 0x000000ffff187224 */ /* 0x000ff600078e000a */
[----:B------:R-:W-:Y:S05]  /*23cc0*/  @!UPT UIADD3 URZ, URZ, URZ, URZ ;  /* 0x0000003f3f3ff290 */ /* 0x000fea000fffe03f */
[----:B------:R-:W-:Y:S01]  /*23cd0*/  STL.64 [R1+0x1080], R16 ;  /* 0x0010801001007387 */ /* 0x000fe20000100a00 */
[----:B------:R-:W-:Y:S02]  /*23ce0*/  STL.64 [R1+0x1088], R18 ;  /* 0x0010881201007387 */ /* 0x000fe40000100a00 */
[----:B------:R0:W-:Y:S02]  /*23cf0*/  STL [R1+0x2af8], R9 ;  /* 0x002af80901007387 */ /* 0x0001e40000100800 */
[----:B------:R-:W2:Y:S01]  /*23d00*/  LDL.LU R8, [R1+0xf60] ;  /* 0x000f600001087983 */ /* 0x000ea20000300800 */
[----:B0-----:R-:W2:Y:S01]  /*23d10*/  LDL.LU R9, [R1+0xf64] ;  /* 0x000f640001097983 */ /* 0x001ea20000300800 */
[----:B------:R-:W2:Y:S02]  /*23d20*/  LDL.LU R10, [R1+0xf68] ;  /* 0x000f6800010a7983 */ /* 0x000ea40000300800 */
[----:B------:R-:W2:Y:S02]  /*23d30*/  LDL.LU R11, [R1+0xf6c] ;  /* 0x000f6c00010b7983 */ /* 0x000ea40000300800 */
[----:B------:R-:W3:Y:S02]  /*23d40*/  LDL.64 R18, [R1+0x28] ;  /* 0x0000280001127983 */ /* 0x000ee40000100a00 */
[----:B------:R-:W-:-:S02]  /*23d50*/  IMAD.MOV.U32 R26, RZ, RZ, R6 ;  /* 0x000000ffff1a7224 */ /* 0x000fc400078e0006 */
[----:B------:R-:W-:Y:S01]  /*23d60*/  IMAD.MOV.U32 R25, RZ, RZ, R7 ;  /* 0x000000ffff197224 */ /* 0x000fe200078e0007 */
[C---:B--2---:R-:W-:Y:S01]  /*23d70*/  HMMA.16816.F32 R8, R20.reuse, R6, R8 ;  /* 0x000000061408723c */ /* 0x044fe20000001808 */
[----:B---3--:R-:W-:Y:S11]  /*23d80*/  STL.64 [R1+0x2ab0], R18 ;  /* 0x002ab01201007387 */ /* 0x008ff60000100a00 */
[----:B------:R-:W-:Y:S11]  /*23d90*/  @!UPT UIADD3 URZ, URZ, URZ, URZ ;  /* 0x0000003f3f3ff290 */ /* 0x000ff6000fffe03f */
[----:B------:R-:W-:Y:S01]  /*23da0*/  STL.64 [R1+0xf60], R8 ;  /* 0x000f600801007387 */ /* 0x000fe20000100a00 */
[----:B------:R-:W-:Y:S02]  /*23db0*/  STL.64 [R1+0xf68], R10 ;  /* 0x000f680a01007387 */ /* 0x000fe40000100a00 */
[----:B------:R0:W-:Y:S02]  /*23dc0*/  STL [R1+0x2b08], R26 ;  /* 0x002b081a01007387 */ /* 0x0001e40000100800 */
[----:B------:R-:W-:Y:S01]  /*23dd0*/  STL.64 [R1+0x2b00], R24 ;  /* 0x002b001801007387 */ /* 0x000fe20000100a00 */
[----:B0-----:R-:W2:Y:S01]  /*23de0*/  LDL.64 R26, [R1+0x78] ;  /* 0x00007800011a7983 */ /* 0x001ea20000100a00 */
[----:B------:R-:W3:Y:S02]  /*23df0*/  LDL.LU R12, [R1+0xf10] ;  /* 0x000f1000010c7983 */ /* 0x000ee40000300800 */
[----:B------:R-:W3:Y:S02]  /*23e00*/  LDL.LU R13, [R1+0xf14] ;  /* 0x000f1400010d7983 */ /* 0x000ee40000300800 */
[----:B------:R-:W4:Y:S01]  /*23e10*/  LDL.LU R14, [R1+0xf18] ;  /* 0x000f1800010e7983 */ /* 0x000f220000300800 */
[----:B------:R-:W2:Y:S01]  /*23e20*/  LDL.LU R4, [R1+0xf20] ;  /* 0x000f200001047983 */ /* 0x000ea20000300800 */
[----:B------:R-:W2:Y:S02]  /*23e30*/  LDL.LU R5, [R1+0xf24] ;  /* 0x000f240001057983 */ /* 0x000ea40000300800 */
[----:B------:R-:W2:Y:S02]  /*23e40*/  LDL.LU R6, [R1+0xf28] ;  /* 0x000f280001067983 */ /* 0x000ea40000300800 */
[----:B------:R-:W2:Y:S01]  /*23e50*/  LDL.LU R7, [R1+0xf2c] ;  /* 0x000f2c0001077983 */ /* 0x000ea20000300800 */
[----:B------:R-:W2:Y:S01]  /*23e60*/  LDL.LU R8, [R1+0xf40] ;  /* 0x000f400001087983 */ /* 0x000ea20000300800 */
[----:B------:R-:W2:Y:S02]  /*23e70*/  LDL.LU R9, [R1+0xf44] ;  /* 0x000f440001097983 */ /* 0x000ea40000300800 */
[----:B------:R-:W2:Y:S02]  /*23e80*/  LDL.LU R10, [R1+0xf48] ;  /* 0x000f4800010a7983 */ /* 0x000ea40000300800 */
[----:B------:R-:W2:Y:S02]  /*23e90*/  LDL.LU R11, [R1+0xf4c] ;  /* 0x000f4c00010b7983 */ /* 0x000ea40000300800 */
[----:B--2---:R-:W-:Y:S01]  /*23ea0*/  STL.64 [R1+0x2b18], R10 ;  /* 0x002b180a01007387 */ /* 0x004fe20000100a00 */
[----:B------:R0:W-:Y:S03]  /*23eb0*/  STL.64 [R1+0x2b10], R8 ;  /* 0x002b100801007387 */ /* 0x0001e60000100a00 */
[----:B0-----:R-:W2:Y:S01]  /*23ec0*/  LDL.LU R8, [R1+0xf50] ;  /* 0x000f500001087983 */ /* 0x001ea20000300800 */
[----:B------:R-:W2:Y:S02]  /*23ed0*/  LDL.LU R9, [R1+0xf54] ;  /* 0x000f540001097983 */ /* 0x000ea40000300800 */
[----:B------:R-:W2:Y:S02]  /*23ee0*/  LDL.LU R10, [R1+0xf58] ;  /* 0x000f5800010a7983 */ /* 0x000ea40000300800 */
[----:B------:R-:W2:Y:S01]  /*23ef0*/  LDL.LU R11, [R1+0xf5c] ;  /* 0x000f5c00010b7983 */ /* 0x000ea20000300800 */
[----:B------:R0:W-:Y:S01]  /*23f00*/  STL.64 [R1+0x2ae0], R6 ;  /* 0x002ae00601007387 */ /* 0x0001e20000100a00 */
[----:B------:R-:W-:Y:S03]  /*23f10*/  STL.64 [R1+0x2ad8], R4 ;  /* 0x002ad80401007387 */ /* 0x000fe60000100a00 */
[----:B0-----:R-:W2:Y:S04]  /*23f20*/  LDL.64 R6, [R1+0x58] ;  /* 0x0000580001067983 */ /* 0x001ea80000100a00 */
[----:B--2---:R0:W-:Y:S04]  /*23f30*/  STL.64 [R1+0x2af0], R6 ;  /* 0x002af00601007387 */ /* 0x0041e80000100a00 */
[----:B0-----:R-:W2:Y:S01]  /*23f40*/  LDL.64 R6, [R1+0x68] ;  /* 0x0000680001067983 */ /* 0x001ea20000100a00 */
[----:B----4-:R0:W-:Y:S02]  /*23f50*/  STL.64 [R1+0x2ac8], R14 ;  /* 0x002ac80e01007387 */ /* 0x0101e40000100a00 */
[----:B---3--:R1:W-:Y:S01]  /*23f60*/  STL.64 [R1+0x2ac0], R12 ;  /* 0x002ac00c01007387 */ /* 0x0083e20000100a00 */
[----:B0-----:R-:W3:Y:S01]  /*23f70*/  LDL.64 R14, [R1+0x48] ;  /* 0x00004800010e7983 */ /* 0x001ee20000100a00 */
[----:B------:R-:W-:Y:S01]  /*23f80*/  HMMA.16816.F32 R8, R20, R26, R8 ;  /* 0x0000001a1408723c */ /* 0x000fe20000001808 */
[----:B------:R-:W-:-:S02]  /*23f90*/  IMAD.MOV.U32 R28, RZ, RZ, R26 ;  /* 0x000000ffff1c7224 */ /* 0x000fc400078e001a */
[----:B---3--:R0:W-:Y:S01]  /*23fa0*/  STL.64 [R1+0x2ae8], R14 ;  /* 0x002ae80e01007387 */ /* 0x0081e20000100a00 */
[----:B-1----:R-:W3:Y:S02]  /*23fb0*/  LDL.LU R12, [R1+0xf30] ;  /* 0x000f3000010c7983 */ /* 0x002ee40000300800 */
[----:B------:R-:W3:Y:S01]  /*23fc0*/  LDL.LU R13, [R1+0xf34] ;  /* 0x000f3400010d7983 */ /* 0x000ee20000300800 */
[----:B0-----:R-:W3:Y:S01]  /*23fd0*/  LDL.LU R14, [R1+0xf38] ;  /* 0x000f3800010e7983 */ /* 0x001ee20000300800 */
[----:B------:R-:W3:Y:S02]  /*23fe0*/  LDL.LU R15, [R1+0xf3c] ;  /* 0x000f3c00010f7983 */ /* 0x000ee40000300800 */
[----:B------:R-:W4:Y:S11]  /*23ff0*/  LDL.64 R18, [R1+0x38] ;  /* 0x0000380001127983 */ /* 0x000f360000100a00 */
[----:B------:R-:W-:Y:S02]  /*24000*/  @!UPT UIADD3 URZ, URZ, URZ, URZ ;  /* 0x0000003f3f3ff290 */ /* 0x000fe4000fffe03f */
[----:B------:R-:W-:Y:S01]  /*24010*/  STL.64 [R1+0xf50], R8 ;  /* 0x000f500801007387 */ /* 0x000fe20000100a00 */
[----:B------:R0:W-:Y:S04]  /*24020*/  STL.64 [R1+0xf58], R10 ;  /* 0x000f580a01007387 */ /* 0x0001e80000100a00 */
[----:B0-----:R-:W2:Y:S01]  /*24030*/  LDL.LU.64 R10, [R1+0x2b18] ;  /* 0x002b1800010a7983 */ /* 0x001ea20000300a00 */
[----:B------:R-:W2:Y:S02]  /*24040*/  LDL.LU.64 R8, [R1+0x2b10] ;  /* 0x002b100001087983 */ /* 0x000ea40000300a00 */
[----:B------:R-:W2:Y:S02]  /*24050*/  LDL.LU R26, [R1+0x2b08] ;  /* 0x002b0800011a7983 */ /* 0x000ea40000300800 */
[----:B------:R-:W3:Y:S01]  /*24060*/  LDL.LU.64 R24, [R1+0x2b00] ;  /* 0x002b000001187983 */ /* 0x000ee20000300a00 */
[----:B--2---:R-:W-:Y:S01]  /*24070*/  STL.64 [R1+0x2a78], R26 ;  /* 0x002a781a01007387 */ /* 0x004fe20000100a00 */
[----:B---3--:R0:W-:Y:S03]  /*24080*/  STL.64 [R1+0x2a70], R24 ;  /* 0x002a701801007387 */ /* 0x0081e60000100a00 */
[----:B0-----:R-:W2:Y:S01]  /*24090*/  LDL.LU R24, [R1+0xee0] ;  /* 0x000ee00001187983 */ /* 0x001ea20000300800 */
[----:B------:R-:W2:Y:S02]  /*240a0*/  LDL.LU R25, [R1+0xee4] ;  /* 0x000ee40001197983 */ /* 0x000ea40000300800 */
[----:B------:R-:W3:Y:S02]  /*240b0*/  LDL.LU R26, [R1+0xee8] ;  /* 0x000ee800011a7983 */ /* 0x000ee40000300800 */
[----:B------:R-:W3:Y:S01]  /*240c0*/  LDL.LU R27, [R1+0xeec] ;  /* 0x000eec00011b7983 */ /* 0x000ee20000300800 */
[----:B------:R-:W-:Y:S01]  /*240d0*/  HMMA.16816.F32 R8, R20, R6, R8 ;  /* 0x000000061408723c */ /* 0x000fe20000001808 */
[----:B---3--:R-:W-:Y:S01]  /*240e0*/  STL.64 [R1+0x2a90], R26 ;  /* 0x002a901a01007387 */ /* 0x008fe20000100a00 */
[----:B--2---:R0:W-:Y:S03]  /*240f0*/  STL.64 [R1+0x2a88], R24 ;  /* 0x002a881801007387 */ /* 0x0041e60000100a00 */
[----:B0-----:R-:W2:Y:S01]  /*24100*/  LDL.LU R24, [R1+0xef0] ;  /* 0x000ef00001187983 */ /* 0x001ea20000300800 */
[----:B------:R-:W2:Y:S02]  /*24110*/  LDL.LU R25, [R1+0xef4] ;  /* 0x000ef40001197983 */ /* 0x000ea40000300800 */
[----:B------:R-:W3:Y:S02]  /*24120*/  LDL.LU R26, [R1+0xef8] ;  /* 0x000ef800011a7983 */ /* 0x000ee40000300800 */
[----:B------:R-:W3:Y:S02]  /*24130*/  LDL.LU R27, [R1+0xefc] ;  /* 0x000efc00011b7983 */ /* 0x000ee40000300800 */
[----:B---3--:R-:W-:Y:S01]  /*24140*/  STL.64 [R1+0x2aa8], R26 ;  /* 0x002aa81a01007387 */ /* 0x008fe20000100a00 */
[----:B--2---:R0:W-:Y:S03]  /*24150*/  STL.64 [R1+0x2aa0], R24 ;  /* 0x002aa01801007387 */ /* 0x0041e60000100a00 */
[----:B0-----:R-:W2:Y:S01]  /*24160*/  LDL.LU R24, [R1+0xf00] ;  /* 0x000f000001187983 */ /* 0x001ea20000300800 */
[----:B------:R-:W2:Y:S02]  /*24170*/  LDL.LU R25, [R1+0xf04] ;  /* 0x000f040001197983 */ /* 0x000ea40000300800 */
[----:B------:R-:W2:Y:S02]  /*24180*/  LDL.LU R26, [R1+0xf08] ;  /* 0x000f0800011a7983 */ /* 0x000ea40000300800 */
[----:B------:R-:W2:Y:S02]  /*24190*/  LDL.LU R27, [R1+0xf0c] ;  /* 0x000f0c00011b7983 */ /* 0x000ea40000300800 */
[----:B------:R0:W-:Y:S01]  /*241a0*/  STL.64 [R1+0xf40], R8 ;  /* 0x000f400801007387 */ /* 0x0001e20000100a00 */
[----:B------:R1:W-:Y:S03]  /*241b0*/  STL.64 [R1+0xf48], R10 ;  /* 0x000f480a01007387 */ /* 0x0003e60000100a00 */
[----:B0-----:R-:W3:Y:S01]  /*241c0*/  LDL.LU R9, [R1+0x2af8] ;  /* 0x002af80001097983 */ /* 0x001ee20000300800 */
[----:B-1----:R-:W-:-:S02]  /*241d0*/  IMAD.MOV.U32 R10, RZ, RZ, R6 ;  /* 0x000000ffff0a7224 */ /* 0x002fc400078e0006 */
[----:B------:R-:W-:Y:S02]  /*241e0*/  IMAD.MOV.U32 R11, RZ, RZ, R7 ;  /* 0x000000ffff0b7224 */ /* 0x000fe400078e0007 */
        /* <DEDUP_REMOVED lines=16> */
[----:B-1----:R-:W2:Y:S01]  /*242f0*/  LDL.LU.64 R6, [R1+0x2ad0] ;  /* 0x002ad00001067983 */ /* 0x002ea20000300a00 */
[----:B------:R-:W4:Y:S02]  /*24300*/  LDL.LU.64 R14, [R1+0x2ac8] ;  /* 0x002ac800010e7983 */ /* 0x000f240000300a00 */
        /* <DEDUP_REMOVED lines=36> */
[----:B------:R-:W2:Y:S01]  /*24550*/  LDL.LU R16, [R1+0x7e0] ;  /* 0x0007e00001107983 */ /* 0x000ea20000300800 */
[----:B------:R-:W2:Y:S04]  /*24560*/  LDL.LU R17, [R1+0x7e4] ;  /* 0x0007e40001117983 */ /* 0x000ea80000300800 */
[----:B0-----:R-:W2:Y:S01]  /*24570*/  LDL.LU R18, [R1+0x7e8] ;  /* 0x0007e80001127983 */ /* 0x001ea20000300800 */
[----:B----4-:R-:W-:-:S02]  /*24580*/  IMAD.MOV.U32 R19, RZ, RZ, R14 ;  /* 0x000000ffff137224 */ /* 0x010fc400078e000e */
[----:B------:R-:W4:Y:S03]  /*24590*/  LDL.LU R14, [R1+0x2a68] ;  /* 0x002a6800010e7983 */ /* 0x000f260000300800 */
[----:B--2---:R0:W-:Y:S01]  /*245a0*/  STL.64 [R1+0x2908], R18 ;  /* 0x0029081201007387 */ /* 0x0041e20000100a00 */
[----:B------:R1:W-:Y:S02]  /*245b0*/  STL.64 [R1+0x2900], R16 ;  /* 0x0029001001007387 */ /* 0x0003e40000100a00 */
[----:B0-----:R-:W-:Y:S02]  /*245c0*/  IMAD.MOV.U32 R18, RZ, RZ, R15 ;  /* 0x000000ffff127224 */ /* 0x001fe400078e000f */
[----:B------:R-:W-:Y:S01]  /*245d0*/  IMAD.MOV.U32 R19, RZ, RZ, R4 ;  /* 0x000000ffff137224 */ /* 0x000fe200078e0004 */
[----:B------:R-:W4:Y:S01]  /*245e0*/  LDL.LU R15, [R1+0x2a64] ;  /* 0x002a6400010f7983 */ /* 0x000f220000300800 */
[----:B------:R-:W2:Y:S03]  /*245f0*/  LDL.LU R4, [R1+0x2a60] ;  /* 0x002a600001047983 */ /* 0x000ea60000300800 */
[----:B------:R0:W-:Y:S01]  /*24600*/  STL.64 [R1+0x2920], R18 ;  /* 0x0029201201007387 */ /* 0x0001e20000100a00 */
[----:B-1----:R-:W4:Y:S02]  /*24610*/  LDL.LU R16, [R1+0xed0] ;  /* 0x000ed00001107983 */ /* 0x002f240000300800 */
[----:B------:R-:W4:Y:S01]  /*24620*/  LDL.LU R17, [R1+0xed4] ;  /* 0x000ed40001117983 */ /* 0x000f220000300800 */
[----:B0-----:R-:W4:Y:S01]  /*24630*/  LDL.LU R18, [R1+0xed8] ;  /* 0x000ed80001127983 */ /* 0x001f220000300800 */
[----:B------:R-:W4:Y:S02]  /*24640*/  LDL.LU R19, [R1+0xedc] ;  /* 0x000edc0001137983 */ /* 0x000f240000300800 */
[----:B----4-:R-:W-:Y:S11]  /*24650*/  HMMA.16816.F32 R16, R20, R14, R16 ;  /* 0x0000000e1410723c */ /* 0x010ff60000001810 */
[----:B------:R-:W-:Y:S11]  /*24660*/  @!UPT UIADD3 URZ, URZ, URZ, URZ ;  /* 0x0000003f3f3ff290 */ /* 0x000ff6000fffe03f */
[----:B------:R-:W-:Y:S01]  /*24670*/  @!UPT UIADD3 URZ, URZ, URZ, URZ ;  /* 0x0000003f3f3ff290 */ /* 0x000fe2000fffe03f */
[----:B------:R-:W-:Y:S01]  /*24680*/  STL.64 [R1+0xed0], R16 ;  /* 0x000ed01001007387 */ /* 0x000fe20000100a00 */
[----:B------:R0:W-:Y:S02]  /*24690*/  STL.64 [R1+0xed8], R18 ;  /* 0x000ed81201007387 */ /* 0x0001e40000100a00 */
[----:B0-----:R-:W-:Y:S02]  /*246a0*/  IMAD.MOV.U32 R18, RZ, RZ, R13 ;  /* 0x000000ffff127224 */ /* 0x001fe400078e000d */
[----:B------:R-:W-:-:S05]  /*246b0*/  IMAD.MOV.U32 R19, RZ, RZ, R12 ;  /* 0x000000ffff137224 */ /* 0x000fca00078e000c */
[----:B------:R-:W-:Y:S01]  /*246c0*/  STL.64 [R1+0x2938], R18 ;  /* 0x0029381201007387 */ /* 0x000fe20000100a00 */
[----:B------:R0:W-:Y:S02]  /*246d0*/  STL.64 [R1+0x28f0], R14 ;  /* 0x0028f00e01007387 */ /* 0x0001e40000100a00 */
[----:B------:R-:W4:Y:S02]  /*246e0*/  LDL.LU R12, [R1+0x7d0] ;  /* 0x0007d000010c7983 */ /* 0x000f240000300800 */
[----:B------:R-:W4:Y:S01]  /*246f0*/  LDL.LU R13, [R1+0x7d4] ;  /* 0x0007d400010d7983 */ /* 0x000f220000300800 */
[----:B0-----:R-:W2:Y:S01]  /*24700*/  LDL.LU R14, [R1+0x7d8] ;  /* 0x0007d800010e7983 */ /* 0x001ea20000300800 */
[----:B------:R-:W2:Y:S02]  /*24710*/  LDL.LU R15, [R1+0x7dc] ;  /* 0x0007dc00010f7983 */ /* 0x000ea40000300800 */
[----:B------:R-:W-:Y:S02]  /*24720*/  IMAD.MOV.U32 R18, RZ, RZ, R5 ;  /* 0x000000ffff127224 */ /* 0x000fe400078e0005 */
[----:B------:R-:W-:Y:S01]  /*24730*/  IMAD.MOV.U32 R19, RZ, RZ, R3 ;  /* 0x000000ffff137224 */ /* 0x000fe200078e0003 */
[----:B------:R-:W3:Y:S01]  /*24740*/  LDL.LU R5, [R1+0x2a5c] ;  /* 0x002a5c0001057983 */ /* 0x000ee20000300800 */
[----:B------:R-:W3:Y:S03]  /*24750*/  LDL.LU R3, [R1+0x2a58] ;  /* 0x002a580001037983 */ /* 0x000ee60000300800 */
[----:B------:R-:W-:Y:S04]  /*24760*/  STL.64 [R1+0x2950], R18 ;  /* 0x0029501201007387 */ /* 0x000fe80000100a00 */
[----:B--2---:R-:W-:Y:S01]  /*24770*/  STL.64 [R1+0x2918], R14 ;  /* 0x0029180e01007387 */ /* 0x004fe20000100a00 */
[----:B----4-:R0:W-:Y:S03]  /*24780*/  STL.64 [R1+0x2910], R12 ;  /* 0x0029100c01007387 */ /* 0x0101e60000100a00 */
[----:B0-----:R-:W2:Y:S01]  /*24790*/  LDL.LU R12, [R1+0x7f0] ;  /* 0x0007f000010c7983 */ /* 0x001ea20000300800 */
[----:B------:R-:W2:Y:S02]  /*247a0*/  LDL.LU R13, [R1+0x7f4] ;  /* 0x0007f400010d7983 */ /* 0x000ea40000300800 */
[----:B------:R-:W4:Y:S02]  /*247b0*/  LDL.LU R14, [R1+0x7f8] ;  /* 0x0007f800010e7983 */ /* 0x000f240000300800 */
[----:B------:R-:W4:Y:S02]  /*247c0*/  LDL.LU R15, [R1+0x7fc] ;  /* 0x0007fc00010f7983 */ /* 0x000f240000300800 */
[----:B------:R-:W-:-:S02]  /*247d0*/  IMAD.MOV.U32 R18, RZ, RZ, R8 ;  /* 0x000000ffff127224 */ /* 0x000fc400078e0008 */
[----:B------:R-:W-:Y:S01]  /*247e0*/  IMAD.MOV.U32 R19, RZ, RZ, R29 ;  /* 0x000000ffff137224 */ /* 0x000fe200078e001d */
[----:B------:R-:W3:Y:S01]  /*247f0*/  LDL.LU R8, [R1+0x2a54] ;  /* 0x002a540001087983 */ /* 0x000ee20000300800 */
[----:B------:R-:W3:Y:S03]  /*24800*/  LDL.LU R29, [R1+0x2a50] ;  /* 0x002a5000011d7983 */ /* 0x000ee60000300800 */
[----:B------:R-:W-:Y:S04]  /*24810*/  STL.64 [R1+0x2968], R18 ;  /* 0x0029681201007387 */ /* 0x000fe80000100a00 */
[----:B----4-:R-:W-:Y:S01]  /*24820*/  STL.64 [R1+0x2930], R14 ;  /* 0x0029300e01007387 */ /* 0x010fe20000100a00 */
[----:B--2---:R0:W-:Y:S03]  /*24830*/  STL.64 [R1+0x2928], R12 ;  /* 0x0029280c01007387 */ /* 0x0041e60000100a00 */
        /* <DEDUP_REMOVED lines=8> */
[----:B------:R0:W-:Y:S02]  /*248c0*/  STL.64 [R1+0x2980], R18 ;  /* 0x0029801201007387 */ /* 0x0001e40000100a00 */
[----:B0-----:R-:W-:Y:S02]  /*248d0*/  IMAD.MOV.U32 R18, RZ, RZ, R28 ;  /* 0x000000ffff127224 */ /* 0x001fe400078e001c */
[----:B------:R-:W-:-:S05]  /*248e0*/  IMAD.MOV.U32 R19, RZ, RZ, R27 ;  /* 0x000000ffff137224 */ /* 0x000fca00078e001b */
        /* <DEDUP_REMOVED lines=8> */
[----:B------:R-:W-:-:S05]  /*24970*/  IMAD.MOV.U32 R19, RZ, RZ, R25 ;  /* 0x000000ffff137224 */ /* 0x000fca00078e0019 */
[----:B------:R-:W-:Y:S04]  /*24980*/  STL.64 [R1+0x29b0], R18 ;  /* 0x0029b01201007387 */ /* 0x000fe80000100a00 */
[----:B----4-:R-:W-:Y:S01]  /*24990*/  STL.64 [R1+0x2960], R14 ;  /* 0x0029600e01007387 */ /* 0x010fe20000100a00 */
[----:B--2---:R0:W-:Y:S03]  /*249a0*/  STL.64 [R1+0x2958], R12 ;  /* 0x0029580c01007387 */ /* 0x0041e60000100a00 */
[----:B0-----:R-:W2:Y:S01]  /*249b0*/  LDL.LU R12, [R1+0x820] ;  /* 0x00082000010c7983 */ /* 0x001ea20000300800 */
[----:B------:R-:W2:Y:S02]  /*249c0*/  LDL.LU R13, [R1+0x824] ;  /* 0x00082400010d7983 */ /* 0x000ea40000300800 */
[----:B------:R-:W-:-:S02]  /*249d0*/  IMAD.MOV.U32 R18, RZ, RZ, R24 ;  /* 0x000000ffff127224 */ /* 0x000fc400078e0018 */
[----:B---3--:R-:W-:Y:S02]  /*249e0*/  IMAD.MOV.U32 R19, RZ, RZ, R9 ;  /* 0x000000ffff137224 */ /* 0x008fe400078e0009 */
[----:B------:R-:W-:Y:S02]  /*249f0*/  IMAD.MOV.U32 R14, RZ, RZ, R11 ;  /* 0x000000ffff0e7224 */ /* 0x000fe400078e000b */
[----:B------:R-:W-:Y:S01]  /*24a00*/  IMAD.MOV.U32 R15, RZ, RZ, R10 ;  /* 0x000000ffff0f7224 */ /* 0x000fe200078e000a */
[----:B------:R-:W3:Y:S01]  /*24a10*/  LDL.LU R11, [R1+0x2a44] ;  /* 0x002a4400010b7983 */ /* 0x000ee20000300800 */
[----:B------:R-:W4:Y:S02]  /*24a20*/  LDL.LU R10, [R1+0x2a40] ;  /* 0x002a4000010a7983 */ /* 0x000f240000300800 */
[----:B------:R-:W-:Y:S01]  /*24a30*/  STL.64 [R1+0x29c8], R18 ;  /* 0x0029c81201007387 */ /* 0x000fe20000100a00 */
[----:B------:R-:W-:Y:S04]  /*24a40*/  STL.64 [R1+0x2978], R14 ;  /* 0x0029780e01007387 */ /* 0x000fe80000100a00 */
[----:B--2---:R0:W-:Y:S04]  /*24a50*/  STL.64 [R1+0x2970], R12 ;  /* 0x0029700c01007387 */ /* 0x0041e80000100a00 */
[----:B0-----:R-:W2:Y:S01]  /*24a60*/  LDL.LU R12, [R1+0x830] ;  /* 0x00083000010c7983 */ /* 0x001ea20000300800 */
[----:B------:R-:W2:Y:S02]  /*24a70*/  LDL.LU R13, [R1+0x834] ;  /* 0x00083400010d7983 */ /* 0x000ea40000300800 */
[----:B------:R-:W2:Y:S02]  /*24a80*/  LDL.LU R14, [R1+0x838] ;  /* 0x00083800010e7983 */ /* 0x000ea40000300800 */
[----:B------:R-:W2:Y:S02]  /*24a90*/  LDL.LU R15, [R1+0x83c] ;  /* 0x00083c00010f7983 */ /* 0x000ea40000300800 */
[----:B------:R-:W-:-:S02]  /*24aa0*/  IMAD.MOV.U32 R18, RZ, RZ, R7 ;  /* 0x000000ffff127224 */ /* 0x000fc400078e0007 */
[----:B------:R-:W-:-:S05]  /*24ab0*/  IMAD.MOV.U32 R19, RZ, RZ, R6 ;  /* 0x000000ffff137224 */ /* 0x000fca00078e0006 */
[----:B------:R-:W-:Y:S04]  /*24ac0*/  STL.64 [R1+0x29e0], R18 ;  /* 0x0029e01201007387 */ /* 0x000fe80000100a00 */
[----:B--2---:R-:W-:Y:S01]  /*24ad0*/  STL.64 [R1+0x2990], R14 ;  /* 0x0029900e01007387 */ /* 0x004fe20000100a00 */
[----:B------:R0:W-:Y:S03]  /*24ae0*/  STL.64 [R1+0x2988], R12 ;  /* 0x0029880c01007387 */ /* 0x0001e60000100a00 */
[----:B0-----:R-:W2:Y:S01]  /*24af0*/  LDL.LU R12, [R1+0x840] ;  /* 0x00084000010c7983 */ /* 0x001ea20000300800 */
[----:B------:R-:W2:Y:S02]  /*24b00*/  LDL.LU R13, [R1+0x844] ;  /* 0x00084400010d7983 */ /* 0x000ea40000300800 */
[----:B------:R-:W-:-:S02]  /*24b10*/  IMAD.MOV.U32 R18, RZ, RZ, R5 ;  /* 0x000000ffff127224 */ /* 0x000fc400078e0005 */
[----:B------:R-:W-:Y:S02]  /*24b20*/  IMAD.MOV.U32 R19, RZ, RZ, R4 ;  /* 0x000000ffff137224 */ /* 0x000fe400078e0004 */
[----:B----4-:R-:W-:Y:S02]  /*24b30*/  IMAD.MOV.U32 R14, RZ, RZ, R10 ;  /* 0x000000ffff0e7224 */ /* 0x010fe400078e000a */
[----:B---3--:R-:W-:Y:S01]  /*24b40*/  IMAD.MOV.U32 R15, RZ, RZ, R11 ;  /* 0x000000ffff0f7224 */ /* 0x008fe200078e000b */
        /* <DEDUP_REMOVED lines=8> */
[----:B------:R-:W2:Y:S01]  /*24bd0*/  LDL.LU R15, [R1+0x85c] ;  /* 0x00085c00010f7983 */ /* 0x000ea20000300800 */
[----:B------:R-:W3:Y:S01]  /*24be0*/  LDL.LU R4, [R1+0xec0] ;  /* 0x000ec00001047983 */ /* 0x000ee20000300800 */
[----:B------:R-:W3:Y:S02]  /*24bf0*/  LDL.LU R5, [R1+0xec4] ;  /* 0x000ec40001057983 */ /* 0x000ee40000300800 */
[----:B------:R-:W3:Y:S02]  /*24c00*/  LDL.LU R6, [R1+0xec8] ;  /* 0x000ec80001067983 */ /* 0x000ee40000300800 */
[----:B------:R-:W3:Y:S01]  /*24c10*/  LDL.LU R7, [R1+0xecc] ;  /* 0x000ecc0001077983 */ /* 0x000ee20000300800 */
[----:B------:R-:W3:Y:S01]  /*24c20*/  LDL.LU R24, [R1+0x870] ;  /* 0x0008700001187983 */ /* 0x000ee20000300800 */
[----:B------:R-:W3:Y:S02]  /*24c30*/  LDL.LU R25, [R1+0x874] ;  /* 0x0008740001197983 */ /* 0x000ee40000300800 */
[----:B------:R-:W3:Y:S02]  /*24c40*/  LDL.LU R26, [R1+0x878] ;  /* 0x00087800011a7983 */ /* 0x000ee40000300800 */
[----:B------:R-:W3:Y:S01]  /*24c50*/  LDL.LU R27, [R1+0x87c] ;  /* 0x00087c00011b7983 */ /* 0x000ee20000300800 */
[----:B--2---:R-:W-:Y:S01]  /*24c60*/  STL.64 [R1+0x29c0], R14 ;  /* 0x0029c00e01007387 */ /* 0x004fe20000100a00 */
[----:B------:R0:W-:Y:S03]  /*24c70*/  STL.64 [R1+0x29b8], R12 ;  /* 0x0029b80c01007387 */ /* 0x0001e60000100a00 */
[----:B0-----:R-:W2:Y:S01]  /*24c80*/  LDL.LU R12, [R1+0x1000] ;  /* 0x00100000010c7983 */ /* 0x001ea20000300800 */
[----:B------:R-:W2:Y:S02]  /*24c90*/  LDL.LU R13, [R1+0x1004] ;  /* 0x00100400010d7983 */ /* 0x000ea40000300800 */
[----:B----4-:R-:W-:-:S02]  /*24ca0*/  IMAD.MOV.U32 R14, RZ, RZ, R11 ;  /* 0x000000ffff0e7224 */ /* 0x010fc400078e000b */
[----:B---3--:R-:W-:Y:S01]  /*24cb0*/  IMAD.MOV.U32 R15, RZ, RZ, R10 ;  /* 0x000000ffff0f7224 */ /* 0x008fe200078e000a */
[----:B------:R-:W3:Y:S01]  /*24cc0*/  LDL.LU R11, [R1+0x2a34] ;  /* 0x002a3400010b7983 */ /* 0x000ee20000300800 */
[----:B------:R-:W4:Y:S03]  /*24cd0*/  LDL.LU R10, [R1+0x2a30] ;  /* 0x002a3000010a7983 */ /* 0x000f260000300800 */
[----:B------:R-:W-:Y:S04]  /*24ce0*/  STL.64 [R1+0x29d8], R14 ;  /* 0x0029d80e01007387 */ /* 0x000fe80000100a00 */
[----:B--2---:R0:W-:Y:S04]  /*24cf0*/  STL.64 [R1+0x29d0], R12 ;  /* 0x0029d00c01007387 */ /* 0x0041e80000100a00 */
[----:B0-----:R-:W2:Y:S01]  /*24d00*/  LDL.LU R12, [R1+0x1010] ;  /* 0x00101000010c7983 */ /* 0x001ea20000300800 */
[----:B------:R-:W2:Y:S02]  /*24d10*/  LDL.LU R13, [R1+0x1014] ;  /* 0x00101400010d7983 */ /* 0x000ea40000300800 */
[----:B------:R-:W2:Y:S02]  /*24d20*/  LDL.LU R14, [R1+0x1018] ;  /* 0x00101800010e7983 */ /* 0x000ea40000300800 */
[----:B------:R-:W2:Y:S02]  /*24d30*/  LDL.LU R15, [R1+0x101c] ;  /* 0x00101c00010f7983 */ /* 0x000ea40000300800 */
[----:B--2---:R4:W-:Y:S01]  /*24d40*/  STL.64 [R1+0x29f0], R14 ;  /* 0x0029f00e01007387 */ /* 0x0049e20000100a00 */
[----:B------:R0:W-:Y:S02]  /*24d50*/  STL.64 [R1+0x29e8], R12 ;  /* 0x0029e80c01007387 */ /* 0x0001e40000100a00 */
[----:B----4-:R-:W-:Y:S01]  /*24d60*/  IMAD.MOV.U32 R14, RZ, RZ, R10 ;  /* 0x000000ffff0e7224 */ /* 0x010fe200078e000a */
[----:B0-----:R-:W2:Y:S01]  /*24d70*/  LDL.LU R12, [R1+0x1020] ;  /* 0x00102000010c7983 */ /* 0x001ea20000300800 */
[----:B------:R-:W2:Y:S02]  /*24d80*/  LDL.LU R13, [R1+0x1024] ;  /* 0x00102400010d7983 */ /* 0x000ea40000300800 */
[----:B------:R-:W4:Y:S02]  /*24d90*/  LDL.LU R10, [R1+0x2a2c] ;  /* 0x002a2c00010a7983 */ /* 0x000f240000300800 */
[----:B---3--:R-:W-:-:S02]  /*24da0*/  IMAD.MOV.U32 R15, RZ, RZ, R11 ;  /* 0x000000ffff0f7224 */ /* 0x008fc400078e000b */
[----:B------:R-:W4:Y:S03]  /*24db0*/  LDL.LU R11, [R1+0x2a28] ;  /* 0x002a2800010b7983 */ /* 0x000f260000300800 */
[----:B------:R-:W-:Y:S01]  /*24dc0*/  STL.64 [R1+0x2a08], R14 ;  /* 0x002a080e01007387 */ /* 0x000fe20000100a00 */
[C---:B----4-:R-:W-:Y:S01]  /*24dd0*/  HMMA.16816.F32 R4, R20.reuse, R10, R4 ;  /* 0x0000000a1404723c */ /* 0x050fe20000001804 */
[----:B--2---:R0:W-:Y:S04]  /*24de0*/  STL.64 [R1+0x2a00], R12 ;  /* 0x002a000c01007387 */ /* 0x0041e80000100a00 */
[----:B0-----:R-:W2:Y:S01]  /*24df0*/  LDL.LU R12, [R1+0x1030] ;  /* 0x00103000010c7983 */ /* 0x001ea20000300800 */
[----:B------:R-:W2:Y:S02]  /*24e00*/  LDL.LU R13, [R1+0x1034] ;  /* 0x00103400010d7983 */ /* 0x000ea40000300800 */
[----:B------:R-:W2:Y:S02]  /*24e10*/  LDL.LU R14, [R1+0x1038] ;  /* 0x00103800010e7983 */ /* 0x000ea40000300800 */
[----:B------:R-:W2:Y:S11]  /*24e20*/  LDL.LU R15, [R1+0x103c] ;  /* 0x00103c00010f7983 */ /* 0x000eb60000300800 */
[----:B------:R-:W-:Y:S02]  /*24e30*/  @!UPT UIADD3 URZ, URZ, URZ, URZ ;  /* 0x0000003f3f3ff290 */ /* 0x000fe4000fffe03f */
[----:B------:R-:W-:Y:S01]  /*24e40*/  STL.64 [R1+0xec0], R4 ;  /* 0x000ec00401007387 */ /* 0x000fe20000100a00 */
[----:B------:R0:W-:Y:S03]  /*24e50*/  STL.64 [R1+0xec8], R6 ;  /* 0x000ec80601007387 */ /* 0x0001e60000100a00 */
[----:B0-----:R-:W3:Y:S01]  /*24e60*/  LDL.LU.64 R6, [R1+0x2a20] ;  /* 0x002a200001067983 */ /* 0x001ee20000300a00 */
[----:B------:R-:W-:Y:S02]  /*24e70*/  IMAD.MOV.U32 R18, RZ, RZ, R8 ;  /* 0x000000ffff127224 */ /* 0x000fe400078e0008 */
[----:B------:R0:W-:Y:S02]  /*24e80*/  STL.64 [R1+0x28e8], R10 ;  /* 0x0028e80a01007387 */ /* 0x0001e40000100a00 */
[----:B------:R-:W4:Y:S01]  /*24e90*/  LDL.LU R8, [R1+0x7c0] ;  /* 0x0007c00001087983 */ /* 0x000f220000300800 */
[----:B------:R-:W4:Y:S04]  /*24ea0*/  LDL.LU R9, [R1+0x7c4] ;  /* 0x0007c40001097983 */ /* 0x000f280000300800 */
[----:B0-----:R-:W4:Y:S01]  /*24eb0*/  LDL.LU R10, [R1+0x7c8] ;  /* 0x0007c800010a7983 */ /* 0x001f220000300800 */
[----:B------:R-:W4:Y:S01]  /*24ec0*/  LDL.LU R11, [R1+0x7cc] ;  /* 0x0007cc00010b7983 */ /* 0x000f220000300800 */
[----:B---3--:R-:W-:Y:S02]  /*24ed0*/  HMMA.16816.F32 R20, R20, R6, R24 ;  /* 0x000000061414723c */ /* 0x008fe40000001818 */
[----:B------:R-:W2:Y:S01]  /*24ee0*/  LDL.LU.64 R26, [R1+0x2a18] ;  /* 0x002a1800011a7983 */ /* 0x000ea20000300a00 */
[----:B------:R-:W2:Y:S02]  /*24ef0*/  LDL.LU.64 R24, [R1+0x2a10] ;  /* 0x002a100001187983 */ /* 0x000ea40000300a00 */
[----:B------:R-:W-:Y:S11]  /*24f00*/  IMAD.MOV.U32 R19, RZ, RZ, R3 ;  /* 0x000000ffff137224 */ /* 0x000ff600078e0003 */
[----:B------:R-:W-:Y:S07]  /*24f10*/  @!UPT UIADD3 URZ, URZ, URZ, URZ ;  /* 0x0000003f3f3ff290 */ /* 0x000fee000fffe03f */
[----:B------:R-:W-:Y:S01]  /*24f20*/  STL.64 [R1+0x870], R20 ;  /* 0x0008701401007387 */ /* 0x000fe20000100a00 */
[----:B------:R-:W-:Y:S02]  /*24f30*/  STL.64 [R1+0x878], R22 ;  /* 0x0008781601007387 */ /* 0x000fe40000100a00 */
[----:B------:R-:W0:Y:S02]  /*24f40*/  LDSM.16.MT88.4 R20, [R29+0x4100] ;  /* 0x004100001d14783b */ /* 0x000e240000004200 */
[----:B0-----:R-:W-:Y:S02]  /*24f50*/  STL.64 [R1+0x28e0], R22 ;  /* 0x0028e01601007387 */ /* 0x001fe40000100a00 */
[----:B------:R-:W-:Y:S01]  /*24f60*/  STL.64 [R1+0x28d8], R20 ;  /* 0x0028d81401007387 */ /* 0x000fe20000100a00 */
[C---:B--2---:R-:W-:Y:S01]  /*24f70*/  HMMA.16816.F32 R16, R24.reuse, R18, R12 ;  /* 0x000000121810723c */ /* 0x044fe2000000180c */
[----:B------:R-:W2:Y:S01]  /*24f80*/  LDL.LU.64 R14, [R1+0x2a08] ;  /* 0x002a0800010e7983 */ /* 0x000ea20000300a00 */
[----:B------:R-:W2:Y:S11]  /*24f90*/  LDL.LU.64 R12, [R1+0x2a00] ;  /* 0x002a0000010c7983 */ /* 0x000eb60000300a00 */
[----:B------:R-:W-:Y:S10]  /*24fa0*/  @!UPT UIADD3 URZ, URZ, URZ, URZ ;  /* 0x0000003f3f3ff290 */ /* 0x000ff4000fffe03f */
[----:B------:R-:W-:Y:S01]  /*24fb0*/  STL.64 [R1+0x1030], R16 ;  /* 0x0010301001007387 */ /* 0x000fe20000100a00 */
[----:B------:R0:W-:Y:S03]  /*24fc0*/  STL.64 [R1+0x1038], R18 ;  /* 0x0010381201007387 */ /* 0x0001e60000100a00 */
[----:B0-----:R-:W2:Y:S02]  /*24fd0*/  LDL.LU.64 R18, [R1+0x29f8] ;  /* 0x0029f80001127983 */ /* 0x001ea40000300a00 */
[C---:B--2---:R-:W-:Y:S02]  /*24fe0*/  HMMA.16816.F32 R16, R24.reuse, R18, R12 ;  /* 0x000000121810723c */ /* 0x044fe4000000180c */
[----:B------:R-:W2:Y:S01]  /*24ff0*/  LDL.LU.64 R14, [R1+0x29f0] ;  /* 0x0029f000010e7983 */ /* 0x000ea20000300a00 */
[----:B------:R-:W2:Y:S11]  /*25000*/  LDL.LU.64 R12, [R1+0x29e8] ;  /* 0x0029e800010c7983 */ /* 0x000eb60000300a00 */
[----:B------:R-:W-:Y:S09]  /*25010*/  @!UPT UIADD3 URZ, URZ, URZ, URZ ;  /* 0x0000003f3f3ff290 */ /* 0x000ff2000fffe03f */
        /* <DEDUP_REMOVED lines=59> */
[----:B--2---:R-:W-:Y:S02]  /*253d0*/  HMMA.16816.F32 R16, R24, R18, R12 ;  /* 0x000000121810723c */ /* 0x004fe4000000180c */
[----:B------:R-:W2:Y:S01]  /*253e0*/  LDL.LU.64 R14, [R1+0x2918] ;  /* 0x00291800010e7983 */ /* 0x000ea20000300a00 */
[----:B------:R-:W2:Y:S11]  /*253f0*/  LDL.LU.64 R12, [R1+0x2910] ;  /* 0x00291000010c7983 */ /* 0x000eb60000300a00 */
[----:B------:R-:W-:Y:S09]  /*25400*/  @!UPT UIADD3 URZ, URZ, URZ, URZ ;  /* 0x0000003f3f3ff290 */ /* 0x000ff2000fffe03f */
[----:B------:R-:W-:Y:S01]  /*25410*/  STL.64 [R1+0x7f0], R16 ;  /* 0x0007f01001007387 */ /* 0x000fe20000100a00 */
[----:B------:R0:W-:Y:S03]  /*25420*/  STL.64 [R1+0x7f8], R18 ;  /* 0x0007f81201007387 */ /* 0x0001e60000100a00 */
[----:B0-----:R-:W3:Y:S01]  /*25430*/  LDL.LU.64 R18, [R1+0x2908] ;  /* 0x0029080001127983 */ /* 0x001ee20000300a00 */
[----:B------:R-:W3:Y:S02]  /*25440*/  LDL.LU.64 R16, [R1+0x2900] ;  /* 0x0029000001107983 */ /* 0x000ee40000300a00 */
[----:B------:R-:W-:Y:S02]  /*25450*/  IMAD.MOV.U32 R22, RZ, RZ, R2 ;  /* 0x000000ffff167224 */ /* 0x000fe400078e0002 */
[----:B------:R-:W-:-:S07]  /*25460*/  IMAD.MOV.U32 R23, RZ, RZ, R0 ;  /* 0x000000ffff177224 */ /* 0x000fce00078e0000 */
[C---:B---3--:R-:W-:Y:S01]  /*25470*/  HMMA.16816.F32 R20, R24.reuse, R22, R16 ;  /* 0x000000161814723c */ /* 0x048fe20000001810 */
[----:B------:R-:W2:Y:S11]  /*25480*/  LDL.LU.64 R18, [R1+0x28f8] ;  /* 0x0028f80001127983 */ /* 0x000eb60000300a00 */
[----:B------:R-:W-:Y:S11]  /*25490*/  @!UPT UIADD3 URZ, URZ, URZ, URZ ;  /* 0x0000003f3f3ff290 */ /* 0x000ff6000fffe03f */
[----:B------:R0:W-:Y:S01]  /*254a0*/  STL.64 [R1+0x7e0], R20 ;  /* 0x0007e01401007387 */ /* 0x0001e20000100a00 */
[----:B------:R1:W-:Y:S03]  /*254b0*/  STL.64 [R1+0x7e8], R22 ;  /* 0x0007e81601007387 */ /* 0x0003e60000100a00 */
[----:B0-----:R-:W3:Y:S01]  /*254c0*/  LDL.LU R20, [R1+0x120] ;  /* 0x0001200001147983 */ /* 0x001ee20000300800 */
[----:B------:R-:W3:Y:S02]  /*254d0*/  LDL.LU R21, [R1+0x124] ;  /* 0x0001240001157983 */ /* 0x000ee40000300800 */
[----:B-1----:R-:W3:Y:S02]  /*254e0*/  LDL.LU R22, [R1+0x128] ;  /* 0x0001280001167983 */ /* 0x002ee40000300800 */
[----:B------:R-:W3:Y:S01]  /*254f0*/  LDL.LU R23, [R1+0x12c] ;  /* 0x00012c0001177983 */ /* 0x000ee20000300800 */
[C---:B--2---:R-:W-:Y:S11]  /*25500*/  HMMA.16816.F32 R12, R24.reuse, R18, R12 ;  /* 0x00000012180c723c */ /* 0x044ff6000000180c */
[----:B------:R-:W-:Y:S11]  /*25510*/  @!UPT UIADD3 URZ, URZ, URZ, URZ ;  /* 0x0000003f3f3ff290 */ /* 0x000ff6000fffe03f */
[----:B------:R-:W-:Y:S01]  /*25520*/  @!UPT UIADD3 URZ, URZ, URZ, URZ ;  /* 0x0000003f3f3ff290 */ /* 0x000fe2000fffe03f */
[----:B------:R-:W-:Y:S01]  /*25530*/  STL.64 [R1+0x7d0], R12 ;  /* 0x0007d00c01007387 */ /* 0x000fe20000100a00 */
[----:B------:R0:W-:Y:S03]  /*25540*/  STL.64 [R1+0x7d8], R14 ;  /* 0x0007d80e01007387 */ /* 0x0001e60000100a00 */
[----:B0-----:R-:W4:Y:S01]  /*25550*/  LDL.LU.64 R14, [R1+0x28f0] ;  /* 0x0028f000010e7983 */ /* 0x001f220000300a00 */
[----:B------:R0:W-:Y:S02]  /*25560*/  STL.64 [R1+0x28a0], R18 ;  /* 0x0028a01201007387 */ /* 0x0001e40000100a00 */
[----:B------:R-:W2:Y:S02]  /*25570*/  LDL.LU R16, [R1+0x7b0] ;  /* 0x0007b00001107983 */ /* 0x000ea40000300800 */
[----:B------:R-:W2:Y:S01]  /*25580*/  LDL.LU R17, [R1+0x7b4] ;  /* 0x0007b40001117983 */ /* 0x000ea20000300800 */
[----:B0-----:R-:W2:Y:S01]  /*25590*/  LDL.LU R18, [R1+0x7b8] ;  /* 0x0007b80001127983 */ /* 0x001ea20000300800 */
[----:B------:R-:W2:Y:S01]  /*255a0*/  LDL.LU R19, [R1+0x7bc] ;  /* 0x0007bc0001137983 */ /* 0x000ea20000300800 */
[C---:B----4-:R-:W-:Y:S11]  /*255b0*/  HMMA.16816.F32 R8, R24.reuse, R14, R8 ;  /* 0x0000000e1808723c */ /* 0x050ff60000001808 */
[----:B------:R-:W-:Y:S11]  /*255c0*/  @!UPT UIADD3 URZ, URZ, URZ, URZ ;  /* 0x0000003f3f3ff290 */ /* 0x000ff6000fffe03f */
[----:B------:R-:W-:Y:S01]  /*255d0*/  @!UPT UIADD3 URZ, URZ, URZ, URZ ;  /* 0x0000003f3f3ff290 */ /* 0x000fe2000fffe03f */
[----:B------:R-:W-:Y:S01]  /*255e0*/  STL.64 [R1+0x7c0], R8 ;  /* 0x0007c00801007387 */ /* 0x000fe20000100a00 */
[----:B------:R0:W-:Y:S03]  /*255f0*/  STL.64 [R1+0x7c8], R10 ;  /* 0x0007c80a01007387 */ /* 0x0001e60000100a00 */
[----:B0-----:R-:W2:Y:S01]  /*25600*/  LDL.LU.64 R10, [R1+0x28e8] ;  /* 0x0028e800010a7983 */ /* 0x001ea20000300a00 */
[----:B------:R0:W-:Y:S03]  /*25610*/  STL.64 [R1+0x2828], R14 ;  /* 0x0028280e01007387 */ /* 0x0001e60000100a00 */
[----:B0-----:R-:W4:Y:S04]  /*25620*/  LDL.64 R14, [R1+0x78] ;  /* 0x00007800010e7983 */ /* 0x001f280000100a00 */
[----:B----4-:R0:W-:Y:S04]  /*25630*/  STL.64 [R1+0x28a8], R14 ;  /* 0x0028a80e01007387 */ /* 0x0101e80000100a00 */
[----:B0-----:R-:W4:Y:S04]  /*25640*/  LDL.64 R14, [R1+0x98] ;  /* 0x00009800010e7983 */ /* 0x001f280000100a00 */
[----:B----4-:R0:W-:Y:S04]  /*25650*/  STL.64 [R1+0x28b0], R14 ;  /* 0x0028b00e01007387 */ /* 0x0101e80000100a00 */
[----:B0-----:R-:W4:Y:S01]  /*25660*/  LDL.64 R14, [R1+0xa8] ;  /* 0x0000a800010e7983 */ /* 0x001f220000100a00 */
[C---:B--2---:R-:W-:Y:S03]  /*25670*/  HMMA.16816.F32 R16, R24.reuse, R10, R16 ;  /* 0x0000000a1810723c */ /* 0x044fe60000001810 */
[----:B----4-:R0:W-:Y:S04]  /*25680*/  STL.64 [R1+0x28b8], R14 ;  /* 0x0028b80e01007387 */ /* 0x0101e80000100a00 */
[----:B0-----:R-:W2:Y:S04]  /*25690*/  LDL.64 R14, [R1+0xb8] ;  /* 0x0000b800010e7983 */ /* 0x001ea80000100a00 */
[----:B--2---:R0:W-:Y:S04]  /*256a0*/  STL.64 [R1+0x28c0], R14 ;  /* 0x0028c00e01007387 */ /* 0x0041e80000100a00 */
[----:B0-----:R-:W2:Y:S08]  /*256b0*/  LDL.64 R14, [R1+0xc8] ;  /* 0x0000c800010e7983 */ /* 0x001eb00000100a00 */
[----:B------:R0:W-:Y:S02]  /*256c0*/  STL.64 [R1+0x7b0], R16 ;  /* 0x0007b01001007387 */ /* 0x0001e40000100a00 */
[----:B------:R1:W-:Y:S01]  /*256d0*/  STL.64 [R1+0x7b8], R18 ;  /* 0x0007b81201007387 */ /* 0x0003e20000100a00 */
[----:B0-----:R-:W4:Y:S01]  /*256e0*/  LDL.LU R16, [R1+0xe00] ;  /* 0x000e000001107983 */ /* 0x001f220000300800 */
[----:B------:R-:W4:Y:S02]  /*256f0*/  LDL.LU R17, [R1+0xe04] ;  /* 0x000e040001117983 */ /* 0x000f240000300800 */
[----:B-1----:R-:W2:Y:S02]  /*25700*/  LDL.LU R18, [R1+0xe08] ;  /* 0x000e080001127983 */ /* 0x002ea40000300800 */
[----:B------:R-:W2:Y:S01]  /*25710*/  LDL.LU R19, [R1+0xe0c] ;  /* 0x000e0c0001137983 */ /* 0x000ea20000300800 */
[----:B---3--:R-:W-:Y:S01]  /*25720*/  HMMA.16816.F32 R24, R24, R6, R20 ;  /* 0x000000061818723c */ /* 0x008fe20000001814 */
[----:B--2---:R-:W-:Y:S01]  /*25730*/  STL.64 [R1+0x28d0], R18 ;  /* 0x0028d01201007387 */ /* 0x004fe20000100a00 */
[----:B----4-:R0:W-:Y:S03]  /*25740*/  STL.64 [R1+0x28c8], R16 ;  /* 0x0028c81001007387 */ /* 0x0101e60000100a00 */
[----:B0-----:R-:W2:Y:S01]  /*25750*/  LDL.LU R16, [R1+0xfb0] ;  /* 0x000fb00001107983 */ /* 0x001ea20000300800 */
[----:B------:R-:W2:Y:S02]  /*25760*/  LDL.LU R17, [R1+0xfb4] ;  /* 0x000fb40001117983 */ /* 0x000ea40000300800 */
[----:B------:R-:W2:Y:S02]  /*25770*/  LDL.LU R18, [R1+0xfb8] ;  /* 0x000fb80001127983 */ /* 0x000ea40000300800 */
[----:B------:R-:W2:Y:S01]  /*25780*/  LDL.LU R19, [R1+0xfbc] ;  /* 0x000fbc0001137983 */ /* 0x000ea20000300800 */
[----:B------:R0:W-:Y:S01]  /*25790*/  STL [R1+0x27e4], R10 ;  /* 0x0027e40a01007387 */ /* 0x0001e20000100800 */
[----:B------:R1:W-:Y:S02]  /*257a0*/  STL [R1+0x27e0], R11 ;  /* 0x0027e00b01007387 */ /* 0x0003e40000100800 */
[----:B------:R-:W3:Y:S02]  /*257b0*/  LDL.LU R8, [R1+0xf80] ;  /* 0x000f800001087983 */ /* 0x000ee40000300800 */
[----:B------:R-:W3:Y:S01]  /*257c0*/  LDL.LU R9, [R1+0xf84] ;  /* 0x000f840001097983 */ /* 0x000ee20000300800 */
[----:B0-----:R-:W3:Y:S01]  /*257d0*/  LDL.LU R10, [R1+0xf88] ;  /* 0x000f8800010a7983 */ /* 0x001ee20000300800 */
[----:B-1----:R-:W3:Y:S02]  /*257e0*/  LDL.LU R11, [R1+0xf8c] ;  /* 0x000f8c00010b7983 */ /* 0x002ee40000300800 */
[----:B------:R-:W2:Y:S02]  /*257f0*/  LDL.LU.64 R22, [R1+0x28e0] ;  /* 0x0028e00001167983 */ /* 0x000ea40000300a00 */
[----:B------:R-:W2:Y:S01]  /*25800*/  LDL.LU.64 R20, [R1+0x28d8] ;  /* 0x0028d80001147983 */ /* 0x000ea20000300a00 */
[----:B------:R0:W-:Y:S01]  /*25810*/  STL.64 [R1+0x27d8], R6 ;  /* 0x0027d80601007387 */ /* 0x0001e20000100a00 */
[----:B------:R-:W4:Y:S02]  /*25820*/  LDL.LU R4, [R1+0xfa0] ;  /* 0x000fa00001047983 */ /* 0x000f240000300800 */
[----:B------:R-:W-:Y:S02]  /*25830*/  STL.64 [R1+0x120], R24 ;  /* 0x0001201801007387 */ /* 0x000fe40000100a00 */
[----:B------:R-:W-:Y:S02]  /*25840*/  STL.64 [R1+0x128], R26 ;  /* 0x0001281a01007387 */ /* 0x000fe40000100a00 */
[----:B------:R-:W1:Y:S04]  /*25850*/  LDSM.16.MT88.4 R24, [R29+0x4180] ;  /* 0x004180001d18783b */ /* 0x000e680000004200 */
[----:B------:R-:W4:Y:S04]  /*25860*/  LDL.LU R5, [R1+0xfa4] ;  /* 0x000fa40001057983 */ /* 0x000f280000300800 */
[----:B0-----:R-:W4:Y:S01]  /*25870*/  LDL.LU R6, [R1+0xfa8] ;  /* 0x000fa80001067983 */ /* 0x001f220000300800 */
[----:B------:R-:W4:Y:S02]  /*25880*/  LDL.LU R7, [R1+0xfac] ;  /* 0x000fac0001077983 */ /* 0x000f240000300800 */
[----:B------:R-:W-:Y:S02]  /*25890*/  STL [R1+0x27e8], R29 ;  /* 0x0027e81d01007387 */ /* 0x000fe40000100800 */
[----:B------:R-:W-:-:S02]  /*258a0*/  IMAD.MOV.U32 R2, RZ, RZ, R14 ;  /* 0x000000ffff027224 */ /* 0x000fc400078e000e */
[----:B------:R-:W-:Y:S01]  /*258b0*/  IMAD.MOV.U32 R0, RZ, RZ, R15 ;  /* 0x000000ffff007224 */ /* 0x000fe200078e000f */
[----:B-1----:R-:W-:Y:S01]  /*258c0*/  STL.64 [R1+0x27d0], R26 ;  /* 0x0027d01a01007387 */ /* 0x002fe20000100a00 */
[----:B------:R0:W-:Y:S03]  /*258d0*/  STL.64 [R1+0x27c8], R24 ;  /* 0x0027c81801007387 */ /* 0x0001e60000100a00 */
[----:B0-----:R-:W3:Y:S01]  /*258e0*/  LDL.LU R24, [R1+0xdf0] ;  /* 0x000df00001187983 */ /* 0x001ee20000300800 */
[----:B------:R-:W3:Y:S02]  /*258f0*/  LDL.LU R25, [R1+0xdf4] ;  /* 0x000df40001197983 */ /* 0x000ee40000300800 */
[----:B------:R-:W3:Y:S02]  /*25900*/  LDL.LU R26, [R1+0xdf8] ;  /* 0x000df800011a7983 */ /* 0x000ee40000300800 */
[----:B------:R-:W3:Y:S01]  /*25910*/  LDL.LU R27, [R1+0xdfc] ;  /* 0x000dfc00011b7983 */ /* 0x000ee20000300800 */
[C---:B--2---:R-:W-:Y:S11]  /*25920*/  HMMA.16816.F32 R16, R20.reuse, R14, R16 ;  /* 0x0000000e1410723c */ /* 0x044ff60000001810 */
[----:B------:R-:W-:Y:S11]  /*25930*/  @!UPT UIADD3 URZ, URZ, URZ, URZ ;  /* 0x0000003f3f3ff290 */ /* 0x000ff6000fffe03f */
[----:B------:R-:W-:Y:S01]  /*25940*/  @!UPT UIADD3 URZ, URZ, URZ, URZ ;  /* 0x0000003f3f3ff290 */ /* 0x000fe2000fffe03f */
[----:B------:R-:W-:Y:S01]  /*25950*/  STL.64 [R1+0xfb0], R16 ;  /* 0x000fb01001007387 */ /* 0x000fe20000100a00 */
[----:B------:R0:W-:Y:S03]  /*25960*/  STL.64 [R1+0xfb8], R18 ;  /* 0x000fb81201007387 */ /* 0x0001e60000100a00 */
[----:B0-----:R-:W2:Y:S01]  /*25970*/  LDL.LU.64 R18, [R1+0x28d0] ;  /* 0x0028d00001127983 */ /* 0x001ea20000300a00 */
[----:B------:R-:W2:Y:S02]  /*25980*/  LDL.LU.64 R16, [R1+0x28c8] ;  /* 0x0028c80001107983 */ /* 0x000ea40000300a00 */
[----:B------:R-:W4:Y:S02]  /*25990*/  LDL.LU.64 R14, [R1+0x28c0] ;  /* 0x0028c000010e7983 */ /* 0x000f240000300a00 */
[----:B------:R-:W-:Y:S01]  /*259a0*/  STL [R1+0x27f0], R0 ;  /* 0x0027f00001007387 */ /* 0x000fe20000100800 */
[----:B------:R-:W-:Y:S01]  /*259b0*/  STL [R1+0x27ec], R2 ;  /* 0x0027ec0201007387 */ /* 0x000fe20000100800 */
[C---:B----4-:R-:W-:Y:S01]  /*259c0*/  HMMA.16816.F32 R4, R20.reuse, R14, R4 ;  /* 0x0000000e1404723c */ /* 0x050fe20000001804 */
[----:B------:R-:W-:Y:S11]  /*259d0*/  IMAD.MOV.U32 R3, RZ, RZ, R15 ;  /* 0x000000ffff037224 */ /* 0x000ff600078e000f */
[----:B------:R-:W-:Y:S11]  /*259e0*/  @!UPT UIADD3 URZ, URZ, URZ, URZ ;  /* 0x0000003f3f3ff290 */ /* 0x000ff6000fffe03f */
[----:B------:R0:W-:Y:S01]  /*259f0*/  STL.64 [R1+0xfa0], R4 ;  /* 0x000fa00401007387 */ /* 0x0001e20000100a00 */
[----:B------:R-:W-:Y:S02]  /*25a00*/  STL.64 [R1+0xfa8], R6 ;  /* 0x000fa80601007387 */ /* 0x000fe40000100a00 */
[----:B0-----:R-:W-:Y:S02]  /*25a10*/  IMAD.MOV.U32 R4, RZ, RZ, R14 ;  /* 0x000000ffff047224 */ /* 0x001fe400078e000e */
[----:B------:R-:W4:Y:S03]  /*25a20*/  LDL.LU.64 R14, [R1+0x28b8] ;  /* 0x0028b800010e7983 */ /* 0x000f260000300a00 */
[----:B------:R0:W-:Y:S02]  /*25a30*/  STL [R1+0x27f4], R4 ;  /* 0x0027f40401007387 */ /* 0x0001e40000100800 */
[----:B0-----:R-:W4:Y:S01]  /*25a40*/  LDL.LU R4, [R1+0xf90] ;  /* 0x000f900001047983 */ /* 0x001f220000300800 */
[----:B------:R-:W4:Y:S02]  /*25a50*/  LDL.LU R5, [R1+0xf94] ;  /* 0x000f940001057983 */ /* 0x000f240000300800 */
[----:B------:R-:W4:Y:S02]  /*25a60*/  LDL.LU R6, [R1+0xf98] ;  /* 0x000f980001067983 */ /* 0x000f240000300800 */
[----:B------:R-:W4:Y:S02]  /*25a70*/  LDL.LU R7, [R1+0xf9c] ;  /* 0x000f9c0001077983 */ /* 0x000f240000300800 */
[C---:B----4-:R-:W-:Y:S11]  /*25a80*/  HMMA.16816.F32 R4, R20.reuse, R14, R4 ;  /* 0x0000000e1404723c */ /* 0x050ff60000001804 */
[----:B------:R-:W-:Y:S11]  /*25a90*/  @!UPT UIADD3 URZ, URZ, URZ, URZ ;  /* 0x0000003f3f3ff290 */ /* 0x000ff6000fffe03f */
[----:B------:R-:W-:Y:S01]  /*25aa0*/  @!UPT UIADD3 URZ, URZ, URZ, URZ ;  /* 0x0000003f3f3ff290 */ /* 0x000fe2000fffe03f */
[----:B------:R0:W-:Y:S01]  /*25ab0*/  STL.64 [R1+0xf90], R4 ;  /* 0x000f900401007387 */ /* 0x0001e20000100a00 */
[----:B------:R1:W-:Y:S02]  /*25ac0*/  STL.64 [R1+0xf98], R6 ;  /* 0x000f980601007387 */ /* 0x0003e40000100a00 */
[----:B0-----:R-:W-:Y:S02]  /*25ad0*/  IMAD.MOV.U32 R5, RZ, RZ, R15 ;  /* 0x000000ffff057224 */ /* 0x001fe400078e000f */
[----:B-1----:R-:W-:Y:S02]  /*25ae0*/  IMAD.MOV.U32 R6, RZ, RZ, R14 ;  /* 0x000000ffff067224 */ /* 0x002fe400078e000e */
[----:B------:R-:W3:Y:S02]  /*25af0*/  LDL.LU.64 R14, [R1+0x28b0] ;  /* 0x0028b000010e7983 */ /* 0x000ee40000300a00 */
[C---:B---3--:R-:W-:Y:S01]  /*25b00*/  HMMA.16816.F32 R8, R20.reuse, R14, R8 ;  /* 0x0000000e1408723c */ /* 0x048fe20000001808 */
[----:B------:R-:W-:Y:S11]  /*25b10*/  IMAD.MOV.U32 R7, RZ, RZ, R15 ;  /* 0x000000ffff077224 */ /* 0x000ff600078e000f */
[----:B------:R-:W-:Y:S11]  /*25b20*/  @!UPT UIADD3 URZ, URZ, URZ, URZ ;  /* 0x0000003f3f3ff290 */ /* 0x000ff6000fffe03f */
[----:B------:R0:W-:Y:S01]  /*25b30*/  STL.64 [R1+0xf80], R8 ;  /* 0x000f800801007387 */ /* 0x0001e20000100a00 */
[----:B------:R-:W-:Y:S02]  /*25b40*/  STL.64 [R1+0xf88], R10 ;  /* 0x000f880a01007387 */ /* 0x000fe40000100a00 */
[----:B0-----:R-:W-:Y:S02]  /*25b50*/  IMAD.MOV.U32 R8, RZ, RZ, R14 ;  /* 0x000000ffff087224 */ /* 0x001fe400078e000e */
[----:B------:R-:W3:Y:S01]  /*25b60*/  LDL.LU.64 R14, [R1+0x28a8] ;  /* 0x0028a800010e7983 */ /* 0x000ee20000300a00 */
[----:B------:R0:W-:Y:S02]  /*25b70*/  STL.64 [R1+0x2848], R6 ;  /* 0x0028480601007387 */ /* 0x0001e40000100a00 */
[----:B------:R-:W-:Y:S01]  /*25b80*/  STL [R1+0x2840], R5 ;  /* 0x0028400501007387 */ /* 0x000fe20000100800 */
[----:B0-----:R-:W2:Y:S02]  /*25b90*/  LDL.64 R6, [R1+0x88] ;  /* 0x0000880001067983 */ /* 0x001ea40000100a00 */
[C---:B--2---:R-:W-:Y:S01]  /*25ba0*/  HMMA.16816.F32 R16, R20.reuse, R6, R16 ;  /* 0x000000061410723c */ /* 0x044fe20000001810 */
[----:B------:R-:W-:Y:S11]  /*25bb0*/  IMAD.MOV.U32 R9, RZ, RZ, R7 ;  /* 0x000000ffff097224 */ /* 0x000ff600078e0007 */
[----:B------:R-:W-:Y:S11]  /*25bc0*/  @!UPT UIADD3 URZ, URZ, URZ, URZ ;  /* 0x0000003f3f3ff290 */ /* 0x000ff6000fffe03f */
[----:B------:R0:W-:Y:S02]  /*25bd0*/  STL.64 [R1+0xe00], R16 ;  /* 0x000e001001007387 */ /* 0x0001e40000100a00 */
[----:B0-----:R-:W-:Y:S02]  /*25be0*/  IMAD.MOV.U32 R16, RZ, RZ, R6 ;  /* 0x000000ffff107224 */ /* 0x001fe400078e0006 */
[C---:B---3--:R-:W-:Y:S01]  /*25bf0*/  HMMA.16816.F32 R4, R20.reuse, R14, R24 ;  /* 0x0000000e1404723c */ /* 0x048fe20000001818 */
[----:B------:R0:W-:Y:S06]  /*25c00*/  STL.64 [R1+0xe08], R18 ;  /* 0x000e081201007387 */ /* 0x0001ec0000100a00 */
[----:B------:R-:W-:Y:S01]  /*25c10*/  IMAD.MOV.U32 R24, RZ, RZ, R14 ;  /* 0x000000ffff187224 */ /* 0x000fe200078e000e */
[----:B0-----:R-:W2:Y:S01]  /*25c20*/  LDL.LU.64 R18, [R1+0x28a0] ;  /* 0x0028a00001127983 */ /* 0x001ea20000300a00 */
[----:B------:R-:W-:Y:S02]  /*25c30*/  STL.64 [R1+0x2870], R8 ;  /* 0x0028700801007387 */ /* 0x000fe40000100a00 */
[----:B------:R-:W-:Y:S11]  /*25c40*/  IMAD.MOV.U32 R17, RZ, RZ, R15 ;  /* 0x000000ffff117224 */ /* 0x000ff600078e000f */
[----:B------:R-:W-:Y:S01]  /*25c50*/  @!UPT UIADD3 URZ, URZ, URZ, URZ ;  /* 0x0000003f3f3ff290 */ /* 0x000fe2000fffe03f */
[----:B------:R0:W-:Y:S01]  /*25c60*/  STL.64 [R1+0xdf0], R4 ;  /* 0x000df00401007387 */ /* 0x0001e20000100a00 */
[----:B------:R1:W-:Y:S02]  /*25c70*/  STL.64 [R1+0xdf8], R6 ;  /* 0x000df80601007387 */ /* 0x0003e40000100a00 */
[----:B------:R3:W-:Y:S02]  /*25c80*/  STL [R1+0x2898], R24 ;  /* 0x0028981801007387 */ /* 0x0007e40000100800 */
[----:B------:R-:W4:Y:S01]  /*25c90*/  LDL.LU R12, [R1+0xd90] ;  /* 0x000d9000010c7983 */ /* 0x000f220000300800 */
[----:B------:R-:W4:Y:S01]  /*25ca0*/  LDL.LU R13, [R1+0xd94] ;  /* 0x000d9400010d7983 */ /* 0x000f220000300800 */
[----:B------:R-:W2:Y:S02]  /*25cb0*/  LDL.LU R14, [R1+0xd98] ;  /* 0x000d9800010e7983 */ /* 0x000ea40000300800 */
[----:B------:R-:W2:Y:S01]  /*25cc0*/  LDL.LU R15, [R1+0xd9c] ;  /* 0x000d9c00010f7983 */ /* 0x000ea20000300800 */
[----:B0-----:R-:W2:Y:S01]  /*25cd0*/  LDL.LU R4, [R1+0xda0] ;  /* 0x000da00001047983 */ /* 0x001ea20000300800 */
[----:B------:R-:W2:Y:S02]  /*25ce0*/  LDL.LU R5, [R1+0xda4] ;  /* 0x000da40001057983 */ /* 0x000ea40000300800 */
[----:B-1----:R-:W2:Y:S02]  /*25cf0*/  LDL.LU R6, [R1+0xda8] ;  /* 0x000da80001067983 */ /* 0x002ea40000300800 */
[----:B------:R-:W2:Y:S01]  /*25d00*/  LDL.LU R7, [R1+0xdac] ;  /* 0x000dac0001077983 */ /* 0x000ea20000300800 */
[----:B---3--:R-:W3:Y:S01]  /*25d10*/  LDL.LU R24, [R1+0xde0] ;  /* 0x000de00001187983 */ /* 0x008ee20000300800 */
[----:B------:R-:W3:Y:S02]  /*25d20*/  LDL.LU R25, [R1+0xde4] ;  /* 0x000de40001197983 */ /* 0x000ee40000300800 */
[----:B------:R-:W3:Y:S02]  /*25d30*/  LDL.LU R26, [R1+0xde8] ;  /* 0x000de800011a7983 */ /* 0x000ee40000300800 */
[----:B------:R-:W3:Y:S01]  /*25d40*/  LDL.LU R27, [R1+0xdec] ;  /* 0x000dec00011b7983 */ /* 0x000ee20000300800 */
[----:B------:R-:W2:Y:S01]  /*25d50*/  LDL.LU R8, [R1+0xdc0] ;  /* 0x000dc00001087983 */ /* 0x000ea20000300800 */
[----:B------:R-:W2:Y:S02]  /*25d60*/  LDL.LU R9, [R1+0xdc4] ;  /* 0x000dc40001097983 */ /* 0x000ea40000300800 */
[----:B------:R-:W2:Y:S02]  /*25d70*/  LDL.LU R10, [R1+0xdc8] ;  /* 0x000dc800010a7983 */ /* 0x000ea40000300800 */
[----:B------:R-:W2:Y:S02]  /*25d80*/  LDL.LU R11, [R1+0xdcc] ;  /* 0x000dcc00010b7983 */ /* 0x000ea40000300800 */
[----:B--2---:R0:W-:Y:S01]  /*25d90*/  STL.64 [R1+0x2880], R10 ;  /* 0x0028800a01007387 */ /* 0x0041e20000100a00 */
[----:B------:R-:W-:Y:S03]  /*25da0*/  STL.64 [R1+0x2878], R8 ;  /* 0x0028780801007387 */ /* 0x000fe60000100a00 */
[----:B0-----:R-:W2:Y:S04]  /*25db0*/  LDL.64 R10, [R1+0x58] ;  /* 0x00005800010a7983 */ /* 0x001ea80000100a00 */
[----:B--2---:R0:W-:Y:S04]  /*25dc0*/  STL.64 [R1+0x2890], R10 ;  /* 0x0028900a01007387 */ /* 0x0041e80000100a00 */
[----:B0-----:R-:W3:Y:S01]  /*25dd0*/  LDL.64 R10, [R1+0x68] ;  /* 0x00006800010a7983 */ /* 0x001ee20000100a00 */
[----:B------:R0:W-:Y:S02]  /*25de0*/  STL.64 [R1+0x2858], R6 ;  /* 0x0028580601007387 */ /* 0x0001e40000100a00 */
[----:B------:R-:W-:Y:S01]  /*25df0*/  STL.64 [R1+0x2850], R4 ;  /* 0x0028500401007387 */ /* 0x000fe20000100a00 */
[----:B0-----:R-:W2:Y:S04]  /*25e00*/  LDL.64 R6, [R1+0x38] ;  /* 0x0000380001067983 */ /* 0x001ea80000100a00 */
[----:B--2---:R0:W-:Y:S04]  /*25e10*/  STL.64 [R1+0x2868], R6 ;  /* 0x0028680601007387 */ /* 0x0041e80000100a00 */
[----:B0-----:R-:W2:Y:S01]  /*25e20*/  LDL.64 R6, [R1+0x48] ;  /* 0x0000480001067983 */ /* 0x001ea20000100a00 */
[----:B---3--:R-:W-:Y:S03]  /*25e30*/  HMMA.16816.F32 R24, R20, R10, R24 ;  /* 0x0000000a1418723c */ /* 0x008fe60000001818 */
[----:B--2---:R0:W-:Y:S01]  /*25e40*/  STL.64 [R1+0x2888], R6 ;  /* 0x0028880601007387 */ /* 0x0041e20000100a00 */
[----:B------:R-:W2:Y:S02]  /*25e50*/  LDL.LU R4, [R1+0xdd0] ;  /* 0x000dd00001047983 */ /* 0x000ea40000300800 */
[----:B------:R-:W2:Y:S01]  /*25e60*/  LDL.LU R5, [R1+0xdd4] ;  /* 0x000dd40001057983 */ /* 0x000ea20000300800 */
[----:B0-----:R-:W2:Y:S01]  /*25e70*/  LDL.LU R6, [R1+0xdd8] ;  /* 0x000dd80001067983 */ /* 0x001ea20000300800 */
[----:B------:R-:W2:Y:S02]  /*25e80*/  LDL.LU R7, [R1+0xddc] ;  /* 0x000ddc0001077983 */ /* 0x000ea40000300800 */
[----:B------:R0:W-:Y:S02]  /*25e90*/  STL.64 [R1+0x2838], R14 ;  /* 0x0028380e01007387 */ /* 0x0001e40000100a00 */
[----:B----4-:R1:W-:Y:S01]  /*25ea0*/  STL.64 [R1+0x2830], R12 ;  /* 0x0028300c01007387 */ /* 0x0103e20000100a00 */
[----:B0-----:R-:W3:Y:S04]  /*25eb0*/  LDL.64 R14, [R1+0x28] ;  /* 0x00002800010e7983 */ /* 0x001ee80000100a00 */
[----:B---3--:R0:W-:Y:S01]  /*25ec0*/  STL.64 [R1+0x2860], R14 ;  /* 0x0028600e01007387 */ /* 0x0081e20000100a00 */
[----:B-1----:R-:W3:Y:S02]  /*25ed0*/  LDL.LU R12, [R1+0xdb0] ;  /* 0x000db000010c7983 */ /* 0x002ee40000300800 */
[----:B------:R-:W3:Y:S01]  /*25ee0*/  LDL.LU R13, [R1+0xdb4] ;  /* 0x000db400010d7983 */ /* 0x000ee20000300800 */
[----:B0-----:R-:W3:Y:S01]  /*25ef0*/  LDL.LU R14, [R1+0xdb8] ;  /* 0x000db800010e7983 */ /* 0x001ee20000300800 */
[----:B------:R-:W3:Y:S02]  /*25f00*/  LDL.LU R15, [R1+0xdbc] ;  /* 0x000dbc00010f7983 */ /* 0x000ee40000300800 */
[----:B------:R0:W-:Y:S02]  /*25f10*/  STL.64 [R1+0x2820], R18 ;  /* 0x0028201201007387 */ /* 0x0001e40000100a00 */
[----:B------:R-:W-:Y:S01]  /*25f20*/  STL.64 [R1+0x2818], R16 ;  /* 0x0028181001007387 */ /* 0x000fe20000100a00 */
[----:B0-----:R-:W4:Y:S01]  /*25f30*/  LDL.64 R18, [R1+0x18] ;  /* 0x0000180001127983 */ /* 0x001f220000100a00 */
[----:B------:R0:W-:Y:S02]  /*25f40*/  STL.64 [R1+0xde0], R24 ;  /* 0x000de01801007387 */ /* 0x0001e40000100a00 */
[----:B------:R1:W-:Y:S01]  /*25f50*/  STL.64 [R1+0xde8], R26 ;  /* 0x000de81a01007387 */ /* 0x0003e20000100a00 */
[----:B0-----:R-:W2:Y:S01]  /*25f60*/  LDL.LU R24, [R1+0x2898] ;  /* 0x0028980001187983 */ /* 0x001ea20000300800 */
        /* <DEDUP_REMOVED lines=12> */
[----:B------:R-:W-:Y:S01]  /*26030*/  STL.64 [R1+0x2800], R26 ;  /* 0x0028001a01007387 */ /* 0x000fe20000100a00 */
[----:B------:R0:W-:Y:S04]  /*26040*/  STL.64 [R1+0x27f8], R24 ;  /* 0x0027f81801007387 */ /* 0x0001e80000100a00 */
[----:B0-----:R-:W3:Y:S01]  /*26050*/  LDL.LU R24, [R1+0xd70] ;  /* 0x000d700001187983 */ /* 0x001ee20000300800 */
[----:B------:R-:W3:Y:S02]  /*26060*/  LDL.LU R25, [R1+0xd74] ;  /* 0x000d740001197983 */ /* 0x000ee40000300800 */
[----:B------:R-:W3:Y:S02]  /*26070*/  LDL.LU R26, [R1+0xd78] ;  /* 0x000d7800011a7983 */ /* 0x000ee40000300800 */
[----:B------:R-:W3:Y:S01]  /*26080*/  LDL.LU R27, [R1+0xd7c] ;  /* 0x000d7c00011b7983 */ /* 0x000ee20000300800 */
[C---:B--2---:R-:W-:Y:S01]  /*26090*/  HMMA.16816.F32 R8, R20.reuse, R6, R8 ;  /* 0x000000061408723c */ /* 0x044fe20000001808 */
[----:B---3--:R-:W-:Y:S01]  /*260a0*/  STL.64 [R1+0x2810], R26 ;  /* 0x0028101a01007387 */ /* 0x008fe20000100a00 */
[----:B------:R0:W-:Y:S03]  /*260b0*/  STL.64 [R1+0x2808], R24 ;  /* 0x0028081801007387 */ /* 0x0001e60000100a00 */
[----:B0-----:R-:W2:Y:S01]  /*260c0*/  LDL.LU R24, [R1+0xd80] ;  /* 0x000d800001187983 */ /* 0x001ea20000300800 */
[----:B------:R-:W2:Y:S02]  /*260d0*/  LDL.LU R25, [R1+0xd84] ;  /* 0x000d840001197983 */ /* 0x000ea40000300800 */
[----:B------:R-:W2:Y:S02]  /*260e0*/  LDL.LU R26, [R1+0xd88] ;  /* 0x000d8800011a7983 */ /* 0x000ea40000300800 */
[----:B------:R-:W2:Y:S11]  /*260f0*/  LDL.LU R27, [R1+0xd8c] ;  /* 0x000d8c00011b7983 */ /* 0x000eb60000300800 */
[----:B------:R-:W-:Y:S02]  /*26100*/  @!UPT UIADD3 URZ, URZ, URZ, URZ ;  /* 0x0000003f3f3ff290 */ /* 0x000fe4000fffe03f */
[----:B------:R0:W-:Y:S01]  /*26110*/  STL.64 [R1+0xdc0], R8 ;  /* 0x000dc00801007387 */ /* 0x0001e20000100a00 */
[----:B------:R1:W-:Y:S03]  /*26120*/  STL.64 [R1+0xdc8], R10 ;  /* 0x000dc80a01007387 */ /* 0x0003e60000100a00 */
[----:B0-----:R-:W3:Y:S01]  /*26130*/  LDL.LU.64 R8, [R1+0x2870] ;  /* 0x0028700001087983 */ /* 0x001ee20000300a00 */
[----:B-1----:R-:W-:Y:S02]  /*26140*/  IMAD.MOV.U32 R10, RZ, RZ, R6 ;  /* 0x000000ffff0a7224 */ /* 0x002fe400078e0006 */
        /* <DEDUP_REMOVED lines=18> */
[----:B------:R-:W2:Y:S02]  /*26270*/  LDL.LU R5, [R1+0x2840] ;  /* 0x0028400001057983 */ /* 0x000ea40000300800 */
        /* <DEDUP_REMOVED lines=8> */
[----:B-1----:R-:W4:Y:S01]  /*26300*/  LDL.LU.64 R14, [R1+0x2828] ;  /* 0x00282800010e7983 */ /* 0x002f220000300a00 */
[----:B------:R-:W-:Y:S02]  /*26310*/  IMAD.MOV.U32 R12, RZ, RZ, R19 ;  /* 0x000000ffff0c7224 */ /* 0x000fe400078e0013 */
[----:B------:R-:W2:Y:S02]  /*26320*/  LDL.LU.64 R18, [R1+0x2820] ;  /* 0x0028200001127983 */ /* 0x000ea40000300a00 */
[----:B------:R-:W3:Y:S01]  /*26330*/  LDL.LU.64 R16, [R1+0x2818] ;  /* 0x0028180001107983 */ /* 0x000ee20000300a00 */
[C---:B--2---:R-:W-:Y:S11]  /*26340*/  HMMA.16816.F32 R24, R20.reuse, R18, R24 ;  /* 0x000000121418723c */ /* 0x044ff60000001818 */
[----:B------:R-:W-:Y:S11]  /*26350*/  @!UPT UIADD3 URZ, URZ, URZ, URZ ;  /* 0x0000003f3f3ff290 */ /* 0x000ff6000fffe03f */
[----:B------:R-:W-:Y:S01]  /*26360*/  @!UPT UIADD3 URZ, URZ, URZ, URZ ;  /* 0x0000003f3f3ff290 */ /* 0x000fe2000fffe03f */
[----:B------:R-:W-:Y:S01]  /*26370*/  STL.64 [R1+0xd80], R24 ;  /* 0x000d801801007387 */ /* 0x000fe20000100a00 */
[----:B------:R0:W-:Y:S03]  /*26380*/  STL.64 [R1+0xd88], R26 ;  /* 0x000d881a01007387 */ /* 0x0001e60000100a00 */
[----:B0-----:R-:W4:Y:S01]  /*26390*/  LDL.LU.64 R26, [R1+0x2810] ;  /* 0x00281000011a7983 */ /* 0x001f220000300a00 */
[----:B------:R-:W4:Y:S02]  /*263a0*/  LDL.LU.64 R24, [R1+0x2808] ;  /* 0x0028080001187983 */ /* 0x000f240000300a00 */
[----:B------:R0:W-:Y:S02]  /*263b0*/  STL.64 [R1+0x26a8], R18 ;  /* 0x0026a81201007387 */ /* 0x0001e40000100a00 */
[----:B0-----:R-:W-:Y:S02]  /*263c0*/  IMAD.MOV.U32 R18, RZ, RZ, R13 ;  /* 0x000000ffff127224 */ /* 0x001fe400078e000d */
[----:B------:R-:W-:Y:S01]  /*263d0*/  IMAD.MOV.U32 R19, RZ, RZ, R12 ;  /* 0x000000ffff137224 */ /* 0x000fe200078e000c */
[----:B----4-:R-:W-:Y:S11]  /*263e0*/  HMMA.16816.F32 R24, R20, R14, R24 ;  /* 0x0000000e1418723c */ /* 0x010ff60000001818 */
[----:B------:R-:W-:Y:S11]  /*263f0*/  @!UPT UIADD3 URZ, URZ, URZ, URZ ;  /* 0x0000003f3f3ff290 */ /* 0x000ff6000fffe03f */
[----:B------:R-:W-:Y:S01]  /*26400*/  @!UPT UIADD3 URZ, URZ, URZ, URZ ;  /* 0x0000003f3f3ff290 */ /* 0x000fe2000fffe03f */
[----:B------:R-:W-:Y:S01]  /*26410*/  STL.64 [R1+0xd70], R24 ;  /* 0x000d701801007387 */ /* 0x000fe20000100a00 */
[----:B------:R0:W-:Y:S03]  /*26420*/  STL.64 [R1+0xd78], R26 ;  /* 0x000d781a01007387 */ /* 0x0001e60000100a00 */
[----:B0-----:R-:W2:Y:S01]  /*26430*/  LDL.LU.64 R26, [R1+0x2800] ;  /* 0x00280000011a7983 */ /* 0x001ea20000300a00 */
[----:B------:R-:W4:Y:S02]  /*26440*/  LDL.LU.64 R24, [R1+0x27f8] ;  /* 0x0027f80001187983 */ /* 0x000f240000300a00 */
[----:B------:R-:W-:Y:S02]  /*26450*/  STL.64 [R1+0x26c0], R18 ;  /* 0x0026c01201007387 */ /* 0x000fe40000100a00 */
[----:B------:R0:W-:Y:S01]  /*26460*/  STL.64 [R1+0x26a0], R14 ;  /* 0x0026a00e01007387 */ /* 0x0001e20000100a00 */
[----:B------:R-:W2:Y:S01]  /*26470*/  LDL.LU R12, [R1+0x610] ;  /* 0x00061000010c7983 */ /* 0x000ea20000300800 */
[----:B------:R-:W2:Y:S03]  /*26480*/  LDL.LU R13, [R1+0x614] ;  /* 0x00061400010d7983 */ /* 0x000ea60000300800 */
[----:B0-----:R-:W2:Y:S01]  /*26490*/  LDL.LU R14, [R1+0x618] ;  /* 0x00061800010e7983 */ /* 0x001ea20000300800 */
[----:B------:R-:W2:Y:S02]  /*264a0*/  LDL.LU R15, [R1+0x61c] ;  /* 0x00061c00010f7983 */ /* 0x000ea40000300800 */
[----:B------:R-:W-:-:S02]  /*264b0*/  IMAD.MOV.U32 R18, RZ, RZ, R4 ;  /* 0x000000ffff127224 */ /* 0x000fc400078e0004 */
        /* <DEDUP_REMOVED lines=8> */
[----:B------:R-:W-:Y:S04]  /*26540*/  STL.64 [R1+0x26f0], R18 ;  /* 0x0026f01201007387 */ /* 0x000fe80000100a00 */
[----:B--2---:R-:W-:Y:S01]  /*26550*/  STL.64 [R1+0x26b8], R14 ;  /* 0x0026b80e01007387 */ /* 0x004fe20000100a00 */
[----:B------:R0:W-:Y:S03]  /*26560*/  STL.64 [R1+0x26b0], R12 ;  /* 0x0026b00c01007387 */ /* 0x0001e60000100a00 */
[----:B0-----:R-:W2:Y:S01]  /*26570*/  LDL.LU R12, [R1+0x620] ;  /* 0x00062000010c7983 */ /* 0x001ea20000300800 */
[----:B------:R-:W2:Y:S02]  /*26580*/  LDL.LU R13, [R1+0x624] ;  /* 0x00062400010d7983 */ /* 0x000ea40000300800 */
[----:B------:R-:W2:Y:S02]  /*26590*/  LDL.LU R14, [R1+0x628] ;  /* 0x00062800010e7983 */ /* 0x000ea40000300800 */
[----:B------:R-:W2:Y:S02]  /*265a0*/  LDL.LU R15, [R1+0x62c] ;  /* 0x00062c00010f7983 */ /* 0x000ea40000300800 */
[----:B------:R-:W-:-:S02]  /*265b0*/  IMAD.MOV.U32 R18, RZ, RZ, R10 ;  /* 0x000000ffff127224 */ /* 0x000fc400078e000a */
        /* <DEDUP_REMOVED lines=20> */
[----:B----4-:R-:W-:-:S05]  /*26700*/  IMAD.MOV.U32 R19, RZ, RZ, R25 ;  /* 0x000000ffff137224 */ /* 0x010fca00078e0019 */
[----:B------:R-:W-:Y:S04]  /*26710*/  STL.64 [R1+0x2738], R18 ;  /* 0x0027381201007387 */ /* 0x000fe80000100a00 */
[----:B--2---:R-:W-:Y:S01]  /*26720*/  STL.64 [R1+0x2700], R14 ;  /* 0x0027000e01007387 */ /* 0x004fe20000100a00 */
[----:B------:R0:W-:Y:S03]  /*26730*/  STL.64 [R1+0x26f8], R12 ;  /* 0x0026f80c01007387 */ /* 0x0001e60000100a00 */
[----:B0-----:R-:W2:Y:S01]  /*26740*/  LDL.LU R12, [R1+0x650] ;  /* 0x00065000010c7983 */ /* 0x001ea20000300800 */
[----:B------:R-:W2:Y:S02]  /*26750*/  LDL.LU R13, [R1+0x654] ;  /* 0x00065400010d7983 */ /* 0x000ea40000300800 */
[----:B------:R-:W4:Y:S02]  /*26760*/  LDL.LU R14, [R1+0x658] ;  /* 0x00065800010e7983 */ /* 0x000f240000300800 */
[----:B------:R-:W4:Y:S02]  /*26770*/  LDL.LU R15, [R1+0x65c] ;  /* 0x00065c00010f7983 */ /* 0x000f240000300800 */
[----:B------:R-:W-:-:S02]  /*26780*/  IMAD.MOV.U32 R18, RZ, RZ, R24 ;  /* 0x000000ffff127224 */ /* 0x000fc400078e0018 */
[----:B---3--:R-:W-:-:S05]  /*26790*/  IMAD.MOV.U32 R19, RZ, RZ, R17 ;  /* 0x000000ffff137224 */ /* 0x008fca00078e0011 */
[----:B------:R-:W-:Y:S04]  /*267a0*/  STL.64 [R1+0x2750], R18 ;  /* 0x0027501201007387 */ /* 0x000fe80000100a00 */
[----:B----4-:R-:W-:Y:S01]  /*267b0*/  STL.64 [R1+0x2718], R14 ;  /* 0x0027180e01007387 */ /* 0x010fe20000100a00 */
[----:B--2---:R0:W-:Y:S03]  /*267c0*/  STL.64 [R1+0x2710], R12 ;  /* 0x0027100c01007387 */ /* 0x0041e60000100a00 */
[----:B0-----:R-:W2:Y:S01]  /*267d0*/  LDL.LU R12, [R1+0x660] ;  /* 0x00066000010c7983 */ /* 0x001ea20000300800 */
[----:B------:R-:W2:Y:S02]  /*267e0*/  LDL.LU R13, [R1+0x664] ;  /* 0x00066400010d7983 */ /* 0x000ea40000300800 */
[----:B------:R-:W3:Y:S02]  /*267f0*/  LDL.LU R14, [R1+0x668] ;  /* 0x00066800010e7983 */ /* 0x000ee40000300800 */
[----:B------:R-:W3:Y:S02]  /*26800*/  LDL.LU R15, [R1+0x66c] ;  /* 0x00066c00010f7983 */ /* 0x000ee40000300800 */
[----:B------:R-:W-:-:S02]  /*26810*/  IMAD.MOV.U32 R18, RZ, RZ, R16 ;  /* 0x000000ffff127224 */ /* 0x000fc400078e0010 */
[----:B------:R-:W-:-:S05]  /*26820*/  IMAD.MOV.U32 R19, RZ, RZ, R9 ;  /* 0x000000ffff137224 */ /* 0x000fca00078e0009 */
[----:B------:R0:W-:Y:S02]  /*26830*/  STL.64 [R1+0x2768], R18 ;  /* 0x0027681201007387 */ /* 0x0001e40000100a00 */
[----:B0-----:R-:W-:Y:S02]  /*26840*/  IMAD.MOV.U32 R18, RZ, RZ, R8 ;  /* 0x000000ffff127224 */ /* 0x001fe400078e0008 */
[----:B------:R-:W-:-:S05]  /*26850*/  IMAD.MOV.U32 R19, RZ, RZ, R7 ;  /* 0x000000ffff137224 */ /* 0x000fca00078e0007 */
[----:B------:R-:W-:Y:S04]  /*26860*/  STL.64 [R1+0x2780], R18 ;  /* 0x0027801201007387 */ /* 0x000fe80000100a00 */
[----:B---3--:R-:W-:Y:S01]  /*26870*/  STL.64 [R1+0x2730], R14 ;  /* 0x0027300e01007387 */ /* 0x008fe20000100a00 */
[----:B--2---:R0:W-:Y:S03]  /*26880*/  STL.64 [R1+0x2728], R12 ;  /* 0x0027280c01007387 */ /* 0x0041e60000100a00 */
[----:B0-----:R-:W2:Y:S01]  /*26890*/  LDL.LU R12, [R1+0x670] ;  /* 0x00067000010c7983 */ /* 0x001ea20000300800 */
[----:B------:R-:W2:Y:S02]  /*268a0*/  LDL.LU R13, [R1+0x674] ;  /* 0x00067400010d7983 */ /* 0x000ea40000300800 */
[----:B------:R-:W3:Y:S02]  /*268b0*/  LDL.LU R14, [R1+0x678] ;  /* 0x00067800010e7983 */ /* 0x000ee40000300800 */
[----:B------:R-:W3:Y:S02]  /*268c0*/  LDL.LU R15, [R1+0x67c] ;  /* 0x00067c00010f7983 */ /* 0x000ee40000300800 */
[----:B------:R-:W-:-:S02]  /*268d0*/  IMAD.MOV.U32 R18, RZ, RZ, R6 ;  /* 0x000000ffff127224 */ /* 0x000fc400078e0006 */
        /* <DEDUP_REMOVED lines=16> */
[----:B------:R-:W3:Y:S01]  /*269e0*/  LDL.LU R15, [R1+0x69c] ;  /* 0x00069c00010f7983 */ /* 0x000ee20000300800 */
        /* <DEDUP_REMOVED lines=18> */
[----:B------:R-:W3:Y:S02]  /*26b10*/  LDL.LU R14, [R1+0x6b8] ;  /* 0x0006b800010e7983 */ /* 0x000ee40000300800 */
[----:B------:R-:W3:Y:S01]  /*26b20*/  LDL.LU R15, [R1+0x6bc] ;  /* 0x0006bc00010f7983 */ /* 0x000ee20000300800 */
[C---:B----4-:R-:W-:Y:S01]  /*26b30*/  HMMA.16816.F32 R4, R20.reuse, R10, R4 ;  /* 0x0000000a1404723c */ /* 0x050fe20000001804 */
        /* <DEDUP_REMOVED lines=12> */
[----:B------:R-:W-:Y:S01]  /*26c00*/  STL.64 [R1+0xd60], R4 ;  /* 0x000d600401007387 */ /* 0x000fe20000100a00 */
[----:B------:R0:W-:Y:S03]  /*26c10*/  STL.64 [R1+0xd68], R6 ;  /* 0x000d680601007387 */ /* 0x0001e60000100a00 */
[----:B0-----:R-:W3:Y:S01]  /*26c20*/  LDL.LU.64 R6, [R1+0x27d8] ;  /* 0x0027d80001067983 */ /* 0x001ee20000300a00 */
[----:B------:R0:W-:Y:S02]  /*26c30*/  STL.64 [R1+0x2698], R10 ;  /* 0x0026980a01007387 */ /* 0x0001e40000100a00 */
[----:B------:R-:W4:Y:S02]  /*26c40*/  LDL.LU R8, [R1+0x600] ;  /* 0x0006000001087983 */ /* 0x000f240000300800 */
[----:B------:R-:W4:Y:S01]  /*26c50*/  LDL.LU R9, [R1+0x604] ;  /* 0x0006040001097983 */ /* 0x000f220000300800 */
        /* <DEDUP_REMOVED lines=9> */
[----:B------:R-:W0:Y:S04]  /*26cf0*/  LDSM.16.MT88.4 R20, [R29+0x4200] ;  /* 0x004200001d14783b */ /* 0x000e280000004200 */
[----:B------:R-:W-:Y:S01]  /*26d00*/  IMAD.MOV.U32 R19, RZ, RZ, R0 ;  /* 0x000000ffff137224 */ /* 0x000fe200078e0000 */
[----:B0-----:R-:W-:Y:S01]  /*26d10*/  STL.64 [R1+0x2690], R22 ;  /* 0x0026901601007387 */ /* 0x001fe20000100a00 */
[----:B------:R0:W-:Y:S03]  /*26d20*/  STL.64 [R1+0x2688], R20 ;  /* 0x0026881401007387 */ /* 0x0001e60000100a00 */
[----:B0-----:R-:W3:Y:S01]  /*26d30*/  LDL.LU R20, [R1+0x100] ;  /* 0x0001000001147983 */ /* 0x001ee20000300800 */
[----:B------:R-:W3:Y:S02]  /*26d40*/  LDL.LU R21, [R1+0x104] ;  /* 0x0001040001157983 */ /* 0x000ee40000300800 */
[----:B------:R-:W3:Y:S02]  /*26d50*/  LDL.LU R22, [R1+0x108] ;  /* 0x0001080001167983 */ /* 0x000ee40000300800 */
[----:B------:R-:W3:Y:S01]  /*26d60*/  LDL.LU R23, [R1+0x10c] ;  /* 0x00010c0001177983 */ /* 0x000ee20000300800 */
        /* <DEDUP_REMOVED lines=84> */
[C---:B--2---:R-:W-:Y:S11]  /*272b0*/  HMMA.16816.F32 R12, R24.reuse, R18, R12 ;  /* 0x00000012180c723c */ /* 0x044ff6000000180c */
[----:B------:R-:W-:Y:S11]  /*272c0*/  @!UPT UIADD3 URZ, URZ, URZ, URZ ;  /* 0x0000003f3f3ff290 */ /* 0x000ff6000fffe03f */
[----:B------:R-:W-:Y:S01]  /*272d0*/  @!UPT UIADD3 URZ, URZ, URZ, URZ ;  /* 0x0000003f3f3ff290 */ /* 0x000fe2000fffe03f */
[----:B------:R-:W-:Y:S01]  /*272e0*/  STL.64 [R1+0x610], R12 ;  /* 0x0006100c01007387 */ /* 0x000fe20000100a00 */
[----:B------:R0:W-:Y:S03]  /*272f0*/  STL.64 [R1+0x618], R14 ;  /* 0x0006180e01007387 */ /* 0x0001e60000100a00 */
[----:B0-----:R-:W4:Y:S01]  /*27300*/  LDL.LU.64 R14, [R1+0x26a0] ;  /* 0x0026a000010e7983 */ /* 0x001f220000300a00 */
[----:B------:R0:W-:Y:S03]  /*27310*/  STL.64 [R1+0x25d8], R18 ;  /* 0x0025d81201007387 */ /* 0x0001e60000100a00 */
[----:B0-----:R-:W2:Y:S04]  /*27320*/  LDL.64 R18, [R1+0xa8] ;  /* 0x0000a80001127983 */ /* 0x001ea80000100a00 */
[----:B--2---:R0:W-:Y:S04]  /*27330*/  STL.64 [R1+0x2678], R18 ;  /* 0x0026781201007387 */ /* 0x0041e80000100a00 */
[----:B0-----:R-:W2:Y:S01]  /*27340*/  LDL.64 R18, [R1+0xb8] ;  /* 0x0000b80001127983 */ /* 0x001ea20000100a00 */
[C---:B----4-:R-:W-:Y:S03]  /*27350*/  HMMA.16816.F32 R8, R24.reuse, R14, R8 ;  /* 0x0000000e1808723c */ /* 0x050fe60000001808 */
[----:B--2---:R0:W-:Y:S04]  /*27360*/  STL.64 [R1+0x2680], R18 ;  /* 0x0026801201007387 */ /* 0x0041e80000100a00 */
[----:B0-----:R-:W2:Y:S11]  /*27370*/  LDL.64 R18, [R1+0xc8] ;  /* 0x0000c80001127983 */ /* 0x001eb60000100a00 */
[----:B------:R-:W-:Y:S05]  /*27380*/  @!UPT UIADD3 URZ, URZ, URZ, URZ ;  /* 0x0000003f3f3ff290 */ /* 0x000fea000fffe03f */
[----:B------:R-:W-:Y:S02]  /*27390*/  STL.64 [R1+0x600], R8 ;  /* 0x0006000801007387 */ /* 0x000fe40000100a00 */
[----:B------:R0:W-:Y:S02]  /*273a0*/  STL.64 [R1+0x608], R10 ;  /* 0x0006080a01007387 */ /* 0x0001e40000100a00 */
[----:B0-----:R-:W4:Y:S01]  /*273b0*/  LDL.LU.64 R10, [R1+0x2698] ;  /* 0x00269800010a7983 */ /* 0x001f220000300a00 */
[----:B------:R-:W-:Y:S02]  /*273c0*/  STL [R1+0x25c4], R15 ;  /* 0x0025c40f01007387 */ /* 0x000fe40000100800 */
[----:B------:R0:W-:Y:S02]  /*273d0*/  STL [R1+0x2610], R14 ;  /* 0x0026100e01007387 */ /* 0x0001e40000100800 */
[----:B------:R-:W4:Y:S01]  /*273e0*/  LDL.LU R12, [R1+0x5f0] ;  /* 0x0005f000010c7983 */ /* 0x000f220000300800 */
[----:B------:R-:W4:Y:S04]  /*273f0*/  LDL.LU R13, [R1+0x5f4] ;  /* 0x0005f400010d7983 */ /* 0x000f280000300800 */
[----:B0-----:R-:W4:Y:S01]  /*27400*/  LDL.LU R14, [R1+0x5f8] ;  /* 0x0005f800010e7983 */ /* 0x001f220000300800 */
[----:B------:R-:W4:Y:S02]  /*27410*/  LDL.LU R15, [R1+0x5fc] ;  /* 0x0005fc00010f7983 */ /* 0x000f240000300800 */
[C---:B----4-:R-:W-:Y:S08]  /*27420*/  HMMA.16816.F32 R12, R24.reuse, R10, R12 ;  /* 0x0000000a180c723c */ /* 0x050ff0000000180c */
[----:B---3--:R-:W-:Y:S11]  /*27430*/  HMMA.16816.F32 R24, R24, R6, R20 ;  /* 0x000000061818723c */ /* 0x008ff60000001814 */
[----:B------:R-:W-:Y:S04]  /*27440*/  @!UPT UIADD3 URZ, URZ, URZ, URZ ;  /* 0x0000003f3f3ff290 */ /* 0x000fe8000fffe03f */
[----:B------:R-:W-:Y:S01]  /*27450*/  STL.64 [R1+0x5f0], R12 ;  /* 0x0005f00c01007387 */ /* 0x000fe20000100a00 */
[----:B------:R0:W-:Y:S03]  /*27460*/  STL.64 [R1+0x5f8], R14 ;  /* 0x0005f80e01007387 */ /* 0x0001e60000100a00 */
[----:B0-----:R-:W3:Y:S01]  /*27470*/  LDL.64 R14, [R1+0x88] ;  /* 0x00008800010e7983 */ /* 0x001ee20000100a00 */
[----:B------:R0:W-:Y:S02]  /*27480*/  STL [R1+0x25ac], R10 ;  /* 0x0025ac0a01007387 */ /* 0x0001e40000100800 */
[----:B------:R1:W-:Y:S02]  /*27490*/  STL [R1+0x25a8], R11 ;  /* 0x0025a80b01007387 */ /* 0x0003e40000100800 */
[----:B------:R-:W4:Y:S01]  /*274a0*/  LDL.LU R8, [R1+0xc70] ;  /* 0x000c700001087983 */ /* 0x000f220000300800 */
[----:B------:R-:W4:Y:S04]  /*274b0*/  LDL.LU R9, [R1+0xc74] ;  /* 0x000c740001097983 */ /* 0x000f280000300800 */
[----:B0-----:R-:W4:Y:S01]  /*274c0*/  LDL.LU R10, [R1+0xc78] ;  /* 0x000c7800010a7983 */ /* 0x001f220000300800 */
[----:B-1----:R-:W4:Y:S02]  /*274d0*/  LDL.LU R11, [R1+0xc7c] ;  /* 0x000c7c00010b7983 */ /* 0x002f240000300800 */
[----:B------:R-:W4:Y:S02]  /*274e0*/  LDL.LU.64 R22, [R1+0x2690] ;  /* 0x0026900001167983 */ /* 0x000f240000300a00 */
[----:B------:R-:W4:Y:S01]  /*274f0*/  LDL.LU.64 R20, [R1+0x2688] ;  /* 0x0026880001147983 */ /* 0x000f220000300a00 */
[----:B------:R0:W-:Y:S01]  /*27500*/  STL.64 [R1+0x25a0], R6 ;  /* 0x0025a00601007387 */ /* 0x0001e20000100a00 */
[----:B------:R-:W3:Y:S02]  /*27510*/  LDL.LU R4, [R1+0xc60] ;  /* 0x000c600001047983 */ /* 0x000ee40000300800 */
[----:B------:R-:W-:Y:S02]  /*27520*/  STL.64 [R1+0x100], R24 ;  /* 0x0001001801007387 */ /* 0x000fe40000100a00 */
[----:B------:R-:W-:Y:S02]  /*27530*/  STL.64 [R1+0x108], R26 ;  /* 0x0001081a01007387 */ /* 0x000fe40000100a00 */
[----:B------:R-:W1:Y:S04]  /*27540*/  LDSM.16.MT88.4 R24, [R29+0x4280] ;  /* 0x004280001d18783b */ /* 0x000e680000004200 */
[----:B------:R-:W3:Y:S04]  /*27550*/  LDL.LU R5, [R1+0xc64] ;  /* 0x000c640001057983 */ /* 0x000ee80000300800 */
[----:B0-----:R-:W3:Y:S01]  /*27560*/  LDL.LU R6, [R1+0xc68] ;  /* 0x000c680001067983 */ /* 0x001ee20000300800 */
[----:B------:R-:W3:Y:S02]  /*27570*/  LDL.LU R7, [R1+0xc6c] ;  /* 0x000c6c0001077983 */ /* 0x000ee40000300800 */
[----:B------:R-:W-:Y:S02]  /*27580*/  STL [R1+0x25b0], R29 ;  /* 0x0025b01d01007387 */ /* 0x000fe40000100800 */
[----:B--2---:R-:W-:Y:S01]  /*27590*/  IMAD.MOV.U32 R3, RZ, RZ, R19 ;  /* 0x000000ffff037224 */ /* 0x004fe200078e0013 */
[----:B-1----:R-:W-:Y:S01]  /*275a0*/  STL.64 [R1+0x2598], R26 ;  /* 0x0025981a01007387 */ /* 0x002fe20000100a00 */
[----:B------:R0:W-:Y:S03]  /*275b0*/  STL.64 [R1+0x2590], R24 ;  /* 0x0025901801007387 */ /* 0x0001e60000100a00 */
[----:B0-----:R-:W2:Y:S01]  /*275c0*/  LDL.LU R24, [R1+0xc40] ;  /* 0x000c400001187983 */ /* 0x001ea20000300800 */
[----:B------:R-:W2:Y:S02]  /*275d0*/  LDL.LU R25, [R1+0xc44] ;  /* 0x000c440001197983 */ /* 0x000ea40000300800 */
[----:B------:R-:W2:Y:S02]  /*275e0*/  LDL.LU R26, [R1+0xc48] ;  /* 0x000c4800011a7983 */ /* 0x000ea40000300800 */
[----:B------:R-:W2:Y:S01]  /*275f0*/  LDL.LU R27, [R1+0xc4c] ;  /* 0x000c4c00011b7983 */ /* 0x000ea20000300800 */
[C---:B----4-:R-:W-:Y:S11]  /*27600*/  HMMA.16816.F32 R8, R20.reuse, R18, R8 ;  /* 0x000000121408723c */ /* 0x050ff60000001808 */
        /* <DEDUP_REMOVED lines=8> */
[----:B-1----:R-:W4:Y:S01]  /*27690*/  LDL.64 R10, [R1+0x98] ;  /* 0x00009800010a7983 */ /* 0x002f220000100a00 */
        /* <DEDUP_REMOVED lines=22> */
[----:B------:R-:W3:Y:S02]  /*27800*/  LDL.LU R4, [R1+0xc30] ;  /* 0x000c300001047983 */ /* 0x000ee40000300800 */
[----:B------:R-:W3:Y:S01]  /*27810*/  LDL.LU R5, [R1+0xc34] ;  /* 0x000c340001057983 */ /* 0x000ee20000300800 */
[----:B0-----:R-:W3:Y:S01]  /*27820*/  LDL.LU R6, [R1+0xc38] ;  /* 0x000c380001067983 */ /* 0x001ee20000300800 */
[----:B------:R-:W3:Y:S02]  /*27830*/  LDL.LU R7, [R1+0xc3c] ;  /* 0x000c3c0001077983 */ /* 0x000ee40000300800 */
[----:B------:R-:W2:Y:S02]  /*27840*/  LDL.64 R18, [R1+0x18] ;  /* 0x0000180001127983 */ /* 0x000ea40000100a00 */
[----:B----4-:R-:W-:Y:S01]  /*27850*/  IMAD.MOV.U32 R9, RZ, RZ, R11 ;  /* 0x000000ffff097224 */ /* 0x010fe200078e000b */
[----:B--2---:R0:W-:Y:S02]  /*27860*/  STL.64 [R1+0x25f0], R18 ;  /* 0x0025f01201007387 */ /* 0x0041e40000100a00 */
[C---:B0-----:R-:W-:Y:S11]  /*27870*/  HMMA.16816.F32 R16, R20.reuse, R10, R24 ;  /* 0x0000000a1410723c */ /* 0x041ff60000001818 */
[----:B------:R-:W-:Y:S11]  /*27880*/  @!UPT UIADD3 URZ, URZ, URZ, URZ ;  /* 0x0000003f3f3ff290 */ /* 0x000ff6000fffe03f */
[----:B------:R-:W-:Y:S01]  /*27890*/  @!UPT UIADD3 URZ, URZ, URZ, URZ ;  /* 0x0000003f3f3ff290 */ /* 0x000fe2000fffe03f */
[----:B------:R-:W-:Y:S01]  /*278a0*/  STL.64 [R1+0xc40], R16 ;  /* 0x000c401001007387 */ /* 0x000fe20000100a00 */
[----:B------:R0:W-:Y:S02]  /*278b0*/  STL.64 [R1+0xc48], R18 ;  /* 0x000c481201007387 */ /* 0x0001e40000100a00 */
[----:B------:R-:W-:Y:S01]  /*278c0*/  STL [R1+0x2650], R9 ;  /* 0x0026500901007387 */ /* 0x000fe20000100800 */
[----:B0-----:R-:W2:Y:S01]  /*278d0*/  LDL.64 R18, [R1+0x28] ;  /* 0x0000280001127983 */ /* 0x001ea20000100a00 */
[C---:B---3--:R-:W-:Y:S01]  /*278e0*/  HMMA.16816.F32 R4, R20.reuse, R14, R4 ;  /* 0x0000000e1404723c */ /* 0x048fe20000001804 */
[----:B------:R-:W-:Y:S02]  /*278f0*/  IMAD.MOV.U32 R26, RZ, RZ, R14 ;  /* 0x000000ffff1a7224 */ /* 0x000fe400078e000e */
[----:B------:R-:W-:Y:S02]  /*27900*/  IMAD.MOV.U32 R24, RZ, RZ, R10 ;  /* 0x000000ffff187224 */ /* 0x000fe400078e000a */
[----:B------:R-:W-:Y:S01]  /*27910*/  IMAD.MOV.U32 R25, RZ, RZ, R15 ;  /* 0x000000ffff197224 */ /* 0x000fe200078e000f */
[----:B--2---:R-:W-:Y:S11]  /*27920*/  STL.64 [R1+0x2608], R18 ;  /* 0x0026081201007387 */ /* 0x004ff60000100a00 */
[----:B------:R-:W-:Y:S06]  /*27930*/  @!UPT UIADD3 URZ, URZ, URZ, URZ ;  /* 0x0000003f3f3ff290 */ /* 0x000fec000fffe03f */
[----:B------:R-:W-:Y:S02]  /*27940*/  STL.64 [R1+0xc30], R4 ;  /* 0x000c300401007387 */ /* 0x000fe40000100a00 */
[----:B------:R-:W-:Y:S02]  /*27950*/  STL.64 [R1+0xc38], R6 ;  /* 0x000c380601007387 */ /* 0x000fe40000100a00 */
[----:B------:R0:W-:Y:S01]  /*27960*/  STL [R1+0x2660], R26 ;  /* 0x0026601a01007387 */ /* 0x0001e20000100800 */
[----:B------:R-:W-:Y:S04]  /*27970*/  STL.64 [R1+0x2658], R24 ;  /* 0x0026581801007387 */ /* 0x000fe80000100a00 */
[----:B0-----:R-:W2:Y:S01]  /*27980*/  LDL.64 R26, [R1+0x78] ;  /* 0x00007800011a7983 */ /* 0x001ea20000100a00 */
[----:B------:R-:W3:Y:S02]  /*27990*/  LDL.LU R12, [R1+0xbe0] ;  /* 0x000be000010c7983 */ /* 0x000ee40000300800 */
[----:B------:R-:W3:Y:S02]  /*279a0*/  LDL.LU R13, [R1+0xbe4] ;  /* 0x000be400010d7983 */ /* 0x000ee40000300800 */
[----:B------:R-:W4:Y:S01]  /*279b0*/  LDL.LU R14, [R1+0xbe8] ;  /* 0x000be800010e7983 */ /* 0x000f220000300800 */
[----:B------:R-:W4:Y:S01]  /*279c0*/  LDL.LU R15, [R1+0xbec] ;  /* 0x000bec00010f7983 */ /* 0x000f220000300800 */
[----:B------:R-:W2:Y:S02]  /*279d0*/  LDL.LU R4, [R1+0xbf0] ;  /* 0x000bf00001047983 */ /* 0x000ea40000300800 */
[----:B------:R-:W2:Y:S02]  /*279e0*/  LDL.LU R5, [R1+0xbf4] ;  /* 0x000bf40001057983 */ /* 0x000ea40000300800 */
[----:B------:R-:W2:Y:S01]  /*279f0*/  LDL.LU R6, [R1+0xbf8] ;  /* 0x000bf80001067983 */ /* 0x000ea20000300800 */
[----:B------:R-:W2:Y:S01]  /*27a00*/  LDL.LU R7, [R1+0xbfc] ;  /* 0x000bfc0001077983 */ /* 0x000ea20000300800 */
[----:B------:R-:W2:Y:S02]  /*27a10*/  LDL.LU R8, [R1+0xc10] ;  /* 0x000c100001087983 */ /* 0x000ea40000300800 */
[----:B------:R-:W2:Y:S02]  /*27a20*/  LDL.LU R9, [R1+0xc14] ;  /* 0x000c140001097983 */ /* 0x000ea40000300800 */
[----:B------:R-:W2:Y:S01]  /*27a30*/  LDL.LU R10, [R1+0xc18] ;  /* 0x000c1800010a7983 */ /* 0x000ea20000300800 */
[----:B------:R-:W2:Y:S04]  /*27a40*/  LDL.LU R11, [R1+0xc1c] ;  /* 0x000c1c00010b7983 */ /* 0x000ea80000300800 */
        /* <DEDUP_REMOVED lines=110> */
[----:B------:R-:W2:Y:S03]  /*28130*/  LDL.LU R19, [R1+0x42c] ;  /* 0x00042c0001137983 */ /* 0x000ea60000300800 */
[----:B--2---:R0:W-:Y:S01]  /*28140*/  STL.64 [R1+0x2488], R18 ;  /* 0x0024881201007387 */ /* 0x0041e20000100a00 */
[----:B------:R1:W-:Y:S02]  /*28150*/  STL.64 [R1+0x2480], R16 ;  /* 0x0024801001007387 */ /* 0x0003e40000100a00 */
[----:B0-----:R-:W-:-:S02]  /*28160*/  IMAD.MOV.U32 R18, RZ, RZ, R15 ;  /* 0x000000ffff127224 */ /* 0x001fc400078e000f */
        /* <DEDUP_REMOVED lines=113> */
[----:B----4-:R-:W-:Y:S01]  /*28880*/  HMMA.16816.F32 R4, R20, R10, R4 ;  /* 0x0000000a1404723c */ /* 0x010fe20000001804 */
        /* <DEDUP_REMOVED lines=15> */
[----:B------:R-:W-:-:S02]  /*28980*/  IMAD.MOV.U32 R18, RZ, RZ, R8 ;  /* 0x000000ffff127224 */ /* 0x000fc400078e0008 */
        /* <DEDUP_REMOVED lines=42> */
[----:B0-----:R-:W2:Y:S01]  /*28c30*/  LDL.LU.64 R18, [R1+0x2530] ;  /* 0x0025300001127983 */ /* 0x001ea20000300a00 */
[----:B------:R-:W3:Y:S01]  /*28c40*/  LDL R5, [R1+0x10d4] ;  /* 0x0010d40001057983 */ /* 0x000ee20000100800 */
        /* <DEDUP_REMOVED lines=48> */
[----:B0-----:R-:W2:Y:S01]  /*28f50*/  LDL.LU.64 R18, [R1+0x2488] ;  /* 0x0024880001127983 */ /* 0x001ea20000300a00 */
[----:B------:R-:W2:Y:S02]  /*28f60*/  LDL.LU.64 R16, [R1+0x2480] ;  /* 0x0024800001107983 */ /* 0x000ea40000300a00 */
[----:B------:R-:W-:Y:S02]  /*28f70*/  IMAD.MOV.U32 R22, RZ, RZ, R2 ;  /* 0x000000ffff167224 */ /* 0x000fe400078e0002 */
[----:B------:R-:W-:-:S07]  /*28f80*/  IMAD.MOV.U32 R23, RZ, RZ, R0 ;  /* 0x000000ffff177224 */ /* 0x000fce00078e0000 */
[C---:B--2---:R-:W-:Y:S01]  /*28f90*/  HMMA.16816.F32 R20, R24.reuse, R22, R16 ;  /* 0x000000161814723c */ /* 0x044fe20000001810 */
        /* <DEDUP_REMOVED lines=25> */
[----:B------:R2:W-:Y:S02]  /*29130*/  STL.64 [R1+0x23a8], R14 ;  /* 0x0023a80e01007387 */ /* 0x0005e40000100a00 */
[C---:B--2---:R-:W-:Y:S01]  /*29140*/  HMMA.16816.F32 R12, R24.reuse, R10, R16 ;  /* 0x0000000a180c723c */ /* 0x044fe20000001810 */
[----:B------:R-:W2:Y:S11]  /*29150*/  LDL.LU R16, [R1+0xa50] ;  /* 0x000a500001107983 */ /* 0x000eb60000300800 */
[----:B------:R-:W-:Y:S11]  /*29160*/  @!UPT UIADD3 URZ, URZ, URZ, URZ ;  /* 0x0000003f3f3ff290 */ /* 0x000ff6000fffe03f */
[----:B------:R-:W-:Y:S01]  /*29170*/  STL.64 [R1+0x3f0], R12 ;  /* 0x0003f00c01007387 */ /* 0x000fe20000100a00 */
[----:B------:R-:W-:Y:S02]  /*29180*/  STL.64 [R1+0x3f8], R14 ;  /* 0x0003f80e01007387 */ /* 0x000fe40000100a00 */
[----:B------:R-:W2:Y:S02]  /*29190*/  LDL.LU R17, [R1+0xa54] ;  /* 0x000a540001117983 */ /* 0x000ea40000300800 */
[----:B------:R-:W4:Y:S01]  /*291a0*/  LDL.LU R18, [R1+0xa58] ;  /* 0x000a580001127983 */ /* 0x000f220000300800 */
[----:B------:R-:W4:Y:S04]  /*291b0*/  LDL.LU R19, [R1+0xa5c] ;  /* 0x000a5c0001137983 */ /* 0x000f280000300800 */
[----:B----4-:R0:W-:Y:S01]  /*291c0*/  STL.64 [R1+0x2430], R18 ;  /* 0x0024301201007387 */ /* 0x0101e20000100a00 */
[----:B--2---:R-:W-:Y:S03]  /*291d0*/  STL.64 [R1+0x2428], R16 ;  /* 0x0024281001007387 */ /* 0x004fe60000100a00 */
[----:B0-----:R-:W2:Y:S04]  /*291e0*/  LDL.64 R18, [R1+0x98] ;  /* 0x0000980001127983 */ /* 0x001ea80000100a00 */
[----:B--2---:R0:W-:Y:S04]  /*291f0*/  STL.64 [R1+0x2438], R18 ;  /* 0x0024381201007387 */ /* 0x0041e80000100a00 */
[----:B0-----:R-:W2:Y:S04]  /*29200*/  LDL.64 R18, [R1+0xa8] ;  /* 0x0000a80001127983 */ /* 0x001ea80000100a00 */
[----:B--2---:R0:W-:Y:S04]  /*29210*/  STL.64 [R1+0x2440], R18 ;  /* 0x0024401201007387 */ /* 0x0041e80000100a00 */
[----:B0-----:R-:W2:Y:S04]  /*29220*/  LDL.64 R18, [R1+0xb8] ;  /* 0x0000b80001127983 */ /* 0x001ea80000100a00 */
[----:B--2---:R0:W-:Y:S01]  /*29230*/  STL.64 [R1+0x2448], R18 ;  /* 0x0024481201007387 */ /* 0x0041e20000100a00 */
[----:B------:R-:W2:Y:S03]  /*29240*/  LDL.64 R14, [R1+0x78] ;  /* 0x00007800010e7983 */ /* 0x000ea60000100a00 */
[----:B0-----:R-:W4:Y:S01]  /*29250*/  LDL.64 R18, [R1+0xc8] ;  /* 0x0000c80001127983 */ /* 0x001f220000100a00 */
[----:B---3--:R-:W-:Y:S03]  /*29260*/  HMMA.16816.F32 R24, R24, R6, R20 ;  /* 0x000000061818723c */ /* 0x008fe60000001814 */
[----:B--2---:R0:W-:Y:S01]  /*29270*/  STL.64 [R1+0x2450], R14 ;  /* 0x0024500e01007387 */ /* 0x0041e20000100a00 */
[----:B------:R-:W2:Y:S02]  /*29280*/  LDL.LU R12, [R1+0xa90] ;  /* 0x000a9000010c7983 */ /* 0x000ea40000300800 */
[----:B------:R-:W2:Y:S01]  /*29290*/  LDL.LU R13, [R1+0xa94] ;  /* 0x000a9400010d7983 */ /* 0x000ea20000300800 */
[----:B0-----:R-:W2:Y:S01]  /*292a0*/  LDL.LU R14, [R1+0xa98] ;  /* 0x000a9800010e7983 */ /* 0x001ea20000300800 */
[----:B------:R-:W2:Y:S02]  /*292b0*/  LDL.LU R15, [R1+0xa9c] ;  /* 0x000a9c00010f7983 */ /* 0x000ea40000300800 */
[----:B------:R0:W-:Y:S02]  /*292c0*/  STL [R1+0x2364], R10 ;  /* 0x0023640a01007387 */ /* 0x0001e40000100800 */
[----:B------:R1:W-:Y:S01]  /*292d0*/  STL [R1+0x2360], R11 ;  /* 0x0023600b01007387 */ /* 0x0003e20000100800 */
[----:B------:R-:W3:Y:S01]  /*292e0*/  LDL.LU R8, [R1+0xa60] ;  /* 0x000a600001087983 */ /* 0x000ee20000300800 */
[----:B------:R-:W3:Y:S03]  /*292f0*/  LDL.LU R9, [R1+0xa64] ;  /* 0x000a640001097983 */ /* 0x000ee60000300800 */
[----:B0-----:R-:W3:Y:S01]  /*29300*/  LDL.LU R10, [R1+0xa68] ;  /* 0x000a6800010a7983 */ /* 0x001ee20000300800 */
[----:B-1----:R-:W3:Y:S02]  /*29310*/  LDL.LU R11, [R1+0xa6c] ;  /* 0x000a6c00010b7983 */ /* 0x002ee40000300800 */
[----:B------:R-:W2:Y:S02]  /*29320*/  LDL.LU.64 R22, [R1+0x2460] ;  /* 0x0024600001167983 */ /* 0x000ea40000300a00 */
[----:B------:R-:W2:Y:S01]  /*29330*/  LDL.LU.64 R20, [R1+0x2458] ;  /* 0x0024580001147983 */ /* 0x000ea20000300a00 */
[----:B------:R-:W-:Y:S01]  /*29340*/  STL.64 [R1+0x2358], R6 ;  /* 0x0023580601007387 */ /* 0x000fe20000100a00 */
[----:B------:R0:W-:Y:S02]  /*29350*/  STL [R1+0x2350], R5 ;  /* 0x0023500501007387 */ /* 0x0001e40000100800 */
[----:B------:R-:W-:Y:S02]  /*29360*/  STL.64 [R1+0xe0], R24 ;  /* 0x0000e01801007387 */ /* 0x000fe40000100a00 */
[----:B------:R-:W-:Y:S02]  /*29370*/  STL.64 [R1+0xe8], R26 ;  /* 0x0000e81a01007387 */ /* 0x000fe40000100a00 */
[----:B------:R-:W1:Y:S04]  /*29380*/  LDSM.16.MT88.4 R24, [R29+0x4380] ;  /* 0x004380001d18783b */ /* 0x000e680000004200 */
[----:B------:R-:W3:Y:S04]  /*29390*/  LDL.LU R4, [R1+0xa80] ;  /* 0x000a800001047983 */ /* 0x000ee80000300800 */
[----:B0-----:R-:W3:Y:S01]  /*293a0*/  LDL.LU R5, [R1+0xa84] ;  /* 0x000a840001057983 */ /* 0x001ee20000300800 */
[----:B------:R-:W3:Y:S02]  /*293b0*/  LDL.LU R6, [R1+0xa88] ;  /* 0x000a880001067983 */ /* 0x000ee40000300800 */
[----:B------:R-:W3:Y:S02]  /*293c0*/  LDL.LU R7, [R1+0xa8c] ;  /* 0x000a8c0001077983 */ /* 0x000ee40000300800 */
[----:B----4-:R-:W-:-:S02]  /*293d0*/  IMAD.MOV.U32 R2, RZ, RZ, R18 ;  /* 0x000000ffff027224 */ /* 0x010fc400078e0012 */
[----:B------:R-:W-:Y:S01]  /*293e0*/  IMAD.MOV.U32 R0, RZ, RZ, R19 ;  /* 0x000000ffff007224 */ /* 0x000fe200078e0013 */
[----:B-1----:R-:W-:Y:S01]  /*293f0*/  STL.64 [R1+0x2348], R26 ;  /* 0x0023481a01007387 */ /* 0x002fe20000100a00 */
[----:B------:R0:W-:Y:S03]  /*29400*/  STL.64 [R1+0x2340], R24 ;  /* 0x0023401801007387 */ /* 0x0001e60000100a00 */
[----:B0-----:R-:W4:Y:S01]  /*29410*/  LDL.LU R24, [R1+0xa40] ;  /* 0x000a400001187983 */ /* 0x001f220000300800 */
[----:B------:R-:W4:Y:S02]  /*29420*/  LDL.LU R25, [R1+0xa44] ;  /* 0x000a440001197983 */ /* 0x000f240000300800 */
[----:B------:R-:W4:Y:S02]  /*29430*/  LDL.LU R26, [R1+0xa48] ;  /* 0x000a4800011a7983 */ /* 0x000f240000300800 */
[----:B------:R-:W4:Y:S01]  /*29440*/  LDL.LU R27, [R1+0xa4c] ;  /* 0x000a4c00011b7983 */ /* 0x000f220000300800 */
[----:B------:R-:W-:Y:S01]  /*29450*/  STL [R1+0x1884], R29 ;  /* 0x0018841d01007387 */ /* 0x000fe20000100800 */
[C---:B--2---:R-:W-:Y:S11]  /*29460*/  HMMA.16816.F32 R12, R20.reuse, R18, R12 ;  /* 0x00000012140c723c */ /* 0x044ff6000000180c */
[----:B------:R-:W-:Y:S11]  /*29470*/  @!UPT UIADD3 URZ, URZ, URZ, URZ ;  /* 0x0000003f3f3ff290 */ /* 0x000ff6000fffe03f */
[----:B------:R-:W-:Y:S01]  /*29480*/  @!UPT UIADD3 URZ, URZ, URZ, URZ ;  /* 0x0000003f3f3ff290 */ /* 0x000fe2000fffe03f */
[----:B------:R-:W-:Y:S01]  /*29490*/  STL.64 [R1+0xa90], R12 ;  /* 0x000a900c01007387 */ /* 0x000fe20000100a00 */
[----:B------:R0:W-:Y:S03]  /*294a0*/  STL.64 [R1+0xa98], R14 ;  /* 0x000a980e01007387 */ /* 0x0001e60000100a00 */
[----:B0-----:R-:W4:Y:S01]  /*294b0*/  LDL.LU.64 R14, [R1+0x2450] ;  /* 0x00245000010e7983 */ /* 0x001f220000300a00 */
[----:B------:R-:W3:Y:S02]  /*294c0*/  LDL.LU.64 R18, [R1+0x2448] ;  /* 0x0024480001127983 */ /* 0x000ee40000300a00 */
[----:B------:R-:W-:Y:S02]  /*294d0*/  STL [R1+0x236c], R0 ;  /* 0x00236c0001007387 */ /* 0x000fe40000100800 */
[----:B------:R-:W-:Y:S01]  /*294e0*/  STL [R1+0x2368], R2 ;  /* 0x0023680201007387 */ /* 0x000fe20000100800 */
[C---:B---3--:R-:W-:Y:S01]  /*294f0*/  HMMA.16816.F32 R4, R20.reuse, R18, R4 ;  /* 0x000000121404723c */ /* 0x048fe20000001804 */
[----:B------:R-:W-:Y:S11]  /*29500*/  IMAD.MOV.U32 R3, RZ, RZ, R19 ;  /* 0x000000ffff037224 */ /* 0x000ff600078e0013 */
[----:B------:R-:W-:Y:S11]  /*29510*/  @!UPT UIADD3 URZ, URZ, URZ, URZ ;  /* 0x0000003f3f3ff290 */ /* 0x000ff6000fffe03f */
[----:B------:R0:W-:Y:S01]  /*29520*/  STL.64 [R1+0xa80], R4 ;  /* 0x000a800401007387 */ /* 0x0001e20000100a00 */
[----:B------:R-:W-:Y:S02]  /*29530*/  STL.64 [R1+0xa88], R6 ;  /* 0x000a880601007387 */ /* 0x000fe40000100a00 */
[----:B0-----:R-:W-:Y:S02]  /*29540*/  IMAD.MOV.U32 R4, RZ, RZ, R18 ;  /* 0x000000ffff047224 */ /* 0x001fe400078e0012 */
[----:B------:R-:W2:Y:S03]  /*29550*/  LDL.LU.64 R18, [R1+0x2440] ;  /* 0x0024400001127983 */ /* 0x000ea60000300a00 */
[----:B------:R0:W-:Y:S02]  /*29560*/  STL [R1+0x2370], R4 ;  /* 0x0023700401007387 */ /* 0x0001e40000100800 */
[----:B0-----:R-:W2:Y:S01]  /*29570*/  LDL.LU R4, [R1+0xa70] ;  /* 0x000a700001047983 */ /* 0x001ea20000300800 */
[----:B------:R-:W2:Y:S02]  /*29580*/  LDL.LU R5, [R1+0xa74] ;  /* 0x000a740001057983 */ /* 0x000ea40000300800 */
[----:B------:R-:W2:Y:S02]  /*29590*/  LDL.LU R6, [R1+0xa78] ;  /* 0x000a780001067983 */ /* 0x000ea40000300800 */
[----:B------:R-:W2:Y:S02]  /*295a0*/  LDL.LU R7, [R1+0xa7c] ;  /* 0x000a7c0001077983 */ /* 0x000ea40000300800 */
[C---:B--2---:R-:W-:Y:S11]  /*295b0*/  HMMA.16816.F32 R4, R20.reuse, R18, R4 ;  /* 0x000000121404723c */ /* 0x044ff60000001804 */
[----:B------:R-:W-:Y:S11]  /*295c0*/  @!UPT UIADD3 URZ, URZ, URZ, URZ ;  /* 0x0000003f3f3ff290 */ /* 0x000ff6000fffe03f */
[----:B------:R-:W-:Y:S01]  /*295d0*/  @!UPT UIADD3 URZ, URZ, URZ, URZ ;  /* 0x0000003f3f3ff290 */ /* 0x000fe2000fffe03f */
[----:B------:R0:W-:Y:S01]  /*295e0*/  STL.64 [R1+0xa70], R4 ;  /* 0x000a700401007387 */ /* 0x0001e20000100a00 */
[----:B------:R1:W-:Y:S02]  /*295f0*/  STL.64 [R1+0xa78], R6 ;  /* 0x000a780601007387 */ /* 0x0003e40000100a00 */
[----:B0-----:R-:W-:Y:S02]  /*29600*/  IMAD.MOV.U32 R5, RZ, RZ, R19 ;  /* 0x000000ffff057224 */ /* 0x001fe400078e0013 */
[----:B-1----:R-:W-:Y:S02]  /*29610*/  IMAD.MOV.U32 R6, RZ, RZ, R18 ;  /* 0x000000ffff067224 */ /* 0x002fe400078e0012 */
[----:B------:R-:W2:Y:S02]  /*29620*/  LDL.LU.64 R18, [R1+0x2438] ;  /* 0x0024380001127983 */ /* 0x000ea40000300a00 */
[C---:B--2---:R-:W-:Y:S01]  /*29630*/  HMMA.16816.F32 R8, R20.reuse, R18, R8 ;  /* 0x000000121408723c */ /* 0x044fe20000001808 */
[----:B------:R-:W-:Y:S11]  /*29640*/  IMAD.MOV.U32 R7, RZ, RZ, R19 ;  /* 0x000000ffff077224 */ /* 0x000ff600078e0013 */
[----:B------:R-:W-:Y:S11]  /*29650*/  @!UPT UIADD3 URZ, URZ, URZ, URZ ;  /* 0x0000003f3f3ff290 */ /* 0x000ff6000fffe03f */
[----:B------:R0:W-:Y:S01]  /*29660*/  STL.64 [R1+0xa60], R8 ;  /* 0x000a600801007387 */ /* 0x0001e20000100a00 */
[----:B------:R-:W-:Y:S02]  /*29670*/  STL.64 [R1+0xa68], R10 ;  /* 0x000a680a01007387 */ /* 0x000fe40000100a00 */
[----:B0-----:R-:W-:Y:S02]  /*29680*/  IMAD.MOV.U32 R8, RZ, RZ, R18 ;  /* 0x000000ffff087224 */ /* 0x001fe400078e0012 */
[----:B------:R-:W2:Y:S01]  /*29690*/  LDL.LU.64 R18, [R1+0x2430] ;  /* 0x0024300001127983 */ /* 0x000ea20000300a00 */
[----:B------:R-:W2:Y:S02]  /*296a0*/  LDL.LU.64 R16, [R1+0x2428] ;  /* 0x0024280001107983 */ /* 0x000ea40000300a00 */
        /* <DEDUP_REMOVED lines=8> */
[C---:B----4-:R-:W-:Y:S01]  /*29730*/  HMMA.16816.F32 R4, R20.reuse, R14, R24 ;  /* 0x0000000e1404723c */ /* 0x050fe20000001818 */
        /* <DEDUP_REMOVED lines=74> */
[----:B------:R-:W-:Y:S01]  /*29be0*/  IMAD.MOV.U32 R29, RZ, RZ, R7 ;  /* 0x000000ffff1d7224 */ /* 0x000fe200078e0007 */
[----:B---3--:R-:W-:Y:S01]  /*29bf0*/  STL.64 [R1+0x2390], R26 ;  /* 0x0023901a01007387 */ /* 0x008fe20000100a00 */
[----:B------:R0:W-:Y:S03]  /*29c00*/  STL.64 [R1+0x2388], R24 ;  /* 0x0023881801007387 */ /* 0x0001e60000100a00 */
[----:B0-----:R-:W2:Y:S01]  /*29c10*/  LDL.LU R24, [R1+0x9d0] ;  /* 0x0009d00001187983 */ /* 0x001ea20000300800 */
[----:B------:R-:W2:Y:S02]  /*29c20*/  LDL.LU R25, [R1+0x9d4] ;  /* 0x0009d40001197983 */ /* 0x000ea40000300800 */
[----:B------:R-:W2:Y:S02]  /*29c30*/  LDL.LU R26, [R1+0x9d8] ;  /* 0x0009d800011a7983 */ /* 0x000ea40000300800 */
[----:B------:R-:W2:Y:S11]  /*29c40*/  LDL.LU R27, [R1+0x9dc] ;  /* 0x0009dc00011b7983 */ /* 0x000eb60000300800 */
[----:B------:R-:W-:Y:S01]  /*29c50*/  @!UPT UIADD3 URZ, URZ, URZ, URZ ;  /* 0x0000003f3f3ff290 */ /* 0x000fe2000fffe03f */
[----:B------:R0:W-:Y:S01]  /*29c60*/  STL.64 [R1+0xa10], R8 ;  /* 0x000a100801007387 */ /* 0x0001e20000100a00 */
[----:B------:R1:W-:Y:S03]  /*29c70*/  STL.64 [R1+0xa18], R10 ;  /* 0x000a180a01007387 */ /* 0x0003e60000100a00 */
[----:B0-----:R-:W3:Y:S01]  /*29c80*/  LDL.LU.64 R8, [R1+0x23f0] ;  /* 0x0023f00001087983 */ /* 0x001ee20000300a00 */
[----:B-1----:R-:W-:Y:S02]  /*29c90*/  IMAD.MOV.U32 R11, RZ, RZ, R6 ;  /* 0x000000ffff0b7224 */ /* 0x002fe400078e0006 */
        /* <DEDUP_REMOVED lines=71> */
[----:B------:R-:W3:Y:S04]  /*2a110*/  LDL.LU R11, [R1+0x2360] ;  /* 0x00236000010b7983 */ /* 0x000ee80000300800 */
        /* <DEDUP_REMOVED lines=100> */
[----:B------:R-:W4:Y:S02]  /*2a760*/  LDL.LU R5, [R1+0x2350] ;  /* 0x0023500001057983 */ /* 0x000f240000300800 */
[----:B------:R0:W-:Y:S02]  /*2a770*/  STL.64 [R1+0x2210], R10 ;  /* 0x0022100a01007387 */ /* 0x0001e40000100a00 */
[----:B------:R-:W2:Y:S01]  /*2a780*/  LDL.LU R8, [R1+0x200] ;  /* 0x0002000001087983 */ /* 0x000ea20000300800 */
[----:B------:R-:W2:Y:S04]  /*2a790*/  LDL.LU R9, [R1+0x204] ;  /* 0x0002040001097983 */ /* 0x000ea80000300800 */
[----:B0-----:R-:W2:Y:S01]  /*2a7a0*/  LDL.LU R10, [R1+0x208] ;  /* 0x00020800010a7983 */ /* 0x001ea20000300800 */
[----:B------:R-:W2:Y:S01]  /*2a7b0*/  LDL.LU R11, [R1+0x20c] ;  /* 0x00020c00010b7983 */ /* 0x000ea20000300800 */
[----:B---3--:R-:W-:Y:S02]  /*2a7c0*/  HMMA.16816.F32 R20, R20, R6, R24 ;  /* 0x000000061414723c */ /* 0x008fe40000001818 */
[----:B------:R-:W2:Y:S01]  /*2a7d0*/  LDL.LU.64 R26, [R1+0x2348] ;  /* 0x00234800011a7983 */ /* 0x000ea20000300a00 */
[----:B------:R-:W2:Y:S02]  /*2a7e0*/  LDL.LU.64 R24, [R1+0x2340] ;  /* 0x0023400001187983 */ /* 0x000ea40000300a00 */
[----:B------:R-:W-:-:S02]  /*2a7f0*/  IMAD.MOV.U32 R18, RZ, RZ, R2 ;  /* 0x000000ffff127224 */ /* 0x000fc400078e0002 */
[----:B------:R-:W-:Y:S11]  /*2a800*/  IMAD.MOV.U32 R19, RZ, RZ, R0 ;  /* 0x000000ffff137224 */ /* 0x000ff600078e0000 */
[----:B------:R-:W-:Y:S05]  /*2a810*/  @!UPT UIADD3 URZ, URZ, URZ, URZ ;  /* 0x0000003f3f3ff290 */ /* 0x000fea000fffe03f */
[----:B------:R-:W-:Y:S01]  /*2a820*/  STL.64 [R1+0x2f0], R20 ;  /* 0x0002f01401007387 */ /* 0x000fe20000100a00 */
[----:B------:R-:W-:Y:S02]  /*2a830*/  STL.64 [R1+0x2f8], R22 ;  /* 0x0002f81601007387 */ /* 0x000fe40000100a00 */
[----:B------:R-:W-:Y:S02]  /*2a840*/  STL.64 [R1+0x2208], R6 ;  /* 0x0022080601007387 */ /* 0x000fe40000100a00 */
[----:B----4-:R-:W-:Y:S01]  /*2a850*/  STL [R1+0x2200], R5 ;  /* 0x0022000501007387 */ /* 0x010fe20000100800 */
[----:B------:R0:W-:Y:S04]  /*2a860*/  LDSM.16.MT88.4 R20, [R5+0x4000] ;  /* 0x004000000514783b */ /* 0x0001e80000004200 */
[----:B------:R-:W3:Y:S04]  /*2a870*/  LDL.LU R4, [R1+0x1f0] ;  /* 0x0001f00001047983 */ /* 0x000ee80000300800 */
[----:B0-----:R-:W3:Y:S01]  /*2a880*/  LDL.LU R5, [R1+0x1f4] ;  /* 0x0001f40001057983 */ /* 0x001ee20000300800 */
        /* <DEDUP_REMOVED lines=91> */
[----:B0-----:R-:W2:Y:S01]  /*2ae40*/  LDL.LU.64 R14, [R1+0x2218] ;  /* 0x00221800010e7983 */ /* 0x001ea20000300a00 */
[----:B------:R0:W-:Y:S02]  /*2ae50*/  STL.64 [R1+0x21f8], R18 ;  /* 0x0021f81201007387 */ /* 0x0001e40000100a00 */
[----:B------:R-:W4:Y:S02]  /*2ae60*/  LDL.LU R16, [R1+0xd0] ;  /* 0x0000d00001107983 */ /* 0x000f240000300800 */
[----:B------:R-:W4:Y:S01]  /*2ae70*/  LDL.LU R17, [R1+0xd4] ;  /* 0x0000d40001117983 */ /* 0x000f220000300800 */
[----:B0-----:R-:W4:Y:S01]  /*2ae80*/  LDL.LU R18, [R1+0xd8] ;  /* 0x0000d80001127983 */ /* 0x001f220000300800 */
[----:B------:R-:W4:Y:S01]  /*2ae90*/  LDL.LU R19, [R1+0xdc] ;  /* 0x0000dc0001137983 */ /* 0x000f220000300800 */
[C---:B--2---:R-:W-:Y:S11]  /*2aea0*/  HMMA.16816.F32 R8, R24.reuse, R14, R8 ;  /* 0x0000000e1808723c */ /* 0x044ff60000001808 */
[----:B------:R-:W-:Y:S11]  /*2aeb0*/  @!UPT UIADD3 URZ, URZ, URZ, URZ ;  /* 0x0000003f3f3ff290 */ /* 0x000ff6000fffe03f */
[----:B------:R-:W-:Y:S01]  /*2aec0*/  @!UPT UIADD3 URZ, URZ, URZ, URZ ;  /* 0x0000003f3f3ff290 */ /* 0x000fe2000fffe03f */
[----:B------:R-:W-:Y:S01]  /*2aed0*/  STL.64 [R1+0x200], R8 ;  /* 0x0002000801007387 */ /* 0x000fe20000100a00 */
[----:B------:R0:W-:Y:S03]  /*2aee0*/  STL.64 [R1+0x208], R10 ;  /* 0x0002080a01007387 */ /* 0x0001e60000100a00 */
[----:B0-----:R-:W3:Y:S02]  /*2aef0*/  LDL.LU.64 R10, [R1+0x2210] ;  /* 0x00221000010a7983 */ /* 0x001ee40000300a00 */
[C---:B---3--:R-:W-:Y:S11]  /*2af00*/  HMMA.16816.F32 R4, R24.reuse, R10, R4 ;  /* 0x0000000a1804723c */ /* 0x048ff60000001804 */
[----:B------:R-:W-:Y:S11]  /*2af10*/  @!UPT UIADD3 URZ, URZ, URZ, URZ ;  /* 0x0000003f3f3ff290 */ /* 0x000ff6000fffe03f */
[----:B------:R-:W-:Y:S01]  /*2af20*/  @!UPT UIADD3 URZ, URZ, URZ, URZ ;  /* 0x0000003f3f3ff290 */ /* 0x000fe2000fffe03f */
[----:B------:R-:W-:Y:S01]  /*2af30*/  STL.64 [R1+0x1f0], R4 ;  /* 0x0001f00401007387 */ /* 0x000fe20000100a00 */
[----:B------:R0:W-:Y:S03]  /*2af40*/  STL.64 [R1+0x1f8], R6 ;  /* 0x0001f80601007387 */ /* 0x0001e60000100a00 */
[----:B0-----:R-:W4:Y:S01]  /*2af50*/  LDL.LU.64 R6, [R1+0x2208] ;  /* 0x0022080001067983 */ /* 0x001f220000300a00 */
[----:B------:R-:W2:Y:S02]  /*2af60*/  LDL.LU R5, [R1+0x2200] ;  /* 0x0022000001057983 */ /* 0x000ea40000300800 */
[----:B------:R-:W-:Y:S02]  /*2af70*/  STL [R1+0x20fc], R10 ;  /* 0x0020fc0a01007387 */ /* 0x000fe40000100800 */
[----:B------:R4:W-:Y:S02]  /*2af80*/  STL [R1+0x20f8], R11 ;  /* 0x0020f80b01007387 */ /* 0x0009e40000100800 */
[----:B----4-:R-:W-:Y:S01]  /*2af90*/  HMMA.16816.F32 R8, R24, R6, R16 ;  /* 0x000000061808723c */ /* 0x010fe20000001810 */
[----:B--2---:R-:W0:Y:S04]  /*2afa0*/  LDSM.16.MT88.4 R24, [R5+0x4080] ;  /* 0x004080000518783b */ /* 0x004e280000004200 */
[----:B------:R-:W2:Y:S11]  /*2afb0*/  LDL.64 R18, [R1+0xc8] ;  /* 0x0000c80001127983 */ /* 0x000eb60000100a00 */
[----:B------:R-:W-:Y:S07]  /*2afc0*/  @!UPT UIADD3 URZ, URZ, URZ, URZ ;  /* 0x0000003f3f3ff290 */ /* 0x000fee000fffe03f */
[----:B------:R-:W-:Y:S01]  /*2afd0*/  STL.64 [R1+0xd0], R8 ;  /* 0x0000d00801007387 */ /* 0x000fe20000100a00 */
[----:B------:R-:W-:Y:S02]  /*2afe0*/  STL.64 [R1+0xd8], R10 ;  /* 0x0000d80a01007387 */ /* 0x000fe40000100a00 */
[----:B------:R-:W-:Y:S02]  /*2aff0*/  STL.64 [R1+0x20f0], R6 ;  /* 0x0020f00601007387 */ /* 0x000fe40000100a00 */
[----:B------:R1:W-:Y:S01]  /*2b000*/  STL [R1+0x20e8], R5 ;  /* 0x0020e80501007387 */ /* 0x0003e20000100800 */
[----:B------:R-:W3:Y:S04]  /*2b010*/  LDL.LU R4, [R1+0x1060] ;  /* 0x0010600001047983 */ /* 0x000ee80000300800 */
[----:B-1----:R-:W3:Y:S01]  /*2b020*/  LDL.LU R5, [R1+0x1064] ;  /* 0x0010640001057983 */ /* 0x002ee20000300800 */
[----:B------:R-:W3:Y:S02]  /*2b030*/  LDL.LU R6, [R1+0x1068] ;  /* 0x0010680001067983 */ /* 0x000ee40000300800 */
[----:B------:R-:W3:Y:S01]  /*2b040*/  LDL.LU R7, [R1+0x106c] ;  /* 0x00106c0001077983 */ /* 0x000ee20000300800 */
[----:B0-----:R-:W-:Y:S01]  /*2b050*/  STL.64 [R1+0x20e0], R26 ;  /* 0x0020e01a01007387 */ /* 0x001fe20000100a00 */
[----:B------:R0:W-:Y:S03]  /*2b060*/  STL.64 [R1+0x20d8], R24 ;  /* 0x0020d81801007387 */ /* 0x0001e60000100a00 */
[----:B0-----:R-:W4:Y:S01]  /*2b070*/  LDL.LU R24, [R1+0xea0] ;  /* 0x000ea00001187983 */ /* 0x001f220000300800 */
[----:B------:R-:W4:Y:S02]  /*2b080*/  LDL.LU R25, [R1+0xea4] ;  /* 0x000ea40001197983 */ /* 0x000f240000300800 */
[----:B------:R-:W2:Y:S02]  /*2b090*/  LDL.LU R26, [R1+0xea8] ;  /* 0x000ea800011a7983 */ /* 0x000ea40000300800 */
[----:B------:R-:W2:Y:S01]  /*2b0a0*/  LDL.LU R27, [R1+0xeac] ;  /* 0x000eac00011b7983 */ /* 0x000ea20000300800 */
[----:B------:R-:W2:Y:S01]  /*2b0b0*/  LDL.LU R8, [R1+0x1040] ;  /* 0x0010400001087983 */ /* 0x000ea20000300800 */
[----:B------:R-:W2:Y:S02]  /*2b0c0*/  LDL.LU R9, [R1+0x1044] ;  /* 0x0010440001097983 */ /* 0x000ea40000300800 */
[----:B------:R-:W2:Y:S02]  /*2b0d0*/  LDL.LU R10, [R1+0x1048] ;  /* 0x00104800010a7983 */ /* 0x000ea40000300800 */
[----:B------:R-:W2:Y:S02]  /*2b0e0*/  LDL.LU R11, [R1+0x104c] ;  /* 0x00104c00010b7983 */ /* 0x000ea40000300800 */
[----:B--2---:R0:W-:Y:S01]  /*2b0f0*/  STL.64 [R1+0x21e0], R10 ;  /* 0x0021e00a01007387 */ /* 0x0041e20000100a00 */
[----:B------:R1:W-:Y:S03]  /*2b100*/  STL.64 [R1+0x21d8], R8 ;  /* 0x0021d80801007387 */ /* 0x0003e60000100a00 */
[----:B0-----:R-:W2:Y:S04]  /*2b110*/  LDL.64 R10, [R1+0xa8] ;  /* 0x0000a800010a7983 */ /* 0x001ea80000100a00 */
[----:B--2---:R0:W-:Y:S01]  /*2b120*/  STL.64 [R1+0x21e8], R10 ;  /* 0x0021e80a01007387 */ /* 0x0041e20000100a00 */
[----:B-1----:R-:W2:Y:S02]  /*2b130*/  LDL.LU R8, [R1+0x1070] ;  /* 0x0010700001087983 */ /* 0x002ea40000300800 */
[----:B------:R-:W2:Y:S01]  /*2b140*/  LDL.LU R9, [R1+0x1074] ;  /* 0x0010740001097983 */ /* 0x000ea20000300800 */
[----:B0-----:R-:W2:Y:S01]  /*2b150*/  LDL.LU R10, [R1+0x1078] ;  /* 0x00107800010a7983 */ /* 0x001ea20000300800 */
[----:B------:R-:W2:Y:S02]  /*2b160*/  LDL.LU R11, [R1+0x107c] ;  /* 0x00107c00010b7983 */ /* 0x000ea40000300800 */
[----:B------:R-:W-:Y:S02]  /*2b170*/  STL.64 [R1+0x21c0], R26 ;  /* 0x0021c01a01007387 */ /* 0x000fe40000100a00 */
[----:B----4-:R0:W-:Y:S02]  /*2b180*/  STL.64 [R1+0x21b8], R24 ;  /* 0x0021b81801007387 */ /* 0x0101e40000100a00 */
[----:B0-----:R-:W4:Y:S01]  /*2b190*/  LDL.LU R24, [R1+0xeb0] ;  /* 0x000eb00001187983 */ /* 0x001f220000300800 */
[----:B------:R-:W4:Y:S02]  /*2b1a0*/  LDL.LU R25, [R1+0xeb4] ;  /* 0x000eb40001197983 */ /* 0x000f240000300800 */
[----:B------:R-:W2:Y:S02]  /*2b1b0*/  LDL.LU R26, [R1+0xeb8] ;  /* 0x000eb800011a7983 */ /* 0x000ea40000300800 */
[----:B------:R-:W2:Y:S02]  /*2b1c0*/  LDL.LU R27, [R1+0xebc] ;  /* 0x000ebc00011b7983 */ /* 0x000ea40000300800 */
[----:B--2---:R0:W-:Y:S01]  /*2b1d0*/  STL.64 [R1+0x21d0], R26 ;  /* 0x0021d01a01007387 */ /* 0x0041e20000100a00 */
[----:B----4-:R-:W-:Y:S03]  /*2b1e0*/  STL.64 [R1+0x21c8], R24 ;  /* 0x0021c81801007387 */ /* 0x010fe60000100a00 */
[----:B0-----:R-:W2:Y:S01]  /*2b1f0*/  LDL.64 R26, [R1+0x98] ;  /* 0x00009800011a7983 */ /* 0x001ea20000100a00 */
[----:B------:R-:W-:Y:S01]  /*2b200*/  HMMA.16816.F32 R8, R20, R18, R8 ;  /* 0x000000121408723c */ /* 0x000fe20000001808 */
[----:B------:R-:W-:-:S02]  /*2b210*/  IMAD.MOV.U32 R2, RZ, RZ, R18 ;  /* 0x000000ffff027224 */ /* 0x000fc400078e0012 */
[----:B------:R-:W-:Y:S01]  /*2b220*/  IMAD.MOV.U32 R0, RZ, RZ, R19 ;  /* 0x000000ffff007224 */ /* 0x000fe200078e0013 */
[----:B--2---:R0:W-:Y:S04]  /*2b230*/  STL.64 [R1+0x21f0], R26 ;  /* 0x0021f01a01007387 */ /* 0x0041e80000100a00 */
[----:B0-----:R-:W3:Y:S01]  /*2b240*/  LDL.64 R26, [R1+0xb8] ;  /* 0x0000b800011a7983 */ /* 0x001ee20000100a00 */
[----:B------:R-:W2:Y:S11]  /*2b250*/  LDL.LU.64 R18, [R1+0x21f8] ;  /* 0x0021f80001127983 */ /* 0x000eb60000300a00 */
[----:B------:R-:W-:Y:S03]  /*2b260*/  @!UPT UIADD3 URZ, URZ, URZ, URZ ;  /* 0x0000003f3f3ff290 */ /* 0x000fe6000fffe03f */
[----:B------:R-:W-:Y:S02]  /*2b270*/  STL.64 [R1+0x1070], R8 ;  /* 0x0010700801007387 */ /* 0x000fe40000100a00 */
[----:B------:R-:W-:Y:S01]  /*2b280*/  IMAD.MOV.U32 R12, RZ, RZ, R10 ;  /* 0x000000ffff0c7224 */ /* 0x000fe200078e000a */
[----:B------:R3:W-:Y:S01]  /*2b290*/  STL.64 [R1+0x1078], R10 ;  /* 0x0010780a01007387 */ /* 0x0007e20000100a00 */
[----:B------:R-:W-:Y:S02]  /*2b2a0*/  IMAD.MOV.U32 R16, RZ, RZ, R8 ;  /* 0x000000ffff107224 */ /* 0x000fe400078e0008 */
[----:B------:R-:W-:Y:S02]  /*2b2b0*/  STL [R1+0x2104], R0 ;  /* 0x0021040001007387 */ /* 0x000fe40000100800 */
[----:B------:R-:W-:Y:S01]  /*2b2c0*/  STL [R1+0x2100], R2 ;  /* 0x0021000201007387 */ /* 0x000fe20000100800 */
[----:B------:R-:W-:Y:S01]  /*2b2d0*/  STL [R1+0x188c], R16 ;  /* 0x00188c1001007387 */ /* 0x000fe20000100800 */
[----:B------:R-:W-:Y:S01]  /*2b2e0*/  STL [R1+0x1888], R12 ;  /* 0x0018880c01007387 */ /* 0x000fe20000100800 */
[----:B---3--:R-:W-:Y:S01]  /*2b2f0*/  HMMA.16816.F32 R8, R20, R26, R4 ;  /* 0x0000001a1408723c */ /* 0x008fe20000001804 */
[----:B------:R-:W-:-:S06]  /*2b300*/  IMAD.MOV.U32 R3, RZ, RZ, R27 ;  /* 0x000000ffff037224 */ /* 0x000fcc00078e001b */
[----:B------:R-:W-:Y:S02]  /*2b310*/  IMAD.MOV.U32 R4, RZ, RZ, R26 ;  /* 0x000000ffff047224 */ /* 0x000fe400078e001a */
[----:B------:R-:W3:Y:S11]  /*2b320*/  LDL.LU.64 R26, [R1+0x21f0] ;  /* 0x0021f000011a7983 */ /* 0x000ef60000300a00 */
[----:B------:R-:W-:Y:S03]  /*2b330*/  @!UPT UIADD3 URZ, URZ, URZ, URZ ;  /* 0x0000003f3f3ff290 */ /* 0x000fe6000fffe03f */
[----:B------:R-:W-:Y:S01]  /*2b340*/  STL.64 [R1+0x1060], R8 ;  /* 0x0010600801007387 */ /* 0x000fe20000100a00 */
[----:B------:R-:W-:Y:S02]  /*2b350*/  IMAD.MOV.U32 R13, RZ, RZ, R10 ;  /* 0x000000ffff0d7224 */ /* 0x000fe400078e000a */
[----:B------:R0:W-:Y:S02]  /*2b360*/  STL.64 [R1+0x1068], R10 ;  /* 0x0010680a01007387 */ /* 0x0001e40000100a00 */
[----:B0-----:R-:W4:Y:S01]  /*2b370*/  LDL.LU.64 R10, [R1+0x21e8] ;  /* 0x0021e800010a7983 */ /* 0x001f220000300a00 */
[----:B------:R0:W-:Y:S03]  /*2b380*/  STL [R1+0x2108], R4 ;  /* 0x0021080401007387 */ /* 0x0001e60000100800 */
[----:B0-----:R-:W4:Y:S01]  /*2b390*/  LDL.LU R4, [R1+0x1050] ;  /* 0x0010500001047983 */ /* 0x001f220000300800 */
[----:B------:R-:W4:Y:S02]  /*2b3a0*/  LDL.LU R5, [R1+0x1054] ;  /* 0x0010540001057983 */ /* 0x000f240000300800 */
[----:B------:R-:W4:Y:S02]  /*2b3b0*/  LDL.LU R6, [R1+0x1058] ;  /* 0x0010580001067983 */ /* 0x000f240000300800 */
[----:B------:R-:W4:Y:S02]  /*2b3c0*/  LDL.LU R7, [R1+0x105c] ;  /* 0x00105c0001077983 */ /* 0x000f240000300800 */
[----:B------:R-:W-:-:S05]  /*2b3d0*/  IMAD.MOV.U32 R17, RZ, RZ, R8 ;  /* 0x000000ffff117224 */ /* 0x000fca00078e0008 */
[----:B------:R-:W-:Y:S01]  /*2b3e0*/  STL [R1+0x1894], R17 ;  /* 0x0018941101007387 */ /* 0x000fe20000100800 */
[----:B------:R-:W-:Y:S02]  /*2b3f0*/  STL [R1+0x1890], R13 ;  /* 0x0018900d01007387 */ /* 0x000fe40000100800 */
[----:B------:R0:W-:Y:S02]  /*2b400*/  STL.64 [R1+0x2140], R14 ;  /* 0x0021400e01007387 */ /* 0x0001e40000100a00 */
[----:B0-----:R-:W2:Y:S01]  /*2b410*/  LDL.64 R14, [R1+0x78] ;  /* 0x00007800010e7983 */ /* 0x001ea20000100a00 */
[C---:B----4-:R-:W-:Y:S11]  /*2b420*/  HMMA.16816.F32 R4, R20.reuse, R10, R4 ;  /* 0x0000000a1404723c */ /* 0x050ff60000001804 */
[----:B------:R-:W-:Y:S11]  /*2b430*/  @!UPT UIADD3 URZ, URZ, URZ, URZ ;  /* 0x0000003f3f3ff290 */ /* 0x000ff6000fffe03f */
[----:B------:R-:W-:Y:S01]  /*2b440*/  @!UPT UIADD3 URZ, URZ, URZ, URZ ;  /* 0x0000003f3f3ff290 */ /* 0x000fe2000fffe03f */
[----:B------:R0:W-:Y:S01]  /*2b450*/  STL.64 [R1+0x1050], R4 ;  /* 0x0010500401007387 */ /* 0x0001e20000100a00 */
[----:B------:R1:W-:Y:S02]  /*2b460*/  STL.64 [R1+0x1058], R6 ;  /* 0x0010580601007387 */ /* 0x0003e40000100a00 */
[----:B0-----:R-:W-:Y:S02]  /*2b470*/  IMAD.MOV.U32 R5, RZ, RZ, R11 ;  /* 0x000000ffff057224 */ /* 0x001fe400078e000b */
[----:B-1----:R-:W-:Y:S02]  /*2b480*/  IMAD.MOV.U32 R6, RZ, RZ, R10 ;  /* 0x000000ffff067224 */ /* 0x002fe400078e000a */
[----:B------:R-:W4:Y:S01]  /*2b490*/  LDL.LU.64 R10, [R1+0x21e0] ;  /* 0x0021e000010a7983 */ /* 0x000f220000300a00 */
[----:B------:R-:W4:Y:S02]  /*2b4a0*/  LDL.LU.64 R8, [R1+0x21d8] ;  /* 0x0021d80001087983 */ /* 0x000f240000300a00 */
[----:B---3--:R-:W-:Y:S01]  /*2b4b0*/  IMAD.MOV.U32 R7, RZ, RZ, R27 ;  /* 0x000000ffff077224 */ /* 0x008fe200078e001b */
[C---:B----4-:R-:W-:Y:S11]  /*2b4c0*/  HMMA.16816.F32 R8, R20.reuse, R26, R8 ;  /* 0x0000001a1408723c */ /* 0x050ff60000001808 */
[----:B------:R-:W-:Y:S11]  /*2b4d0*/  @!UPT UIADD3 URZ, URZ, URZ, URZ ;  /* 0x0000003f3f3ff290 */ /* 0x000ff6000fffe03f */
[----:B------:R-:W-:Y:S01]  /*2b4e0*/  @!UPT UIADD3 URZ, URZ, URZ, URZ ;  /* 0x0000003f3f3ff290 */ /* 0x000fe2000fffe03f */
[----:B------:R0:W-:Y:S01]  /*2b4f0*/  STL.64 [R1+0x1040], R8 ;  /* 0x0010400801007387 */ /* 0x0001e20000100a00 */
[----:B------:R-:W-:Y:S02]  /*2b500*/  STL.64 [R1+0x1048], R10 ;  /* 0x0010480a01007387 */ /* 0x000fe40000100a00 */
[----:B0-----:R-:W-:Y:S02]  /*2b510*/  IMAD.MOV.U32 R8, RZ, RZ, R26 ;  /* 0x000000ffff087224 */ /* 0x001fe400078e001a */
[----:B------:R-:W3:Y:S01]  /*2b520*/  LDL.LU.64 R26, [R1+0x21d0] ;  /* 0x0021d000011a7983 */ /* 0x000ee20000300a00 */
[----:B------:R-:W3:Y:S02]  /*2b530*/  LDL.LU.64 R24, [R1+0x21c8] ;  /* 0x0021c80001187983 */ /* 0x000ee40000300a00 */
[----:B------:R0:W-:Y:S02]  /*2b540*/  STL.64 [R1+0x2160], R6 ;  /* 0x0021600601007387 */ /* 0x0001e40000100a00 */
[----:B------:R-:W-:Y:S01]  /*2b550*/  STL [R1+0x2158], R5 ;  /* 0x0021580501007387 */ /* 0x000fe20000100800 */
[----:B0-----:R-:W3:Y:S02]  /*2b560*/  LDL.64 R6, [R1+0x88] ;  /* 0x0000880001067983 */ /* 0x001ee40000100a00 */
[----:B---3--:R-:W-:Y:S11]  /*2b570*/  HMMA.16816.F32 R24, R20, R6, R24 ;  /* 0x000000061418723c */ /* 0x008ff60000001818 */
[----:B------:R-:W-:Y:S11]  /*2b580*/  @!UPT UIADD3 URZ, URZ, URZ, URZ ;  /* 0x0000003f3f3ff290 */ /* 0x000ff6000fffe03f */
[----:B------:R-:W-:Y:S01]  /*2b590*/  @!UPT UIADD3 URZ, URZ, URZ, URZ ;  /* 0x0000003f3f3ff290 */ /* 0x000fe2000fffe03f */
[----:B------:R-:W-:Y:S01]  /*2b5a0*/  STL.64 [R1+0xeb0], R24 ;  /* 0x000eb01801007387 */ /* 0x000fe20000100a00 */
[----:B------:R0:W-:Y:S03]  /*2b5b0*/  STL.64 [R1+0xeb8], R26 ;  /* 0x000eb81a01007387 */ /* 0x0001e60000100a00 */
[----:B0-----:R-:W3:Y:S01]  /*2b5c0*/  LDL.LU.64 R26, [R1+0x21c0] ;  /* 0x0021c000011a7983 */ /* 0x001ee20000300a00 */
[----:B------:R-:W3:Y:S02]  /*2b5d0*/  LDL.LU.64 R24, [R1+0x21b8] ;  /* 0x0021b80001187983 */ /* 0x000ee40000300a00 */
[----:B------:R-:W-:Y:S02]  /*2b5e0*/  IMAD.MOV.U32 R16, RZ, RZ, R6 ;  /* 0x000000ffff107224 */ /* 0x000fe400078e0006 */
[----:B------:R-:W-:-:S05]  /*2b5f0*/  IMAD.MOV.U32 R9, RZ, RZ, R7 ;  /* 0x000000ffff097224 */ /* 0x000fca00078e0007 */
[----:B------:R-:W-:Y:S01]  /*2b600*/  STL.64 [R1+0x2188], R8 ;  /* 0x0021880801007387 */ /* 0x000fe20000100a00 */
[----:B--2---:R-:W-:Y:S01]  /*2b610*/  IMAD.MOV.U32 R17, RZ, RZ, R15 ;  /* 0x000000ffff117224 */ /* 0x004fe200078e000f */
[C---:B---3--:R-:W-:Y:S07]  /*2b620*/  HMMA.16816.F32 R4, R20.reuse, R14, R24 ;  /* 0x0000000e1404723c */ /* 0x048fee0000001818 */
[----:B------:R-:W-:Y:S11]  /*2b630*/  IMAD.MOV.U32 R24, RZ, RZ, R14 ;  /* 0x000000ffff187224 */ /* 0x000ff600078e000e */
[----:B------:R-:W-:Y:S05]  /*2b640*/  @!UPT UIADD3 URZ, URZ, URZ, URZ ;  /* 0x0000003f3f3ff290 */ /* 0x000fea000fffe03f */
[----:B------:R0:W-:Y:S01]  /*2b650*/  STL.64 [R1+0xea0], R4 ;  /* 0x000ea00401007387 */ /* 0x0001e20000100a00 */
[----:B------:R1:W-:Y:S02]  /*2b660*/  STL.64 [R1+0xea8], R6 ;  /* 0x000ea80601007387 */ /* 0x0003e40000100a00 */
[----:B------:R2:W-:Y:S02]  /*2b670*/  STL [R1+0x21b0], R24 ;  /* 0x0021b01801007387 */ /* 0x0005e40000100800 */
[----:B------:R-:W3:Y:S01]  /*2b680*/  LDL.LU R12, [R1+0xe40] ;  /* 0x000e4000010c7983 */ /* 0x000ee20000300800 */
[----:B------:R-:W3:Y:S01]  /*2b690*/  LDL.LU R13, [R1+0xe44] ;  /* 0x000e4400010d7983 */ /* 0x000ee20000300800 */
[----:B------:R-:W4:Y:S02]  /*2b6a0*/  LDL.LU R14, [R1+0xe48] ;  /* 0x000e4800010e7983 */ /* 0x000f240000300800 */
[----:B------:R-:W4:Y:S01]  /*2b6b0*/  LDL.LU R15, [R1+0xe4c] ;  /* 0x000e4c00010f7983 */ /* 0x000f220000300800 */
[----:B0-----:R-:W3:Y:S01]  /*2b6c0*/  LDL.LU R4, [R1+0xe50] ;  /* 0x000e500001047983 */ /* 0x001ee20000300800 */
[----:B------:R-:W3:Y:S02]  /*2b6d0*/  LDL.LU R5, [R1+0xe54] ;  /* 0x000e540001057983 */ /* 0x000ee40000300800 */
[----:B-1----:R-:W3:Y:S02]  /*2b6e0*/  LDL.LU R6, [R1+0xe58] ;  /* 0x000e580001067983 */ /* 0x002ee40000300800 */
[----:B------:R-:W3:Y:S01]  /*2b6f0*/  LDL.LU R7, [R1+0xe5c] ;  /* 0x000e5c0001077983 */ /* 0x000ee20000300800 */
[----:B--2---:R-:W2:Y:S01]  /*2b700*/  LDL.LU R24, [R1+0xe90] ;  /* 0x000e900001187983 */ /* 0x004ea20000300800 */
[----:B------:R-:W2:Y:S02]  /*2b710*/  LDL.LU R25, [R1+0xe94] ;  /* 0x000e940001197983 */ /* 0x000ea40000300800 */
[----:B------:R-:W2:Y:S02]  /*2b720*/  LDL.LU R26, [R1+0xe98] ;  /* 0x000e9800011a7983 */ /* 0x000ea40000300800 */
[----:B------:R-:W2:Y:S01]  /*2b730*/  LDL.LU R27, [R1+0xe9c] ;  /* 0x000e9c00011b7983 */ /* 0x000ea20000300800 */
        /* <DEDUP_REMOVED lines=8> */
[----:B0-----:R-:W2:Y:S01]  /*2b7c0*/  LDL.64 R10, [R1+0x68] ;  /* 0x00006800010a7983 */ /* 0x001ea20000100a00 */
[----:B---3--:R0:W-:Y:S02]  /*2b7d0*/  STL.64 [R1+0x2170], R6 ;  /* 0x0021700601007387 */ /* 0x0081e40000100a00 */
[----:B------:R-:W-:Y:S01]  /*2b7e0*/  STL.64 [R1+0x2168], R4 ;  /* 0x0021680401007387 */ /* 0x000fe20000100a00 */
[----:B0-----:R-:W3:Y:S04]  /*2b7f0*/  LDL.64 R6, [R1+0x38] ;  /* 0x0000380001067983 */ /* 0x001ee80000100a00 */
[----:B---3--:R0:W-:Y:S04]  /*2b800*/  STL.64 [R1+0x2180], R6 ;  /* 0x0021800601007387 */ /* 0x0081e80000100a00 */
[----:B0-----:R-:W3:Y:S01]  /*2b810*/  LDL.64 R6, [R1+0x48] ;  /* 0x0000480001067983 */ /* 0x001ee20000100a00 */
[----:B--2---:R-:W-:Y:S03]  /*2b820*/  HMMA.16816.F32 R24, R20, R10, R24 ;  /* 0x0000000a1418723c */ /* 0x004fe60000001818 */
[----:B---3--:R0:W-:Y:S01]  /*2b830*/  STL.64 [R1+0x21a0], R6 ;  /* 0x0021a00601007387 */ /* 0x0081e20000100a00 */
[----:B------:R-:W2:Y:S02]  /*2b840*/  LDL.LU R4, [R1+0xe80] ;  /* 0x000e800001047983 */ /* 0x000ea40000300800 */
[----:B------:R-:W2:Y:S01]  /*2b850*/  LDL.LU R5, [R1+0xe84] ;  /* 0x000e840001057983 */ /* 0x000ea20000300800 */
[----:B0-----:R-:W2:Y:S01]  /*2b860*/  LDL.LU R6, [R1+0xe88] ;  /* 0x000e880001067983 */ /* 0x001ea20000300800 */
[----:B------:R-:W2:Y:S02]  /*2b870*/  LDL.LU R7, [R1+0xe8c] ;  /* 0x000e8c0001077983 */ /* 0x000ea40000300800 */
[----:B----4-:R0:W-:Y:S02]  /*2b880*/  STL.64 [R1+0x2150], R14 ;  /* 0x0021500e01007387 */ /* 0x0101e40000100a00 */
[----:B------:R1:W-:Y:S01]  /*2b890*/  STL.64 [R1+0x2148], R12 ;  /* 0x0021480c01007387 */ /* 0x0003e20000100a00 */
        /* <DEDUP_REMOVED lines=224> */
[----:B------:R-:W-:Y:S11]  /*2c6a0*/  IMAD.MOV.U32 R18, RZ, RZ, R2 ;  /* 0x000000ffff127224 */ /* 0x000ff600078e0002 */
[----:B------:R-:W-:Y:S07]  /*2c6b0*/  @!UPT UIADD3 URZ, URZ, URZ, URZ ;  /* 0x0000003f3f3ff290 */ /* 0x000fee000fffe03f */
[----:B------:R-:W-:Y:S01]  /*2c6c0*/  STL.64 [R1+0x860], R20 ;  /* 0x0008601401007387 */ /* 0x000fe20000100a00 */
[----:B------:R-:W-:Y:S02]  /*2c6d0*/  STL.64 [R1+0x868], R22 ;  /* 0x0008681601007387 */ /* 0x000fe40000100a00 */
[----:B----4-:R-:W0:Y:S04]  /*2c6e0*/  LDSM.16.MT88.4 R20, [R5+0x4100] ;  /* 0x004100000514783b */ /* 0x010e280000004200 */
        /* <DEDUP_REMOVED lines=100> */
[----:B0-----:R-:W4:Y:S01]  /*2cd30*/  LDL.64 R18, [R1+0xb8] ;  /* 0x0000b80001127983 */ /* 0x001f220000100a00 */
[C---:B--2---:R-:W-:Y:S03]  /*2cd40*/  HMMA.16816.F32 R8, R24.reuse, R14, R8 ;  /* 0x0000000e1808723c */ /* 0x044fe60000001808 */
[----:B----4-:R0:W-:Y:S04]  /*2cd50*/  STL.64 [R1+0x1f90], R18 ;  /* 0x001f901201007387 */ /* 0x0101e80000100a00 */
        /* <DEDUP_REMOVED lines=25> */
[----:B------:R-:W-:Y:S01]  /*2cef0*/  STL.64 [R1+0x110], R24 ;  /* 0x0001101801007387 */ /* 0x000fe20000100a00 */
[----:B------:R-:W-:Y:S02]  /*2cf00*/  STL.64 [R1+0x118], R26 ;  /* 0x0001181a01007387 */ /* 0x000fe40000100a00 */
[----:B------:R-:W0:Y:S04]  /*2cf10*/  LDSM.16.MT88.4 R24, [R5+0x4180] ;  /* 0x004180000518783b */ /* 0x000e280000004200 */
[----:B------:R-:W-:Y:S01]  /*2cf20*/  STL.64 [R1+0x1eb0], R6 ;  /* 0x001eb00601007387 */ /* 0x000fe20000100a00 */
[----:B------:R1:W-:Y:S01]  /*2cf30*/  STL [R1+0x1ea8], R5 ;  /* 0x001ea80501007387 */ /* 0x0003e20000100800 */
[----:B------:R-:W3:Y:S03]  /*2cf40*/  LDL.LU R4, [R1+0xd50] ;  /* 0x000d500001047983 */ /* 0x000ee60000300800 */
[----:B-1----:R-:W3:Y:S01]  /*2cf50*/  LDL.LU R5, [R1+0xd54] ;  /* 0x000d540001057983 */ /* 0x002ee20000300800 */
[----:B------:R-:W3:Y:S02]  /*2cf60*/  LDL.LU R6, [R1+0xd58] ;  /* 0x000d580001067983 */ /* 0x000ee40000300800 */
[----:B------:R-:W3:Y:S02]  /*2cf70*/  LDL.LU R7, [R1+0xd5c] ;  /* 0x000d5c0001077983 */ /* 0x000ee40000300800 */
[----:B--2---:R-:W-:Y:S01]  /*2cf80*/  IMAD.MOV.U32 R3, RZ, RZ, R19 ;  /* 0x000000ffff037224 */ /* 0x004fe200078e0013 */
[----:B0-----:R-:W-:Y:S01]  /*2cf90*/  STL.64 [R1+0x1ea0], R26 ;  /* 0x001ea01a01007387 */ /* 0x001fe20000100a00 */
        /* <DEDUP_REMOVED lines=116> */
[----:B------:R-:W-:Y:S01]  /*2d6e0*/  IMAD.MOV.U32 R29, RZ, RZ, R7 ;  /* 0x000000ffff1d7224 */ /* 0x000fe200078e0007 */
[----:B---3--:R-:W-:Y:S01]  /*2d6f0*/  STL.64 [R1+0x1f10], R26 ;  /* 0x001f101a01007387 */ /* 0x008fe20000100a00 */
[----:B--2---:R0:W-:Y:S03]  /*2d700*/  STL.64 [R1+0x1f08], R24 ;  /* 0x001f081801007387 */ /* 0x0041e60000100a00 */
[----:B0-----:R-:W2:Y:S01]  /*2d710*/  LDL.LU R24, [R1+0xcc0] ;  /* 0x000cc00001187983 */ /* 0x001ea20000300800 */
[----:B------:R-:W2:Y:S02]  /*2d720*/  LDL.LU R25, [R1+0xcc4] ;  /* 0x000cc40001197983 */ /* 0x000ea40000300800 */
[----:B------:R-:W2:Y:S02]  /*2d730*/  LDL.LU R26, [R1+0xcc8] ;  /* 0x000cc800011a7983 */ /* 0x000ea40000300800 */
[----:B------:R-:W2:Y:S01]  /*2d740*/  LDL.LU R27, [R1+0xccc] ;  /* 0x000ccc00011b7983 */ /* 0x000ea20000300800 */
[----:B------:R0:W-:Y:S01]  /*2d750*/  STL.64 [R1+0xd00], R8 ;  /* 0x000d000801007387 */ /* 0x0001e20000100a00 */
[----:B------:R1:W-:Y:S03]  /*2d760*/  STL.64 [R1+0xd08], R10 ;  /* 0x000d080a01007387 */ /* 0x0003e60000100a00 */
[----:B0-----:R-:W3:Y:S01]  /*2d770*/  LDL.LU R9, [R1+0x1f60] ;  /* 0x001f600001097983 */ /* 0x001ee20000300800 */
        /* <DEDUP_REMOVED lines=107> */
[----:B------:R-:W3:Y:S04]  /*2de30*/  LDL.LU R11, [R1+0x1eb8] ;  /* 0x001eb800010b7983 */ /* 0x000ee80000300800 */
        /* <DEDUP_REMOVED lines=83> */
[----:B------:R-:W-:-:S02]  /*2e370*/  IMAD.MOV.U32 R18, RZ, RZ, R8 ;  /* 0x000000ffff127224 */ /* 0x000fc400078e0008 */
[----:B------:R0:W-:Y:S01]  /*2e380*/  STL.64 [R1+0x1d70], R10 ;  /* 0x001d700a01007387 */ /* 0x0001e20000100a00 */
[----:B------:R-:W2:Y:S01]  /*2e390*/  LDL.LU R8, [R1+0x510] ;  /* 0x0005100001087983 */ /* 0x000ea20000300800 */
[----:B------:R-:W2:Y:S03]  /*2e3a0*/  LDL.LU R9, [R1+0x514] ;  /* 0x0005140001097983 */ /* 0x000ea60000300800 */
        /* <DEDUP_REMOVED lines=9> */
[----:B----4-:R-:W0:Y:S02]  /*2e440*/  LDSM.16.MT88.4 R20, [R5+0x4200] ;  /* 0x004200000514783b */ /* 0x010e240000004200 */
        /* <DEDUP_REMOVED lines=111> */
[----:B0-----:R-:W2:Y:S04]  /*2eb40*/  LDL.64 R14, [R1+0x98] ;  /* 0x00009800010e7983 */ /* 0x001ea80000100a00 */
[----:B--2---:R0:W-:Y:S04]  /*2eb50*/  STL.64 [R1+0x1d38], R14 ;  /* 0x001d380e01007387 */ /* 0x0041e80000100a00 */
[----:B0-----:R-:W2:Y:S01]  /*2eb60*/  LDL.64 R14, [R1+0xa8] ;  /* 0x0000a800010e7983 */ /* 0x001ea20000100a00 */
[C---:B----4-:R-:W-:Y:S03]  /*2eb70*/  HMMA.16816.F32 R16, R24.reuse, R10, R16 ;  /* 0x0000000a1810723c */ /* 0x050fe60000001810 */
[----:B--2---:R0:W-:Y:S04]  /*2eb80*/  STL.64 [R1+0x1d40], R14 ;  /* 0x001d400e01007387 */ /* 0x0041e80000100a00 */
        /* <DEDUP_REMOVED lines=24> */
[----:B------:R-:W-:Y:S01]  /*2ed10*/  STL.64 [R1+0xf0], R24 ;  /* 0x0000f01801007387 */ /* 0x000fe20000100a00 */
[----:B------:R-:W-:Y:S02]  /*2ed20*/  STL.64 [R1+0xf8], R26 ;  /* 0x0000f81a01007387 */ /* 0x000fe40000100a00 */
[----:B------:R-:W0:Y:S04]  /*2ed30*/  LDSM.16.MT88.4 R24, [R5+0x4280] ;  /* 0x004280000518783b */ /* 0x000e280000004200 */
[----:B------:R-:W-:Y:S01]  /*2ed40*/  STL.64 [R1+0x1c60], R6 ;  /* 0x001c600601007387 */ /* 0x000fe20000100a00 */
[----:B------:R1:W-:Y:S01]  /*2ed50*/  STL [R1+0x1c58], R5 ;  /* 0x001c580501007387 */ /* 0x0003e20000100800 */
[----:B------:R-:W4:Y:S03]  /*2ed60*/  LDL.LU R4, [R1+0xb70] ;  /* 0x000b700001047983 */ /* 0x000f260000300800 */
[----:B-1----:R-:W4:Y:S01]  /*2ed70*/  LDL.LU R5, [R1+0xb74] ;  /* 0x000b740001057983 */ /* 0x002f220000300800 */
[----:B------:R-:W4:Y:S02]  /*2ed80*/  LDL.LU R6, [R1+0xb78] ;  /* 0x000b780001067983 */ /* 0x000f240000300800 */
[----:B------:R-:W4:Y:S02]  /*2ed90*/  LDL.LU R7, [R1+0xb7c] ;  /* 0x000b7c0001077983 */ /* 0x000f240000300800 */
[----:B------:R-:W-:-:S02]  /*2eda0*/  IMAD.MOV.U32 R2, RZ, RZ, R14 ;  /* 0x000000ffff027224 */ /* 0x000fc400078e000e */
[----:B------:R-:W-:Y:S01]  /*2edb0*/  IMAD.MOV.U32 R0, RZ, RZ, R15 ;  /* 0x000000ffff007224 */ /* 0x000fe200078e000f */
[----:B0-----:R-:W-:Y:S01]  /*2edc0*/  STL.64 [R1+0x1c50], R26 ;  /* 0x001c501a01007387 */ /* 0x001fe20000100a00 */
        /* <DEDUP_REMOVED lines=219> */
[----:B------:R0:W-:Y:S02]  /*2fb80*/  STL.64 [R1+0x1ba0], R18 ;  /* 0x001ba01201007387 */ /* 0x0001e40000100a00 */
[----:B0-----:R-:W-:Y:S02]  /*2fb90*/  IMAD.MOV.U32 R18, RZ, RZ, R26 ;  /* 0x000000ffff127224 */ /* 0x001fe400078e001a */
        /* <DEDUP_REMOVED lines=56> */
[----:B------:R-:W3:Y:S01]  /*2ff20*/  LDL.LU R15, [R1+0x3ac] ;  /* 0x0003ac00010f7983 */ /* 0x000ee20000300800 */
[----:B------:R-:W2:Y:S01]  /*2ff30*/  LDL.LU R24, [R1+0x4e0] ;  /* 0x0004e00001187983 */ /* 0x000ea20000300800 */
        /* <DEDUP_REMOVED lines=45> */
[----:B----4-:R-:W-:Y:S01]  /*30210*/  LDSM.16.MT88.4 R20, [R5+0x4300] ;  /* 0x004300000514783b */ /* 0x010fe20000004200 */
[C---:B--2---:R-:W-:Y:S01]  /*30220*/  HMMA.16816.F32 R16, R24.reuse, R18, R12 ;  /* 0x000000121810723c */ /* 0x044fe2000000180c */
[----:B------:R-:W2:Y:S02]  /*30230*/  LDL.LU.64 R14, [R1+0x1c40] ;  /* 0x001c4000010e7983 */ /* 0x000ea40000300a00 */
        /* <DEDUP_REMOVED lines=40> */
[----:B------:R-:W-:Y:S02]  /*304c0*/  IMAD.MOV.U32 R4, RZ, RZ, R24 ;  /* 0x000000ffff047224 */ /* 0x000fe400078e0018 */
[----:B------:R-:W-:Y:S02]  /*304d0*/  IMAD.MOV.U32 R3, RZ, RZ, R25 ;  /* 0x000000ffff037224 */ /* 0x000fe400078e0019 */
[----:B------:R-:W-:Y:S02]  /*304e0*/  IMAD.MOV.U32 R2, RZ, RZ, R26 ;  /* 0x000000ffff027224 */ /* 0x000fe400078e001a */
[----:B------:R-:W-:Y:S01]  /*304f0*/  IMAD.MOV.U32 R0, RZ, RZ, R27 ;  /* 0x000000ffff007224 */ /* 0x000fe200078e001b */
[----:B--2---:R-:W-:Y:S01]  /*30500*/  HMMA.16816.F32 R16, R24, R18, R12 ;  /* 0x000000121810723c */ /* 0x004fe2000000180c */
[----:B------:R-:W2:Y:S01]  /*30510*/  LDL.LU.64 R14, [R1+0x1bb0] ;  /* 0x001bb000010e7983 */ /* 0x000ea20000300a00 */
[----:B------:R-:W2:Y:S03]  /*30520*/  LDL.LU.64 R12, [R1+0x1ba8] ;  /* 0x001ba800010c7983 */ /* 0x000ea60000300a00 */
[----:B------:R-:W0:Y:S11]  /*30530*/  LDSM.16.MT88.4 R24, [R5+0x4380] ;  /* 0x004380000518783b */ /* 0x000e360000004200 */
[----:B------:R-:W-:Y:S07]  /*30540*/  @!UPT UIADD3 URZ, URZ, URZ, URZ ;  /* 0x0000003f3f3ff290 */ /* 0x000fee000fffe03f */
[----:B------:R-:W-:Y:S01]  /*30550*/  STL.64 [R1+0x380], R16 ;  /* 0x0003801001007387 */ /* 0x000fe20000100a00 */
[----:B------:R1:W-:Y:S03]  /*30560*/  STL.64 [R1+0x388], R18 ;  /* 0x0003881201007387 */ /* 0x0003e60000100a00 */
[----:B-1----:R-:W2:Y:S04]  /*30570*/  LDL.LU.64 R18, [R1+0x1ba0] ;  /* 0x001ba00001127983 */ /* 0x002ea80000300a00 */
[----:B0-----:R0:W-:Y:S01]  /*30580*/  STL.64 [R1+0x1a08], R26 ;  /* 0x001a081a01007387 */ /* 0x0011e20000100a00 */
[----:B------:R1:W-:Y:S02]  /*30590*/  STL.64 [R1+0x1a00], R24 ;  /* 0x001a001801007387 */ /* 0x0003e40000100a00 */
[----:B0-----:R-:W-:-:S02]  /*305a0*/  IMAD.MOV.U32 R26, RZ, RZ, R2 ;  /* 0x000000ffff1a7224 */ /* 0x001fc400078e0002 */
[----:B-1----:R-:W-:Y:S02]  /*305b0*/  IMAD.MOV.U32 R24, RZ, RZ, R4 ;  /* 0x000000ffff187224 */ /* 0x002fe400078e0004 */
[----:B------:R-:W-:Y:S02]  /*305c0*/  IMAD.MOV.U32 R25, RZ, RZ, R3 ;  /* 0x000000ffff197224 */ /* 0x000fe400078e0003 */
[----:B------:R-:W-:-:S07]  /*305d0*/  IMAD.MOV.U32 R27, RZ, RZ, R0 ;  /* 0x000000ffff1b7224 */ /* 0x000fce00078e0000 */
        /* <DEDUP_REMOVED lines=42> */
[----:B------:R-:W3:Y:S02]  /*30880*/  LDL.LU R16, [R1+0x10c0] ;  /* 0x0010c00001107983 */ /* 0x000ee40000300800 */
[----:B------:R-:W3:Y:S01]  /*30890*/  LDL.LU R17, [R1+0x10c4] ;  /* 0x0010c40001117983 */ /* 0x000ee20000300800 */
[----:B0-----:R-:W3:Y:S01]  /*308a0*/  LDL.LU R18, [R1+0x10c8] ;  /* 0x0010c80001127983 */ /* 0x001ee20000300800 */
        /* <DEDUP_REMOVED lines=8> */
[----:B------:R-:W2:Y:S02]  /*30930*/  LDL.LU R12, [R1+0x300] ;  /* 0x00030000010c7983 */ /* 0x000ea40000300800 */
[----:B------:R-:W2:Y:S01]  /*30940*/  LDL.LU R13, [R1+0x304] ;  /* 0x00030400010d7983 */ /* 0x000ea20000300800 */
[----:B0-----:R-:W2:Y:S01]  /*30950*/  LDL.LU R14, [R1+0x308] ;  /* 0x00030800010e7983 */ /* 0x001ea20000300800 */
[----:B------:R-:W2:Y:S02]  /*30960*/  LDL.LU R15, [R1+0x30c] ;  /* 0x00030c00010f7983 */ /* 0x000ea40000300800 */
[C---:B--2---:R-:W-:Y:S01]  /*30970*/  HMMA.16816.F32 R12, R24.reuse, R10, R12 ;  /* 0x0000000a180c723c */ /* 0x044fe2000000180c */
[----:B------:R-:W-:Y:S01]  /*30980*/  STL [R1+0x1a30], R10 ;  /* 0x001a300a01007387 */ /* 0x000fe20000100800 */
[----:B------:R-:W-:Y:S11]  /*30990*/  STL [R1+0x1a2c], R11 ;  /* 0x001a2c0b01007387 */ /* 0x000ff60000100800 */
[----:B------:R-:W-:Y:S10]  /*309a0*/  @!UPT UIADD3 URZ, URZ, URZ, URZ ;  /* 0x0000003f3f3ff290 */ /* 0x000ff4000fffe03f */
[----:B------:R-:W-:Y:S01]  /*309b0*/  STL.64 [R1+0x300], R12 ;  /* 0x0003000c01007387 */ /* 0x000fe20000100a00 */
[----:B------:R3:W-:Y:S02]  /*309c0*/  STL.64 [R1+0x308], R14 ;  /* 0x0003080e01007387 */ /* 0x0007e40000100a00 */
[----:B------:R-:W2:Y:S01]  /*309d0*/  LDL.LU R8, [R1+0x9a0] ;  /* 0x0009a00001087983 */ /* 0x000ea20000300800 */
[----:B---3--:R-:W-:Y:S11]  /*309e0*/  HMMA.16816.F32 R12, R24, R6, R16 ;  /* 0x00000006180c723c */ /* 0x008ff60000001810 */
[----:B------:R-:W-:Y:S11]  /*309f0*/  @!UPT UIADD3 URZ, URZ, URZ, URZ ;  /* 0x0000003f3f3ff290 */ /* 0x000ff6000fffe03f */
[----:B------:R-:W-:Y:S01]  /*30a00*/  @!UPT UIADD3 URZ, URZ, URZ, URZ ;  /* 0x0000003f3f3ff290 */ /* 0x000fe2000fffe03f */
[----:B------:R-:W-:Y:S01]  /*30a10*/  STL.64 [R1], R12 ;  /* 0x0000000c01007387 */ /* 0x000fe20000100a00 */
[----:B------:R-:W-:Y:S02]  /*30a20*/  STL.64 [R1+0x8], R14 ;  /* 0x0000080e01007387 */ /* 0x000fe40000100a00 */
[----:B------:R-:W2:Y:S02]  /*30a30*/  LDL.LU R9, [R1+0x9a4] ;  /* 0x0009a40001097983 */ /* 0x000ea40000300800 */
[----:B------:R-:W2:Y:S01]  /*30a40*/  LDL.LU R10, [R1+0x9a8] ;  /* 0x0009a800010a7983 */ /* 0x000ea20000300800 */
[----:B------:R-:W2:Y:S01]  /*30a50*/  LDL.LU R11, [R1+0x9ac] ;  /* 0x0009ac00010b7983 */ /* 0x000ea20000300800 */
[----:B------:R0:W-:Y:S02]  /*30a60*/  STL.64 [R1+0x1ac0], R6 ;  /* 0x001ac00601007387 */ /* 0x0001e40000100a00 */
[----:B------:R-:W3:Y:S02]  /*30a70*/  LDL.LU R4, [R1+0x940] ;  /* 0x0009400001047983 */ /* 0x000ee40000300800 */
[----:B------:R-:W3:Y:S01]  /*30a80*/  LDL.LU R5, [R1+0x944] ;  /* 0x0009440001057983 */ /* 0x000ee20000300800 */
[----:B0-----:R-:W4:Y:S01]  /*30a90*/  LDL.LU R6, [R1+0x948] ;  /* 0x0009480001067983 */ /* 0x001f220000300800 */
[----:B------:R-:W4:Y:S02]  /*30aa0*/  LDL.LU R7, [R1+0x94c] ;  /* 0x00094c0001077983 */ /* 0x000f240000300800 */
[----:B------:R-:W2:Y:S02]  /*30ab0*/  LDL.LU R24, [R1+0x990] ;  /* 0x0009900001187983 */ /* 0x000ea40000300800 */
[----:B------:R-:W2:Y:S01]  /*30ac0*/  LDL.LU R25, [R1+0x994] ;  /* 0x0009940001197983 */ /* 0x000ea20000300800 */
[----:B------:R-:W2:Y:S01]  /*30ad0*/  LDL.LU R26, [R1+0x998] ;  /* 0x00099800011a7983 */ /* 0x000ea20000300800 */
[----:B------:R-:W2:Y:S03]  /*30ae0*/  LDL.LU R27, [R1+0x99c] ;  /* 0x00099c00011b7983 */ /* 0x000ea60000300800 */
[----:B--2---:R0:W-:Y:S01]  /*30af0*/  STL.64 [R1+0x1b10], R26 ;  /* 0x001b101a01007387 */ /* 0x0041e20000100a00 */
[----:B------:R-:W-:Y:S03]  /*30b00*/  STL.64 [R1+0x1b08], R24 ;  /* 0x001b081801007387 */ /* 0x000fe60000100a00 */
[----:B0-----:R-:W2:Y:S01]  /*30b10*/  LDL.LU.64 R26, [R1+0xc8] ;  /* 0x0000c800011a7983 */ /* 0x001ea20000300a00 */
[----:B------:R-:W2:Y:S03]  /*30b20*/  LDL.LU.64 R14, [R1+0xa8] ;  /* 0x0000a800010e7983 */ /* 0x000ea60000300a00 */
[----:B--2---:R0:W-:Y:S04]  /*30b30*/  STL.64 [R1+0x1b00], R14 ;  /* 0x001b000e01007387 */ /* 0x0041e80000100a00 */
[----:B0-----:R-:W2:Y:S01]  /*30b40*/  LDL.LU.64 R14, [R1+0xb8] ;  /* 0x0000b800010e7983 */ /* 0x001ea20000300a00 */
[----:B----4-:R0:W-:Y:S02]  /*30b50*/  STL.64 [R1+0x1ad0], R6 ;  /* 0x001ad00601007387 */ /* 0x0101e40000100a00 */
[----:B---3--:R-:W-:Y:S01]  /*30b60*/  STL.64 [R1+0x1ac8], R4 ;  /* 0x001ac80401007387 */ /* 0x008fe20000100a00 */
[----:B0-----:R-:W3:Y:S04]  /*30b70*/  LDL.LU.64 R6, [R1+0x78] ;  /* 0x0000780001067983 */ /* 0x001ee80000300a00 */
[----:B---3--:R0:W-:Y:S04]  /*30b80*/  STL.64 [R1+0x1ad8], R6 ;  /* 0x001ad80601007387 */ /* 0x0081e80000100a00 */
[----:B0-----:R-:W3:Y:S04]  /*30b90*/  LDL.LU.64 R6, [R1+0x88] ;  /* 0x0000880001067983 */ /* 0x001ee80000300a00 */
[----:B---3--:R0:W-:Y:S04]  /*30ba0*/  STL.64 [R1+0x1ae8], R6 ;  /* 0x001ae80601007387 */ /* 0x0081e80000100a00 */
[----:B0-----:R-:W3:Y:S01]  /*30bb0*/  LDL.LU.64 R6, [R1+0x98] ;  /* 0x0000980001067983 */ /* 0x001ee20000300a00 */
[----:B------:R-:W4:Y:S01]  /*30bc0*/  LDL.LU.64 R18, [R1+0x68] ;  /* 0x0000680001127983 */ /* 0x000f220000300a00 */
[----:B------:R-:W-:Y:S02]  /*30bd0*/  HMMA.16816.F32 R8, R20, R26, R8 ;  /* 0x0000001a1408723c */ /* 0x000fe40000001808 */
[----:B----4-:R0:W-:Y:S01]  /*30be0*/  STL.64 [R1+0x1ae0], R18 ;  /* 0x001ae01201007387 */ /* 0x0101e20000100a00 */
[----:B------:R-:W4:Y:S02]  /*30bf0*/  LDL.LU R16, [R1+0x960] ;  /* 0x0009600001107983 */ /* 0x000f240000300800 */
[----:B------:R-:W4:Y:S01]  /*30c00*/  LDL.LU R17, [R1+0x964] ;  /* 0x0009640001117983 */ /* 0x000f220000300800 */
[----:B0-----:R-:W2:Y:S01]  /*30c10*/  LDL.LU R18, [R1+0x968] ;  /* 0x0009680001127983 */ /* 0x001ea20000300800 */
[----:B------:R-:W2:Y:S03]  /*30c20*/  LDL.LU R19, [R1+0x96c] ;  /* 0x00096c0001137983 */ /* 0x000ea60000300800 */
[----:B--2---:R-:W-:Y:S01]  /*30c30*/  STL.64 [R1+0x1af8], R18 ;  /* 0x001af81201007387 */ /* 0x004fe20000100a00 */
[----:B----4-:R0:W-:Y:S03]  /*30c40*/  STL.64 [R1+0x1af0], R16 ;  /* 0x001af01001007387 */ /* 0x0101e60000100a00 */
[----:B0-----:R-:W3:Y:S01]  /*30c50*/  LDL.LU R16, [R1+0x970] ;  /* 0x0009700001107983 */ /* 0x001ee20000300800 */
[----:B------:R-:W3:Y:S02]  /*30c60*/  LDL.LU R17, [R1+0x974] ;  /* 0x0009740001117983 */ /* 0x000ee40000300800 */
[----:B------:R-:W3:Y:S02]  /*30c70*/  LDL.LU R18, [R1+0x978] ;  /* 0x0009780001127983 */ /* 0x000ee40000300800 */
[----:B------:R-:W3:Y:S04]  /*30c80*/  LDL.LU R19, [R1+0x97c] ;  /* 0x00097c0001137983 */ /* 0x000ee80000300800 */
[----:B------:R0:W-:Y:S01]  /*30c90*/  STL.64 [R1+0x9a0], R8 ;  /* 0x0009a00801007387 */ /* 0x0001e20000100a00 */
[----:B------:R-:W-:Y:S02]  /*30ca0*/  STL.64 [R1+0x9a8], R10 ;  /* 0x0009a80a01007387 */ /* 0x000fe40000100a00 */
[----:B0-----:R-:W-:-:S02]  /*30cb0*/  IMAD.MOV.U32 R9, RZ, RZ, R26 ;  /* 0x000000ffff097224 */ /* 0x001fc400078e001a */
[----:B------:R-:W-:Y:S02]  /*30cc0*/  IMAD.MOV.U32 R8, RZ, RZ, R27 ;  /* 0x000000ffff087224 */ /* 0x000fe400078e001b */
[----:B------:R-:W2:Y:S01]  /*30cd0*/  LDL.LU.64 R26, [R1+0x1b10] ;  /* 0x001b1000011a7983 */ /* 0x000ea20000300a00 */
[----:B------:R-:W2:Y:S02]  /*30ce0*/  LDL.LU.64 R24, [R1+0x1b08] ;  /* 0x001b080001187983 */ /* 0x000ea40000300a00 */
[----:B------:R0:W-:Y:S02]  /*30cf0*/  STL [R1+0x1a38], R8 ;  /* 0x001a380801007387 */ /* 0x0001e40000100800 */
[----:B------:R1:W-:Y:S01]  /*30d00*/  STL [R1+0x1a34], R9 ;  /* 0x001a340901007387 */ /* 0x0003e20000100800 */
[----:B0-----:R-:W4:Y:S01]  /*30d10*/  LDL.LU R8, [R1+0x950] ;  /* 0x0009500001087983 */ /* 0x001f220000300800 */
[----:B-1----:R-:W4:Y:S02]  /*30d20*/  LDL.LU R9, [R1+0x954] ;  /* 0x0009540001097983 */ /* 0x002f240000300800 */
[----:B------:R-:W4:Y:S02]  /*30d30*/  LDL.LU R10, [R1+0x958] ;  /* 0x00095800010a7983 */ /* 0x000f240000300800 */
[----:B------:R-:W4:Y:S01]  /*30d40*/  LDL.LU R11, [R1+0x95c] ;  /* 0x00095c00010b7983 */ /* 0x000f220000300800 */
[C---:B--2---:R-:W-:Y:S11]  /*30d50*/  HMMA.16816.F32 R24, R20.reuse, R14, R24 ;  /* 0x0000000e1418723c */ /* 0x044ff60000001818 */
[----:B------:R-:W-:Y:S11]  /*30d60*/  @!UPT UIADD3 URZ, URZ, URZ, URZ ;  /* 0x0000003f3f3ff290 */ /* 0x000ff6000fffe03f */
[----:B------:R-:W-:Y:S01]  /*30d70*/  @!UPT UIADD3 URZ, URZ, URZ, URZ ;  /* 0x0000003f3f3ff290 */ /* 0x000fe2000fffe03f */
[----:B------:R0:W-:Y:S01]  /*30d80*/  STL.64 [R1+0x990], R24 ;  /* 0x0009901801007387 */ /* 0x0001e20000100a00 */
[----:B------:R-:W-:Y:S02]  /*30d90*/  STL.64 [R1+0x998], R26 ;  /* 0x0009981a01007387 */ /* 0x000fe40000100a00 */
[----:B0-----:R-:W-:Y:S02]  /*30da0*/  IMAD.MOV.U32 R24, RZ, RZ, R15 ;  /* 0x000000ffff187224 */ /* 0x001fe400078e000f */
[----:B------:R-:W-:Y:S02]  /*30db0*/  IMAD.MOV.U32 R25, RZ, RZ, R14 ;  /* 0x000000ffff197224 */ /* 0x000fe400078e000e */
[----:B------:R-:W2:Y:S01]  /*30dc0*/  LDL.LU.64 R14, [R1+0x1b00] ;  /* 0x001b0000010e7983 */ /* 0x000ea20000300a00 */
[----:B------:R0:W-:Y:S02]  /*30dd0*/  STL [R1+0x1a40], R24 ;  /* 0x001a401801007387 */ /* 0x0001e40000100800 */
[----:B------:R1:W-:Y:S01]  /*30de0*/  STL [R1+0x1a3c], R25 ;  /* 0x001a3c1901007387 */ /* 0x0003e20000100800 */
[----:B0-----:R-:W2:Y:S01]  /*30df0*/  LDL.LU R24, [R1+0x980] ;  /* 0x0009800001187983 */ /* 0x001ea20000300800 */
[----:B-1----:R-:W2:Y:S02]  /*30e00*/  LDL.LU R25, [R1+0x984] ;  /* 0x0009840001197983 */ /* 0x002ea40000300800 */
[----:B------:R-:W2:Y:S02]  /*30e10*/  LDL.LU R26, [R1+0x988] ;  /* 0x00098800011a7983 */ /* 0x000ea40000300800 */
[----:B------:R-:W2:Y:S01]  /*30e20*/  LDL.LU R27, [R1+0x98c] ;  /* 0x00098c00011b7983 */ /* 0x000ea20000300800 */
[----:B---3--:R-:W-:Y:S01]  /*30e30*/  HMMA.16816.F32 R16, R20, R6, R16 ;  /* 0x000000061410723c */ /* 0x008fe20000001810 */
[----:B------:R-:W-:-:S02]  /*30e40*/  IMAD.MOV.U32 R3, RZ, RZ, R6 ;  /* 0x000000ffff037224 */ /* 0x000fc400078e0006 */
[----:B------:R-:W-:-:S05]  /*30e50*/  IMAD.MOV.U32 R29, RZ, RZ, R7 ;  /* 0x000000ffff1d7224 */ /* 0x000fca00078e0007 */
[C---:B--2---:R-:W-:Y:S11]  /*30e60*/  HMMA.16816.F32 R24, R20.reuse, R14, R24 ;  /* 0x0000000e1418723c */ /* 0x044ff60000001818 */
[----:B------:R-:W-:Y:S11]  /*30e70*/  @!UPT UIADD3 URZ, URZ, URZ, URZ ;  /* 0x0000003f3f3ff290 */ /* 0x000ff6000fffe03f */
[----:B------:R-:W-:Y:S01]  /*30e80*/  @!UPT UIADD3 URZ, URZ, URZ, URZ ;  /* 0x0000003f3f3ff290 */ /* 0x000fe2000fffe03f */
[----:B------:R-:W-:Y:S01]  /*30e90*/  STL.64 [R1+0x980], R24 ;  /* 0x0009801801007387 */ /* 0x000fe20000100a00 */
[----:B------:R0:W-:Y:S02]  /*30ea0*/  STL.64 [R1+0x988], R26 ;  /* 0x0009881a01007387 */ /* 0x0001e40000100a00 */
[----:B0-----:R-:W-:Y:S02]  /*30eb0*/  IMAD.MOV.U32 R26, RZ, RZ, R15 ;  /* 0x000000ffff1a7224 */ /* 0x001fe400078e000f */
[----:B------:R-:W-:Y:S02]  /*30ec0*/  IMAD.MOV.U32 R27, RZ, RZ, R14 ;  /* 0x000000ffff1b7224 */ /* 0x000fe400078e000e */
[----:B------:R-:W2:Y:S01]  /*30ed0*/  LDL.LU.64 R14, [R1+0x58] ;  /* 0x00005800010e7983 */ /* 0x000ea20000300a00 */
[----:B------:R0:W-:Y:S02]  /*30ee0*/  STL [R1+0x1a48], R26 ;  /* 0x001a481a01007387 */ /* 0x0001e40000100800 */
[----:B------:R1:W-:Y:S02]  /*30ef0*/  STL [R1+0x1a44], R27 ;  /* 0x001a441b01007387 */ /* 0x0003e40000100800 */
[----:B------:R-:W2:Y:S01]  /*30f00*/  LDL.LU R24, [R1+0x930] ;  /* 0x0009300001187983 */ /* 0x000ea20000300800 */
[----:B------:R-:W2:Y:S04]  /*30f10*/  LDL.LU R25, [R1+0x934] ;  /* 0x0009340001197983 */ /* 0x000ea80000300800 */
[----:B0-----:R-:W2:Y:S01]  /*30f20*/  LDL.LU R26, [R1+0x938] ;  /* 0x00093800011a7983 */ /* 0x001ea20000300800 */
[----:B-1----:R-:W2:Y:S02]  /*30f30*/  LDL.LU R27, [R1+0x93c] ;  /* 0x00093c00011b7983 */ /* 0x002ea40000300800 */
[----:B------:R-:W-:Y:S02]  /*30f40*/  STL.64 [R1+0x970], R16 ;  /* 0x0009701001007387 */ /* 0x000fe40000100a00 */
[----:B------:R0:W-:Y:S02]  /*30f50*/  STL.64 [R1+0x978], R18 ;  /* 0x0009781201007387 */ /* 0x0001e40000100a00 */
[----:B0-----:R-:W3:Y:S01]  /*30f60*/  LDL.LU.64 R18, [R1+0x1af8] ;  /* 0x001af80001127983 */ /* 0x001ee20000300a00 */
[----:B------:R-:W3:Y:S02]  /*30f70*/  LDL.LU.64 R16, [R1+0x1af0] ;  /* 0x001af00001107983 */ /* 0x000ee40000300a00 */
[----:B------:R-:W3:Y:S02]  /*30f80*/  LDL.LU.64 R6, [R1+0x1ae8] ;  /* 0x001ae80001067983 */ /* 0x000ee40000300a00 */
[----:B------:R-:W-:Y:S01]  /*30f90*/  STL [R1+0x1a50], R29 ;  /* 0x001a501d01007387 */ /* 0x000fe20000100800 */
[----:B------:R-:W-:Y:S01]  /*30fa0*/  STL [R1+0x1a4c], R3 ;  /* 0x001a4c0301007387 */ /* 0x000fe20000100800 */
[----:B---3--:R-:W-:Y:S01]  /*30fb0*/  HMMA.16816.F32 R16, R20, R6, R16 ;  /* 0x000000061410723c */ /* 0x008fe20000001810 */
[----:B------:R-:W-:-:S02]  /*30fc0*/  IMAD.MOV.U32 R0, RZ, RZ, R6 ;  /* 0x000000ffff007224 */ /* 0x000fc400078e0006 */
[----:B------:R-:W-:Y:S11]  /*30fd0*/  IMAD.MOV.U32 R2, RZ, RZ, R7 ;  /* 0x000000ffff027224 */ /* 0x000ff600078e0007 */
[----:B------:R-:W-:Y:S09]  /*30fe0*/  @!UPT UIADD3 URZ, URZ, URZ, URZ ;  /* 0x0000003f3f3ff290 */ /* 0x000ff2000fffe03f */
[----:B------:R-:W-:Y:S01]  /*30ff0*/  STL.64 [R1+0x960], R16 ;  /* 0x0009601001007387 */ /* 0x000fe20000100a00 */
[----:B------:R0:W-:Y:S03]  /*31000*/  STL.64 [R1+0x968], R18 ;  /* 0x0009681201007387 */ /* 0x0001e60000100a00 */
[----:B0-----:R-:W3:Y:S01]  /*31010*/  LDL.LU.64 R18, [R1+0x1ae0] ;  /* 0x001ae00001127983 */ /* 0x001ee20000300a00 */
[----:B------:R-:W4:Y:S02]  /*31020*/  LDL.LU.64 R6, [R1+0x1ad8] ;  /* 0x001ad80001067983 */ /* 0x000f240000300a00 */
[----:B----4-:R-:W-:Y:S11]  /*31030*/  HMMA.16816.F32 R8, R20, R6, R8 ;  /* 0x000000061408723c */ /* 0x010ff60000001808 */
[----:B------:R-:W-:Y:S11]  /*31040*/  @!UPT UIADD3 URZ, URZ, URZ, URZ ;  /* 0x0000003f3f3ff290 */ /* 0x000ff6000fffe03f */
[----:B------:R-:W-:Y:S01]  /*31050*/  @!UPT UIADD3 URZ, URZ, URZ, URZ ;  /* 0x0000003f3f3ff290 */ /* 0x000fe2000fffe03f */
[----:B------:R-:W-:Y:S01]  /*31060*/  STL.64 [R1+0x950], R8 ;  /* 0x0009500801007387 */ /* 0x000fe20000100a00 */
[----:B------:R0:W-:Y:S02]  /*31070*/  STL.64 [R1+0x958], R10 ;  /* 0x0009580a01007387 */ /* 0x0001e40000100a00 */
[----:B0-----:R-:W-:Y:S02]  /*31080*/  IMAD.MOV.U32 R10, RZ, RZ, R6 ;  /* 0x000000ffff0a7224 */ /* 0x001fe400078e0006 */
[----:B------:R-:W-:Y:S02]  /*31090*/  IMAD.MOV.U32 R11, RZ, RZ, R7 ;  /* 0x000000ffff0b7224 */ /* 0x000fe400078e0007 */
[----:B------:R-:W4:Y:S01]  /*310a0*/  LDL.LU.64 R6, [R1+0x1ad0] ;  /* 0x001ad00001067983 */ /* 0x000f220000300a00 */
[----:B------:R-:W4:Y:S02]  /*310b0*/  LDL.LU.64 R4, [R1+0x1ac8] ;  /* 0x001ac80001047983 */ /* 0x000f240000300a00 */
[----:B---3--:R-:W-:-:S02]  /*310c0*/  IMAD.MOV.U32 R8, RZ, RZ, R18 ;  /* 0x000000ffff087224 */ /* 0x008fc400078e0012 */
[----:B------:R-:W-:Y:S01]  /*310d0*/  IMAD.MOV.U32 R9, RZ, RZ, R19 ;  /* 0x000000ffff097224 */ /* 0x000fe200078e0013 */
[C---:B----4-:R-:W-:Y:S11]  /*310e0*/  HMMA.16816.F32 R4, R20.reuse, R18, R4 ;  /* 0x000000121404723c */ /* 0x050ff60000001804 */
[----:B------:R-:W-:Y:S11]  /*310f0*/  @!UPT UIADD3 URZ, URZ, URZ, URZ ;  /* 0x0000003f3f3ff290 */ /* 0x000ff6000fffe03f */
[----:B------:R-:W-:Y:S01]  /*31100*/  @!UPT UIADD3 URZ, URZ, URZ, URZ ;  /* 0x0000003f3f3ff290 */ /* 0x000fe2000fffe03f */
[----:B------:R-:W-:Y:S01]  /*31110*/  STL.64 [R1+0x940], R4 ;  /* 0x0009400401007387 */ /* 0x000fe20000100a00 */
[----:B------:R0:W-:Y:S03]  /*31120*/  STL.64 [R1+0x948], R6 ;  /* 0x0009480601007387 */ /* 0x0001e60000100a00 */
[----:B0-----:R-:W3:Y:S01]  /*31130*/  LDL.LU.64 R6, [R1+0x1ac0] ;  /* 0x001ac00001067983 */ /* 0x001ee20000300a00 */
[----:B------:R-:W-:Y:S02]  /*31140*/  STL.64 [R1+0x1a60], R10 ;  /* 0x001a600a01007387 */ /* 0x000fe40000100a00 */
[----:B------:R0:W-:Y:S02]  /*31150*/  STL.64 [R1+0x1a58], R8 ;  /* 0x001a580801007387 */ /* 0x0001e40000100a00 */
[----:B0-----:R-:W4:Y:S01]  /*31160*/  LDL.LU R8, [R1+0x8e0] ;  /* 0x0008e00001087983 */ /* 0x001f220000300800 */
[----:B------:R-:W4:Y:S02]  /*31170*/  LDL.LU R9, [R1+0x8e4] ;  /* 0x0008e40001097983 */ /* 0x000f240000300800 */
[----:B------:R-:W2:Y:S02]  /*31180*/  LDL.LU R10, [R1+0x8e8] ;  /* 0x0008e800010a7983 */ /* 0x000ea40000300800 */
[----:B------:R-:W2:Y:S01]  /*31190*/  LDL.LU R11, [R1+0x8ec] ;  /* 0x0008ec00010b7983 */ /* 0x000ea20000300800 */
[----:B------:R-:W3:Y:S04]  /*311a0*/  LDL.LU.64 R18, [R1+0x48] ;  /* 0x0000480001127983 */ /* 0x000ee80000300a00 */
[----:B--2---:R0:W-:Y:S01]  /*311b0*/  STL.64 [R1+0x1a70], R10 ;  /* 0x001a700a01007387 */ /* 0x0041e20000100a00 */
[----:B----4-:R-:W-:Y:S03]  /*311c0*/  STL.64 [R1+0x1a68], R8 ;  /* 0x001a680801007387 */ /* 0x010fe60000100a00 */
[----:B0-----:R-:W2:Y:S01]  /*311d0*/  LDL.LU.64 R10, [R1+0x18] ;  /* 0x00001800010a7983 */ /* 0x001ea20000300a00 */
[----:B------:R-:W-:Y:S03]  /*311e0*/  HMMA.16816.F32 R24, R20, R14, R24 ;  /* 0x0000000e1418723c */ /* 0x000fe60000001818 */
[----:B--2---:R0:W-:Y:S04]  /*311f0*/  STL.64 [R1+0x1a88], R10 ;  /* 0x001a880a01007387 */ /* 0x0041e80000100a00 */
[----:B0-----:R-:W2:Y:S04]  /*31200*/  LDL.LU.64 R10, [R1+0x28] ;  /* 0x00002800010a7983 */ /* 0x001ea80000300a00 */
[----:B--2---:R0:W-:Y:S04]  /*31210*/  STL.64 [R1+0x1a98], R10 ;  /* 0x001a980a01007387 */ /* 0x0041e80000100a00 */
[----:B0-----:R-:W2:Y:S08]  /*31220*/  LDL.LU.64 R10, [R1+0x38] ;  /* 0x00003800010a7983 */ /* 0x001eb00000300a00 */
[----:B------:R0:W-:Y:S02]  /*31230*/  STL.64 [R1+0x930], R24 ;  /* 0x0009301801007387 */ /* 0x0001e40000100a00 */
[----:B------:R-:W-:Y:S02]  /*31240*/  STL.64 [R1+0x938], R26 ;  /* 0x0009381a01007387 */ /* 0x000fe40000100a00 */
[----:B0-----:R-:W-:-:S02]  /*31250*/  IMAD.MOV.U32 R24, RZ, RZ, R14 ;  /* 0x000000ffff187224 */ /* 0x001fc400078e000e */
[----:B------:R-:W-:Y:S02]  /*31260*/  IMAD.MOV.U32 R25, RZ, RZ, R15 ;  /* 0x000000ffff197224 */ /* 0x000fe400078e000f */
[----:B------:R-:W4:Y:S03]  /*31270*/  LDL.LU.64 R14, [R1+0x1ab8] ;  /* 0x001ab800010e7983 */ /* 0x000f260000300a00 */
[----:B------:R0:W-:Y:S02]  /*31280*/  STL.64 [R1+0x1a90], R24 ;  /* 0x001a901801007387 */ /* 0x0001e40000100a00 */
[----:B0-----:R-:W2:Y:S01]  /*31290*/  LDL.LU R24, [R1+0x900] ;  /* 0x0009000001187983 */ /* 0x001ea20000300800 */
        /* <DEDUP_REMOVED lines=9> */
[----:B------:R-:W2:Y:S01]  /*31330*/  LDL.LU.64 R4, [R1+0x10f8] ;  /* 0x0010f80001047983 */ /* 0x000ea20000300a00 */
[----:B---3--:R-:W-:Y:S03]  /*31340*/  STL.64 [R1+0x1a18], R6 ;  /* 0x001a180601007387 */ /* 0x008fe60000100a00 */
[----:B--2---:R0:W-:Y:S04]  /*31350*/  STL.64 [R1+0x1a10], R4 ;  /* 0x001a100401007387 */ /* 0x0041e80000100a00 */
[----:B0-----:R-:W2:Y:S01]  /*31360*/  LDL.LU R4, [R1+0x920] ;  /* 0x0009200001047983 */ /* 0x001ea20000300800 */
[----:B------:R-:W2:Y:S02]  /*31370*/  LDL.LU R5, [R1+0x924] ;  /* 0x0009240001057983 */ /* 0x000ea40000300800 */
[----:B------:R-:W2:Y:S02]  /*31380*/  LDL.LU R6, [R1+0x928] ;  /* 0x0009280001067983 */ /* 0x000ea40000300800 */
[----:B------:R-:W2:Y:S01]  /*31390*/  LDL.LU R7, [R1+0x92c] ;  /* 0x00092c0001077983 */ /* 0x000ea20000300800 */
[----:B------:R-:W3:Y:S01]  /*313a0*/  LDL.LU.64 R12, [R1+0x10f0] ;  /* 0x0010f000010c7983 */ /* 0x000ee20000300a00 */
[----:B------:R-:W-:Y:S01]  /*313b0*/  HMMA.16816.F32 R24, R20, R10, R24 ;  /* 0x0000000a1418723c */ /* 0x000fe20000001818 */
[----:B----4-:R0:W-:Y:S02]  /*313c0*/  STL.64 [R1+0x1a80], R14 ;  /* 0x001a800e01007387 */ /* 0x0101e40000100a00 */
[----:B0-----:R-:W-:-:S05]  /*313d0*/  IMAD.MOV.U32 R15, RZ, RZ, R28 ;  /* 0x000000ffff0f7224 */ /* 0x001fca00078e001c */
[----:B--2---:R-:W-:Y:S01]  /*313e0*/  HMMA.16816.F32 R4, R20, R18, R4 ;  /* 0x000000121404723c */ /* 0x004fe20000001804 */
[----:B---3--:R0:W-:Y:S04]  /*313f0*/  STL.64 [R1+0x1a78], R12 ;  /* 0x001a780c01007387 */ /* 0x0081e80000100a00 */
[----:B0-----:R-:W2:Y:S01]  /*31400*/  LDL.LU R12, [R1+0x8f0] ;  /* 0x0008f000010c7983 */ /* 0x001ea20000300800 */
[----:B------:R-:W2:Y:S02]  /*31410*/  LDL.LU R13, [R1+0x8f4] ;  /* 0x0008f400010d7983 */ /* 0x000ea40000300800 */
[----:B------:R-:W2:Y:S02]  /*31420*/  LDL.LU R14, [R1+0x8f8] ;  /* 0x0008f800010e7983 */ /* 0x000ea40000300800 */
[----:B------:R-:W3:Y:S11]  /*31430*/  LDL.LU R28, [R1+0x1254] ;  /* 0x00125400011c7983 */ /* 0x000ef60000300800 */
[----:B------:R-:W-:Y:S02]  /*31440*/  @!UPT UIADD3 URZ, URZ, URZ, URZ ;  /* 0x0000003f3f3ff290 */ /* 0x000fe4000fffe03f */
[----:B------:R0:W-:Y:S01]  /*31450*/  STL.64 [R1+0x920], R4 ;  /* 0x0009200401007387 */ /* 0x0001e20000100a00 */
[----:B------:R1:W-:Y:S02]  /*31460*/  STL.64 [R1+0x928], R6 ;  /* 0x0009280601007387 */ /* 0x0003e40000100a00 */
[----:B0-----:R-:W-:Y:S02]  /*31470*/  IMAD.MOV.U32 R5, RZ, RZ, R18 ;  /* 0x000000ffff057224 */ /* 0x001fe400078e0012 */
[----:B------:R-:W-:Y:S02]  /*31480*/  IMAD.MOV.U32 R4, RZ, RZ, R19 ;  /* 0x000000ffff047224 */ /* 0x000fe400078e0013 */
[----:B------:R-:W4:Y:S01]  /*31490*/  LDL.LU.64 R18, [R1+0x1ab0] ;  /* 0x001ab00001127983 */ /* 0x000f220000300a00 */
[----:B------:R-:W2:Y:S02]  /*314a0*/  LDL.LU.64 R16, [R1+0x10e8] ;  /* 0x0010e80001107983 */ /* 0x000ea40000300a00 */
[----:B------:R-:W-:Y:S02]  /*314b0*/  STL.64 [R1+0x910], R24 ;  /* 0x0009101801007387 */ /* 0x000fe40000100a00 */
[----:B------:R0:W-:Y:S02]  /*314c0*/  STL.64 [R1+0x918], R26 ;  /* 0x0009181a01007387 */ /* 0x0001e40000100a00 */
[----:B-1----:R-:W-:-:S02]  /*314d0*/  IMAD.MOV.U32 R7, RZ, RZ, R10 ;  /* 0x000000ffff077224 */ /* 0x002fc400078e000a */
[----:B------:R-:W-:Y:S01]  /*314e0*/  IMAD.MOV.U32 R6, RZ, RZ, R11 ;  /* 0x000000ffff067224 */ /* 0x000fe200078e000b */
[----:B0-----:R-:W2:Y:S01]  /*314f0*/  LDL.LU.64 R26, [R1+0x1aa8] ;  /* 0x001aa800011a7983 */ /* 0x001ea20000300a00 */
[----:B------:R-:W2:Y:S02]  /*31500*/  LDL.LU.64 R24, [R1+0x1aa0] ;  /* 0x001aa00001187983 */ /* 0x000ea40000300a00 */
[----:B------:R-:W2:Y:S02]  /*31510*/  LDL.LU.64 R10, [R1+0x1a98] ;  /* 0x001a9800010a7983 */ /* 0x000ea40000300a00 */
        /* <DEDUP_REMOVED lines=26> */
[----:B------:R-:W-:Y:S02]  /*316c0*/  STL.64 [R1+0x18e0], R18 ;  /* 0x0018e01201007387 */ /* 0x000fe40000100a00 */
[----:B------:R0:W-:Y:S02]  /*316d0*/  STL.64 [R1+0x18d8], R16 ;  /* 0x0018d81001007387 */ /* 0x0001e40000100a00 */
[----:B0-----:R-:W2:Y:S01]  /*316e0*/  LDL.LU R16, [R1+0x8d0] ;  /* 0x0008d00001107983 */ /* 0x001ea20000300800 */
[----:B------:R-:W2:Y:S02]  /*316f0*/  LDL.LU R17, [R1+0x8d4] ;  /* 0x0008d40001117983 */ /* 0x000ea40000300800 */
[----:B------:R-:W2:Y:S02]  /*31700*/  LDL.LU R18, [R1+0x8d8] ;  /* 0x0008d80001127983 */ /* 0x000ea40000300800 */
[----:B------:R-:W2:Y:S02]  /*31710*/  LDL.LU R19, [R1+0x8dc] ;  /* 0x0008dc0001137983 */ /* 0x000ea40000300800 */
[----:B--2---:R-:W-:Y:S11]  /*31720*/  HMMA.16816.F32 R16, R20, R14, R16 ;  /* 0x0000000e1410723c */ /* 0x004ff60000001810 */
[----:B------:R-:W-:Y:S11]  /*31730*/  @!UPT UIADD3 URZ, URZ, URZ, URZ ;  /* 0x0000003f3f3ff290 */ /* 0x000ff6000fffe03f */
[----:B------:R-:W-:Y:S01]  /*31740*/  @!UPT UIADD3 URZ, URZ, URZ, URZ ;  /* 0x0000003f3f3ff290 */ /* 0x000fe2000fffe03f */
[----:B------:R-:W-:Y:S01]  /*31750*/  STL.64 [R1+0x8d0], R16 ;  /* 0x0008d01001007387 */ /* 0x000fe20000100a00 */
[----:B------:R0:W-:Y:S02]  /*31760*/  STL.64 [R1+0x8d8], R18 ;  /* 0x0008d81201007387 */ /* 0x0001e40000100a00 */
[----:B0-----:R-:W-:Y:S02]  /*31770*/  IMAD.MOV.U32 R18, RZ, RZ, R29 ;  /* 0x000000ffff127224 */ /* 0x001fe400078e001d */
[----:B------:R-:W-:Y:S01]  /*31780*/  IMAD.MOV.U32 R19, RZ, RZ, R3 ;  /* 0x000000ffff137224 */ /* 0x000fe200078e0003 */
[----:B------:R-:W2:Y:S01]  /*31790*/  LDL.LU R29, [R1+0x1a50] ;  /* 0x001a5000011d7983 */ /* 0x000ea20000300800 */
[----:B------:R-:W2:Y:S03]  /*317a0*/  LDL.LU R3, [R1+0x1a4c] ;  /* 0x001a4c0001037983 */ /* 0x000ea60000300800 */
[----:B------:R-:W-:Y:S01]  /*317b0*/  STL.64 [R1+0x18f8], R18 ;  /* 0x0018f81201007387 */ /* 0x000fe20000100a00 */
[----:B------:R-:W-:Y:S02]  /*317c0*/  STL.64 [R1+0x18d0], R14 ;  /* 0x0018d00e01007387 */ /* 0x000fe40000100a00 */
[----:B------:R0:W-:Y:S02]  /*317d0*/  STL.64 [R1+0x18c8], R12 ;  /* 0x0018c80c01007387 */ /* 0x0001e40000100a00 */
        /* <DEDUP_REMOVED lines=49> */
[----:B----4-:R-:W-:Y:S02]  /*31af0*/  IMAD.MOV.U32 R18, RZ, RZ, R10 ;  /* 0x000000ffff127224 */ /* 0x010fe400078e000a */
[----:B------:R-:W-:Y:S01]  /*31b00*/  IMAD.MOV.U32 R19, RZ, RZ, R11 ;  /* 0x000000ffff137224 */ /* 0x000fe200078e000b */
[----:B------:R-:W4:Y:S01]  /*31b10*/  LDL.LU R10, [R1+0x1a30] ;  /* 0x001a3000010a7983 */ /* 0x000f220000300800 */
[----:B------:R-:W4:Y:S03]  /*31b20*/  LDL.LU R11, [R1+0x1a2c] ;  /* 0x001a2c00010b7983 */ /* 0x000f260000300800 */
        /* <DEDUP_REMOVED lines=28> */
[----:B---3--:R-:W-:-:S02]  /*31cf0*/  IMAD.MOV.U32 R18, RZ, RZ, R27 ;  /* 0x000000ffff127224 */ /* 0x008fc400078e001b */
[----:B------:R-:W-:-:S05]  /*31d00*/  IMAD.MOV.U32 R19, RZ, RZ, R26 ;  /* 0x000000ffff137224 */ /* 0x000fca00078e001a */
[----:B------:R-:W-:Y:S04]  /*31d10*/  STL.64 [R1+0x19d0], R18 ;  /* 0x0019d01201007387 */ /* 0x000fe80000100a00 */
[----:B--2---:R-:W-:Y:S01]  /*31d20*/  STL.64 [R1+0x1998], R14 ;  /* 0x0019980e01007387 */ /* 0x004fe20000100a00 */
[----:B------:R0:W-:Y:S03]  /*31d30*/  STL.64 [R1+0x1990], R12 ;  /* 0x0019900c01007387 */ /* 0x0001e60000100a00 */
[----:B0-----:R-:W2:Y:S01]  /*31d40*/  LDL.LU R12, [R1+0x1a0] ;  /* 0x0001a000010c7983 */ /* 0x001ea20000300800 */
[----:B------:R-:W2:Y:S02]  /*31d50*/  LDL.LU R13, [R1+0x1a4] ;  /* 0x0001a400010d7983 */ /* 0x000ea40000300800 */
[----:B------:R-:W3:Y:S02]  /*31d60*/  LDL.LU R14, [R1+0x1a8] ;  /* 0x0001a800010e7983 */ /* 0x000ee40000300800 */
[----:B------:R-:W3:Y:S02]  /*31d70*/  LDL.LU R15, [R1+0x1ac] ;  /* 0x0001ac00010f7983 */ /* 0x000ee40000300800 */
[----:B------:R-:W-:-:S02]  /*31d80*/  IMAD.MOV.U32 R18, RZ, RZ, R25 ;  /* 0x000000ffff127224 */ /* 0x000fc400078e0019 */
[----:B------:R-:W-:Y:S01]  /*31d90*/  IMAD.MOV.U32 R19, RZ, RZ, R24 ;  /* 0x000000ffff137224 */ /* 0x000fe200078e0018 */
[----:B------:R-:W4:Y:S01]  /*31da0*/  LDL.LU R4, [R1+0x8c0] ;  /* 0x0008c00001047983 */ /* 0x000f220000300800 */
[----:B------:R-:W4:Y:S02]  /*31db0*/  LDL.LU R5, [R1+0x8c4] ;  /* 0x0008c40001057983 */ /* 0x000f240000300800 */
[----:B------:R-:W4:Y:S02]  /*31dc0*/  LDL.LU R6, [R1+0x8c8] ;  /* 0x0008c80001067983 */ /* 0x000f240000300800 */
[----:B------:R-:W4:Y:S01]  /*31dd0*/  LDL.LU R7, [R1+0x8cc] ;  /* 0x0008cc0001077983 */ /* 0x000f220000300800 */
[----:B------:R-:W-:Y:S01]  /*31de0*/  STL.64 [R1+0x19e8], R18 ;  /* 0x0019e81201007387 */ /* 0x000fe20000100a00 */
[----:B------:R-:W4:Y:S02]  /*31df0*/  LDL.LU R24, [R1+0x2e0] ;  /* 0x0002e00001187983 */ /* 0x000f240000300800 */
[----:B------:R-:W4:Y:S02]  /*31e00*/  LDL.LU R25, [R1+0x2e4] ;  /* 0x0002e40001197983 */ /* 0x000f240000300800 */
[----:B------:R-:W4:Y:S01]  /*31e10*/  LDL.LU R26, [R1+0x2e8] ;  /* 0x0002e800011a7983 */ /* 0x000f220000300800 */
[----:B------:R-:W4:Y:S04]  /*31e20*/  LDL.LU R27, [R1+0x2ec] ;  /* 0x0002ec00011b7983 */ /* 0x000f280000300800 */
        /* <DEDUP_REMOVED lines=28> */
[----:B------:R-:W4:Y:S02]  /*31ff0*/  LDL.LU.64 R4, [R1+0x1a10] ;  /* 0x001a100001047983 */ /* 0x000f240000300a00 */
[----:B------:R-:W-:-:S02]  /*32000*/  IMAD.MOV.U32 R19, RZ, RZ, R8 ;  /* 0x000000ffff137224 */ /* 0x000fc400078e0008 */
[----:B------:R0:W-:Y:S02]  /*32010*/  STL.64 [R1+0x18c0], R10 ;  /* 0x0018c00a01007387 */ /* 0x0001e40000100a00 */
[----:B------:R-:W-:Y:S01]  /*32020*/  IMAD.MOV.U32 R18, RZ, RZ, R9 ;  /* 0x000000ffff127224 */ /* 0x000fe200078e0009 */
[----:B------:R-:W2:Y:S01]  /*32030*/  LDL.LU R8, [R1+0x890] ;  /* 0x0008900001087983 */ /* 0x000ea20000300800 */
[----:B------:R-:W2:Y:S03]  /*32040*/  LDL.LU R9, [R1+0x894] ;  /* 0x0008940001097983 */ /* 0x000ea60000300800 */
[----:B0-----:R-:W2:Y:S01]  /*32050*/  LDL.LU R10, [R1+0x898] ;  /* 0x00089800010a7983 */ /* 0x001ea20000300800 */
[----:B------:R-:W2:Y:S01]  /*32060*/  LDL.LU R11, [R1+0x89c] ;  /* 0x00089c00010b7983 */ /* 0x000ea20000300800 */
[----:B---3--:R-:W-:Y:S02]  /*32070*/  HMMA.16816.F32 R20, R20, R6, R24 ;  /* 0x000000061414723c */ /* 0x008fe40000001818 */
[----:B------:R-:W2:Y:S01]  /*32080*/  LDL.LU.64 R26, [R1+0x1a08] ;  /* 0x001a0800011a7983 */ /* 0x000ea20000300a00 */
[----:B------:R-:W2:Y:S02]  /*32090*/  LDL.LU.64 R24, [R1+0x1a00] ;  /* 0x001a000001187983 */ /* 0x000ea40000300a00 */
[----:B------:R-:W-:Y:S02]  /*320a0*/  STL.64 [R1+0x18b8], R6 ;  /* 0x0018b80601007387 */ /* 0x000fe40000100a00 */
[----:B----4-:R0:W-:Y:S11]  /*320b0*/  STL.64 [R1+0x18b0], R4 ;  /* 0x0018b00401007387 */ /* 0x0101f60000100a00 */
[----:B------:R-:W-:Y:S05]  /*320c0*/  @!UPT UIADD3 URZ, URZ, URZ, URZ ;  /* 0x0000003f3f3ff290 */ /* 0x000fea000fffe03f */
[----:B------:R1:W-:Y:S01]  /*320d0*/  STL.64 [R1+0x2e0], R20 ;  /* 0x0002e01401007387 */ /* 0x0003e20000100a00 */
[----:B------:R-:W-:Y:S02]  /*320e0*/  STL.64 [R1+0x2e8], R22 ;  /* 0x0002e81601007387 */ /* 0x000fe40000100a00 */
[----:B0-----:R-:W3:Y:S02]  /*320f0*/  LDL.LU R4, [R1+0x880] ;  /* 0x0008800001047983 */ /* 0x001ee40000300800 */
[----:B------:R-:W3:Y:S01]  /*32100*/  LDL.LU R5, [R1+0x884] ;  /* 0x0008840001057983 */ /* 0x000ee20000300800 */
[----:B------:R-:W3:Y:S01]  /*32110*/  LDL.LU R6, [R1+0x888] ;  /* 0x0008880001067983 */ /* 0x000ee20000300800 */
[----:B------:R-:W3:Y:S03]  /*32120*/  LDL.LU R7, [R1+0x88c] ;  /* 0x00088c0001077983 */ /* 0x000ee60000300800 */
[----:B-1----:R-:W4:Y:S01]  /*32130*/  LDL.LU R20, [R1+0x130] ;  /* 0x0001300001147983 */ /* 0x002f220000300800 */
[C---:B--2---:R-:W-:Y:S03]  /*32140*/  HMMA.16816.F32 R16, R24.reuse, R18, R12 ;  /* 0x000000121810723c */ /* 0x044fe6000000180c */
[----:B------:R-:W2:Y:S01]  /*32150*/  LDL.LU.64 R14, [R1+0x19f8] ;  /* 0x0019f800010e7983 */ /* 0x000ea20000300a00 */
[----:B------:R-:W2:Y:S11]  /*32160*/  LDL.LU.64 R12, [R1+0x19f0] ;  /* 0x0019f000010c7983 */ /* 0x000eb60000300a00 */
[----:B------:R-:W-:Y:S08]  /*32170*/  @!UPT UIADD3 URZ, URZ, URZ, URZ ;  /* 0x0000003f3f3ff290 */ /* 0x000ff0000fffe03f */
        /* <DEDUP_REMOVED lines=82> */
[----:B------:R-:W3:Y:S01]  /*326a0*/  LDL.LU.64 R16, [R1+0x18d8] ;  /* 0x0018d80001107983 */ /* 0x000ee20000300a00 */
[C---:B--2---:R-:W-:Y:S11]  /*326b0*/  HMMA.16816.F32 R12, R24.reuse, R18, R12 ;  /* 0x00000012180c723c */ /* 0x044ff6000000180c */
[----:B------:R-:W-:Y:S11]  /*326c0*/  @!UPT UIADD3 URZ, URZ, URZ, URZ ;  /* 0x0000003f3f3ff290 */ /* 0x000ff6000fffe03f */
[----:B------:R-:W-:Y:S01]  /*326d0*/  @!UPT UIADD3 URZ, URZ, URZ, URZ ;  /* 0x0000003f3f3ff290 */ /* 0x000fe2000fffe03f */
        /* <DEDUP_REMOVED lines=9> */
[----:B0-----:R-:W3:Y:S02]  /*32770*/  LDL.LU.64 R10, [R1+0x18c0] ;  /* 0x0018c000010a7983 */ /* 0x001ee40000300a00 */
[----:B---3--:R-:W-:Y:S02]  /*32780*/  HMMA.16816.F32 R8, R24, R10, R4 ;  /* 0x0000000a1808723c */ /* 0x008fe40000001804 */
[----:B------:R-:W4:Y:S01]  /*32790*/  LDL.LU.64 R6, [R1+0x18b8] ;  /* 0x0018b80001067983 */ /* 0x000f220000300a00 */
[----:B------:R-:W2:Y:S02]  /*327a0*/  LDL.LU.64 R4, [R1+0x18b0] ;  /* 0x0018b00001047983 */ /* 0x000ea40000300a00 */
[----:B------:R-:W-:-:S02]  /*327b0*/  IMAD.MOV.U32 R22, RZ, RZ, R2 ;  /* 0x000000ffff167224 */ /* 0x000fc400078e0002 */
[----:B------:R-:W-:Y:S11]  /*327c0*/  IMAD.MOV.U32 R23, RZ, RZ, R0 ;  /* 0x000000ffff177224 */ /* 0x000ff600078e0000 */
[----:B------:R-:W-:Y:S05]  /*327d0*/  @!UPT UIADD3 URZ, URZ, URZ, URZ ;  /* 0x0000003f3f3ff290 */ /* 0x000fea000fffe03f */
[----:B------:R-:W-:Y:S01]  /*327e0*/  STL.64 [R1+0x880], R8 ;  /* 0x0008800801007387 */ /* 0x000fe20000100a00 */
[----:B------:R0:W-:Y:S02]  /*327f0*/  STL.64 [R1+0x888], R10 ;  /* 0x0008880a01007387 */ /* 0x0001e40000100a00 */
[----:B0-----:R-:W-:Y:S02]  /*32800*/  IADD3 R10, P1, R12, UR12, RZ ;  /* 0x0000000c0c0a7c10 */ /* 0x001fe4000ff3e0ff */
[----:B------:R-:W-:Y:S02]  /*32810*/  IADD3 R11, P2, R16, UR12, RZ ;  /* 0x0000000c100b7c10 */ /* 0x000fe4000ff5e0ff */
[----:B------:R-:W-:Y:S02]  /*32820*/  IADD3 R28, R28, 0x1, RZ ;  /* 0x000000011c1c7810 */ /* 0x000fe40007ffe0ff */
[----:B------:R-:W-:Y:S01]  /*32830*/  IADD3.X R8, R17, UR6, RZ, P2, !PT ;  /* 0x0000000611087c10 */ /* 0x000fe200097fe4ff */
[----:B------:R-:W-:Y:S01]  /*32840*/  STL [R1+0x1898], R10 ;  /* 0x0018980a01007387 */ /* 0x000fe20000100800 */
[----:B------:R-:W-:Y:S01]  /*32850*/  STL [R1+0x189c], R11 ;  /* 0x00189c0b01007387 */ /* 0x000fe20000100800 */
[----:B--2---:R-:W-:-:S04]  /*32860*/  IADD3 R9, P0, R4, UR12, RZ ;  /* 0x0000000c04097c10 */ /* 0x004fc8000ff1e0ff */
[----:B------:R-:W-:Y:S01]  /*32870*/  IADD3.X R4, R5, UR6, RZ, P0, !PT ;  /* 0x0000000605047c10 */ /* 0x000fe200087fe4ff */
[----:B------:R-:W-:Y:S02]  /*32880*/  IADD3.X R5, R13, UR6, RZ, P1, !PT ;  /* 0x000000060d057c10 */ /* 0x000fe40008ffe4ff */
[----:B----4-:R-:W-:Y:S03]  /*32890*/  HMMA.16816.F32 R12, R24, R6, R20 ;  /* 0x00000006180c723c */ /* 0x010fe60000001814 */
[----:B------:R0:W-:Y:S01]  /*328a0*/  STL [R1+0x18a0], R5 ;  /* 0x0018a00501007387 */ /* 0x0001e20000100800 */
[----:B------:R1:W-:Y:S02]  /*328b0*/  STL [R1+0x1254], R28 ;  /* 0x0012541c01007387 */ /* 0x0003e40000100800 */
[----:B------:R-:W-:Y:S11]  /*328c0*/  STL [R1+0x18a4], R8 ;  /* 0x0018a40801007387 */ /* 0x000ff60000100800 */
[----:B------:R-:W-:Y:S06]  /*328d0*/  @!UPT UIADD3 URZ, URZ, URZ, URZ ;  /* 0x0000003f3f3ff290 */ /* 0x000fec000fffe03f */
[----:B------:R-:W-:Y:S01]  /*328e0*/  STL.64 [R1+0x130], R12 ;  /* 0x0001300c01007387 */ /* 0x000fe20000100a00 */
[----:B------:R-:W-:Y:S02]  /*328f0*/  STL.64 [R1+0x138], R14 ;  /* 0x0001380e01007387 */ /* 0x000fe40000100a00 */
[----:B------:R-:W2:Y:S02]  /*32900*/  LDL.LU R2, [R1+0x127c] ;  /* 0x00127c0001027983 */ /* 0x000ea40000300800 */
[----:B------:R-:W-:Y:S02]  /*32910*/  IMAD.MOV.U32 R6, RZ, RZ, R15 ;  /* 0x000000ffff067224 */ /* 0x000fe400078e000f */
[----:B------:R-:W-:Y:S02]  /*32920*/  IMAD.MOV.U32 R7, RZ, RZ, R14 ;  /* 0x000000ffff077224 */ /* 0x000fe400078e000e */
[----:B0-----:R-:W-:Y:S02]  /*32930*/  IMAD.MOV.U32 R5, RZ, RZ, R4 ;  /* 0x000000ffff057224 */ /* 0x001fe400078e0004 */
[----:B------:R-:W-:Y:S01]  /*32940*/  IMAD.MOV.U32 R4, RZ, RZ, R9 ;  /* 0x000000ffff047224 */ /* 0x000fe200078e0009 */
[----:B------:R-:W-:Y:S01]  /*32950*/  ISETP.NE.U32.AND P0, PT, R28, UR7, PT ;  /* 0x000000071c007c0c */ /* 0x000fe2000bf05070 */
[----:B------:R-:W-:Y:S01]  /*32960*/  STL [R1+0x18ac], R6 ;  /* 0x0018ac0601007387 */ /* 0x000fe20000100800 */
[----:B------:R-:W-:Y:S02]  /*32970*/  STL [R1+0x18a8], R7 ;  /* 0x0018a80701007387 */ /* 0x000fe40000100800 */
[----:B-1----:R-:W3:Y:S01]  /*32980*/  LDL.LU R28, [R1+0x1274] ;  /* 0x00127400011c7983 */ /* 0x002ee20000300800 */
[----:B------:R-:W-:Y:S01]  /*32990*/  IADD3 R3, P2, R3, UR12, RZ ;  /* 0x0000000c03037c10 */ /* 0x000fe2000ff5e0ff */
[----:B------:R0:W-:Y:S01]  /*329a0*/  STL.64 [R1+0x10f8], R4 ;  /* 0x0010f80401007387 */ /* 0x0001e20000100a00 */
[----:B------:R-:W4:Y:S03]  /*329b0*/  LDL.LU R9, [R1+0x126c] ;  /* 0x00126c0001097983 */ /* 0x000f260000300800 */
[----:B0-----:R-:W4:Y:S01]  /*329c0*/  LDL.LU R4, [R1+0x1264] ;  /* 0x0012640001047983 */ /* 0x001f220000300800 */
[----:B------:R-:W4:Y:S02]  /*329d0*/  LDL.LU R7, [R1+0x1378] ;  /* 0x0013780001077983 */ /* 0x000f240000300800 */
[----:B------:R0:W-:Y:S02]  /*329e0*/  STL [R1+0x125c], R3 ;  /* 0x00125c0301007387 */ /* 0x0001e40000100800 */
        /* <DEDUP_REMOVED lines=22> */
[----:B0-----:R-:W4:Y:S02]  /*32b50*/  LDL.LU R3, [R1+0x1344] ;  /* 0x0013440001037983 */ /* 0x001f240000300800 */
[----:B------:R-:W4:Y:S01]  /*32b60*/  LDL.LU R0, [R1+0x1318] ;  /* 0x0013180001007983 */ /* 0x000f220000300800 */
[----:B--2---:R-:W-:-:S05]  /*32b70*/  IADD3 R2, P6, R2, UR12, RZ ;  /* 0x0000000c02027c10 */ /* 0x004fca000ffde0ff */
[----:B------:R0:W-:Y:S04]  /*32b80*/  STL [R1+0x127c], R2 ;  /* 0x00127c0201007387 */ /* 0x0001e80000100800 */
[----:B0-----:R-:W2:Y:S01]  /*32b90*/  LDL.LU R2, [R1+0x133c] ;  /* 0x00133c0001027983 */ /* 0x001ea20000300800 */
[----:B---3--:R-:W-:Y:S02]  /*32ba0*/  IADD3 R28, P5, R28, UR12, RZ ;  /* 0x0000000c1c1c7c10 */ /* 0x008fe4000ffbe0ff */
[----:B----4-:R-:W-:-:S03]  /*32bb0*/  IADD3 R9, P1, R9, UR12, RZ ;  /* 0x0000000c09097c10 */ /* 0x010fc6000ff3e0ff */
[----:B------:R0:W-:Y:S01]  /*32bc0*/  STL [R1+0x1274], R28 ;  /* 0x0012741c01007387 */ /* 0x0001e20000100800 */
[----:B------:R-:W-:Y:S02]  /*32bd0*/  IADD3 R4, P4, R4, UR12, RZ ;  /* 0x0000000c04047c10 */ /* 0x000fe4000ff9e0ff */
[----:B------:R-:W-:Y:S02]  /*32be0*/  IADD3 R7, P3, R7, UR12, RZ ;  /* 0x0000000c07077c10 */ /* 0x000fe4000ff7e0ff */
[----:B------:R-:W-:Y:S01]  /*32bf0*/  IADD3.X R6, R6, UR6, RZ, P2, !PT ;  /* 0x0000000606067c10 */ /* 0x000fe200097fe4ff */
[----:B------:R-:W-:Y:S01]  /*32c00*/  IADD3 R24, P2, R24, UR12, RZ ;  /* 0x0000000c18187c10 */ /* 0x000fe2000ff5e0ff */
[----:B------:R-:W-:Y:S01]  /*32c10*/  IADD3.X R25, R25, UR6, RZ, P6, !PT ;  /* 0x0000000619197c10 */ /* 0x000fe2000b7fe4ff */
[----:B0-----:R-:W3:Y:S01]  /*32c20*/  LDL.LU R28, [R1+0x1310] ;  /* 0x00131000011c7983 */ /* 0x001ee20000300800 */
[----:B------:R-:W-:Y:S02]  /*32c30*/  STL [R1+0x126c], R9 ;  /* 0x00126c0901007387 */ /* 0x000fe40000100800 */
[----:B------:R-:W-:Y:S01]  /*32c40*/  STL [R1+0x1264], R4 ;  /* 0x0012640401007387 */ /* 0x000fe20000100800 */
[----:B------:R-:W-:Y:S01]  /*32c50*/  IADD3 R26, P6, R26, UR12, RZ ;  /* 0x0000000c1a1a7c10 */ /* 0x000fe2000ffde0ff */
[----:B------:R-:W-:Y:S01]  /*32c60*/  STL [R1+0x1378], R7 ;  /* 0x0013780701007387 */ /* 0x000fe20000100800 */
[----:B------:R-:W-:Y:S01]  /*32c70*/  IADD3.X R27, R27, UR6, RZ, P5, !PT ;  /* 0x000000061b1b7c10 */ /* 0x000fe2000affe4ff */
        /* <DEDUP_REMOVED lines=33> */
[----:B------:R-:W-:Y:S01]  /*32e90*/  IADD3.X R16, R16, UR6, RZ, P4, !PT ;  /* 0x0000000610107c10 */ /* 0x000fe2000a7fe4ff */
[----:B------:R-:W-:Y:S01]  /*32ea0*/  STL [R1+0x1330], R13 ;  /* 0x0013300d01007387 */ /* 0x000fe20000100800 */
[----:B------:R-:W-:Y:S02]  /*32eb0*/  STL [R1+0x1354], R17 ;  /* 0x0013541101007387 */ /* 0x000fe40000100800 */
[----:B------:R-:W-:Y:S02]  /*32ec0*/  STL [R1+0x1328], R12 ;  /* 0x0013280c01007387 */ /* 0x000fe40000100800 */
[----:B------:R0:W-:Y:S01]  /*32ed0*/  STL [R1+0x1344], R3 ;  /* 0x0013440301007387 */ /* 0x0001e20000100800 */
[----:B------:R-:W-:Y:S01]  /*32ee0*/  IADD3 R29, P4, R29, UR12, RZ ;  /* 0x0000000c1d1d7c10 */ /* 0x000fe2000ff9e0ff */
[----:B------:R-:W-:Y:S04]  /*32ef0*/  STL [R1+0x134c], R16 ;  /* 0x00134c1001007387 */ /* 0x000fe80000100800 */
[----:B0-----:R-:W4:Y:S01]  /*32f00*/  LDL.LU R3, [R1+0x1334] ;  /* 0x0013340001037983 */ /* 0x001f220000300800 */
[----:B------:R-:W-:Y:S01]  /*32f10*/  STL [R1+0x1320], R29 ;  /* 0x0013201d01007387 */ /* 0x000fe20000100800 */
[----:B--2---:R-:W-:-:S05]  /*32f20*/  IADD3.X R2, R2, UR6, RZ, P2, !PT ;  /* 0x0000000602027c10 */ /* 0x004fca00097fe4ff */
[----:B------:R0:W-:Y:S04]  /*32f30*/  STL [R1+0x133c], R2 ;  /* 0x00133c0201007387 */ /* 0x0001e80000100800 */
[----:B0-----:R-:W2:Y:S01]  /*32f40*/  LDL.LU R2, [R1+0x1308] ;  /* 0x0013080001027983 */ /* 0x001ea20000300800 */
[----:B------:R-:W-:Y:S02]  /*32f50*/  IADD3 R0, P3, R0, UR12, RZ ;  /* 0x0000000c00007c10 */ /* 0x000fe4000ff7e0ff */
[----:B---3--:R-:W-:-:S03]  /*32f60*/  IADD3 R28, P2, R28, UR12, RZ ;  /* 0x0000000c1c1c7c10 */ /* 0x008fc6000ff5e0ff */
[----:B------:R-:W-:Y:S01]  /*32f70*/  STL [R1+0x1318], R0 ;  /* 0x0013180001007387 */ /* 0x000fe20000100800 */
[----:B------:R-:W3:Y:S02]  /*32f80*/  LDL.LU R9, [R1+0x132c] ;  /* 0x00132c0001097983 */ /* 0x000ee40000300800 */
[----:B------:R-:W3:Y:S02]  /*32f90*/  LDL.LU R4, [R1+0x1300] ;  /* 0x0013000001047983 */ /* 0x000ee40000300800 */
[----:B------:R-:W3:Y:S01]  /*32fa0*/  LDL.LU R7, [R1+0x1324] ;  /* 0x0013240001077983 */ /* 0x000ee20000300800 */
[----:B------:R0:W-:Y:S01]  /*32fb0*/  STL [R1+0x1310], R28 ;  /* 0x0013101c01007387 */ /* 0x0001e20000100800 */
[----:B------:R-:W3:Y:S02]  /*32fc0*/  LDL.LU R6, [R1+0x12f8] ;  /* 0x0012f80001067983 */ /* 0x000ee40000300800 */
[----:B------:R-:W3:Y:S02]  /*32fd0*/  LDL.LU R24, [R1+0x131c] ;  /* 0x00131c0001187983 */ /* 0x000ee40000300800 */
[----:B------:R-:W3:Y:S01]  /*32fe0*/  LDL.LU R25, [R1+0x12f0] ;  /* 0x0012f00001197983 */ /* 0x000ee20000300800 */
        /* <DEDUP_REMOVED lines=19> */
[----:B0-----:R-:W3:Y:S01]  /*33120*/  LDL.LU R28, [R1+0x138c] ;  /* 0x00138c00011c7983 */ /* 0x001ee20000300800 */
[----:B------:R-:W3:Y:S01]  /*33130*/  LDL.LU R0, [R1+0x12c4] ;  /* 0x0012c40001007983 */ /* 0x000ee20000300800 */
[----:B----4-:R-:W-:-:S05]  /*33140*/  IADD3.X R3, R3, UR6, RZ, P6, !PT ;  /* 0x0000000603037c10 */ /* 0x010fca000b7fe4ff */
[----:B------:R0:W-:Y:S04]  /*33150*/  STL [R1+0x1334], R3 ;  /* 0x0013340301007387 */ /* 0x0001e80000100800 */
[----:B0-----:R-:W4:Y:S01]  /*33160*/  LDL.LU R3, [R1+0x1384] ;  /* 0x0013840001037983 */ /* 0x001f220000300800 */
[----:B--2---:R-:W-:-:S05]  /*33170*/  IADD3 R2, P6, R2, UR12, RZ ;  /* 0x0000000c02027c10 */ /* 0x004fca000ffde0ff */
[----:B------:R0:W-:Y:S04]  /*33180*/  STL [R1+0x1308], R2 ;  /* 0x0013080201007387 */ /* 0x0001e80000100800 */
[----:B0-----:R-:W2:Y:S01]  /*33190*/  LDL.LU R2, [R1+0x12bc] ;  /* 0x0012bc0001027983 */ /* 0x001ea20000300800 */
[----:B---3--:R-:W-:Y:S01]  /*331a0*/  IADD3.X R9, R9, UR6, RZ, P5, !PT ;  /* 0x0000000609097c10 */ /* 0x008fe2000affe4ff */
[----:B------:R-:W-:Y:S01]  /*331b0*/  IADD3 R4, P5, R4, UR12, RZ ;  /* 0x0000000c04047c10 */ /* 0x000fe2000ffbe0ff */
[----:B------:R-:W-:Y:S01]  /*331c0*/  IADD3.X R7, R7, UR6, RZ, P1, !PT ;  /* 0x0000000607077c10 */ /* 0x000fe20008ffe4ff */
[----:B------:R-:W-:Y:S01]  /*331d0*/  IADD3 R6, P1, R6, UR12, RZ ;  /* 0x0000000c06067c10 */ /* 0x000fe2000ff3e0ff */
        /* <DEDUP_REMOVED lines=36> */
[----:B------:R-:W-:-:S02]  /*33420*/  IADD3.X R12, R12, UR6, RZ, P6, !PT ;  /* 0x000000060c0c7c10 */ /* 0x000fc4000b7fe4ff */
[----:B------:R-:W-:Y:S01]  /*33430*/  IADD3.X R29, R29, UR6, RZ, P5, !PT ;  /* 0x000000061d1d7c10 */ /* 0x000fe2000affe4ff */
[----:B------:R-:W-:Y:S01]  /*33440*/  STL [R1+0x12e4], R22 ;  /* 0x0012e41601007387 */ /* 0x000fe20000100800 */
[----:B------:R-:W-:Y:S01]  /*33450*/  IADD3 R28, P5, R28, UR12, RZ ;  /* 0x0000000c1c1c7c10 */ /* 0x000fe2000ffbe0ff */
[----:B------:R-:W-:Y:S01]  /*33460*/  STL [R1+0x12b8], R23 ;  /* 0x0012b81701007387 */ /* 0x000fe20000100800 */
[----:B------:R-:W-:Y:S01]  /*33470*/  IADD3 R16, P6, R16, UR12, RZ ;  /* 0x0000000c10107c10 */ /* 0x000fe2000ffde0ff */
[----:B------:R-:W-:Y:S01]  /*33480*/  STL [R1+0x12dc], R13 ;  /* 0x0012dc0d01007387 */ /* 0x000fe20000100800 */
[----:B------:R-:W-:Y:S02]  /*33490*/  STL [R1+0x12b0], R17 ;  /* 0x0012b01101007387 */ /* 0x000fe40000100800 */
[----:B------:R-:W-:Y:S02]  /*334a0*/  STL [R1+0x12d4], R12 ;  /* 0x0012d40c01007387 */ /* 0x000fe40000100800 */
[----:B------:R0:W-:Y:S01]  /*334b0*/  STL [R1+0x138c], R28 ;  /* 0x00138c1c01007387 */ /* 0x0001e20000100800 */
[----:B------:R-:W-:Y:S01]  /*334c0*/  STL [R1+0x1394], R16 ;  /* 0x0013941001007387 */ /* 0x000fe20000100800 */
[----:B------:R-:W-:-:S02]  /*334d0*/  IADD3.X R0, R0, UR6, RZ, P1, !PT ;  /* 0x0000000600007c10 */ /* 0x000fc40008ffe4ff */
[----:B----4-:R-:W-:Y:S01]  /*334e0*/  IADD3 R3, P1, R3, UR12, RZ ;  /* 0x0000000c03037c10 */ /* 0x010fe2000ff3e0ff */
[----:B0-----:R-:W3:Y:S01]  /*334f0*/  LDL.LU R28, [R1+0x137c] ;  /* 0x00137c00011c7983 */ /* 0x001ee20000300800 */
[----:B------:R-:W-:Y:S03]  /*33500*/  STL [R1+0x12cc], R29 ;  /* 0x0012cc1d01007387 */ /* 0x000fe60000100800 */
[----:B------:R0:W-:Y:S02]  /*33510*/  STL [R1+0x1384], R3 ;  /* 0x0013840301007387 */ /* 0x0001e40000100800 */
[----:B0-----:R-:W4:Y:S01]  /*33520*/  LDL.LU R3, [R1+0x12b4] ;  /* 0x0012b40001037983 */ /* 0x001f220000300800 */
[----:B------:R-:W-:Y:S02]  /*33530*/  STL [R1+0x12c4], R0 ;  /* 0x0012c40001007387 */ /* 0x000fe40000100800 */
[----:B------:R-:W4:Y:S02]  /*33540*/  LDL.LU R9, [R1+0x13b4] ;  /* 0x0013b40001097983 */ /* 0x000f240000300800 */
[----:B------:R-:W4:Y:S01]  /*33550*/  LDL.LU R4, [R1+0x12ac] ;  /* 0x0012ac0001047983 */ /* 0x000f220000300800 */
[----:B------:R-:W4:Y:S01]  /*33560*/  LDL.LU R7, [R1+0x13ac] ;  /* 0x0013ac0001077983 */ /* 0x000f220000300800 */
[----:B--2---:R-:W-:-:S05]  /*33570*/  IADD3.X R2, R2, UR6, RZ, P4, !PT ;  /* 0x0000000602027c10 */ /* 0x004fca000a7fe4ff */
[----:B------:R0:W-:Y:S01]  /*33580*/  STL [R1+0x12bc], R2 ;  /* 0x0012bc0201007387 */ /* 0x0001e20000100800 */
[----:B------:R-:W2:Y:S02]  /*33590*/  LDL.LU R6, [R1+0x1390] ;  /* 0x0013900001067983 */ /* 0x000ea40000300800 */
[----:B------:R-:W2:Y:S02]  /*335a0*/  LDL.LU R24, [R1+0x13a4] ;  /* 0x0013a40001187983 */ /* 0x000ea40000300800 */
[----:B------:R-:W2:Y:S01]  /*335b0*/  LDL.LU R25, [R1+0x1388] ;  /* 0x0013880001197983 */ /* 0x000ea20000300800 */
[----:B------:R-:W2:Y:S01]  /*335c0*/  LDL.LU R26, [R1+0x139c] ;  /* 0x00139c00011a7983 */ /* 0x000ea20000300800 */
        /* <DEDUP_REMOVED lines=18> */
[----:B0-----:R-:W2:Y:S01]  /*336f0*/  LDL.LU R2, [R1+0x13b8] ;  /* 0x0013b80001027983 */ /* 0x001ea20000300800 */
[----:B------:R-:W2:Y:S01]  /*33700*/  LDL.LU R0, [R1+0x140c] ;  /* 0x00140c0001007983 */ /* 0x000ea20000300800 */
[----:B---3--:R-:W-:-:S05]  /*33710*/  IADD3 R28, P4, R28, UR12, RZ ;  /* 0x0000000c1c1c7c10 */ /* 0x008fca000ff9e0ff */
[----:B------:R0:W-:Y:S01]  /*33720*/  STL [R1+0x137c], R28 ;  /* 0x00137c1c01007387 */ /* 0x0001e20000100800 */
[----:B----4-:R-:W-:-:S03]  /*33730*/  IADD3.X R3, R3, UR6, RZ, P3, !PT ;  /* 0x0000000603037c10 */ /* 0x010fc60009ffe4ff */
[----:B0-----:R-:W3:Y:S04]  /*33740*/  LDL.LU R28, [R1+0x13f0] ;  /* 0x0013f000011c7983 */ /* 0x001ee80000300800 */
[----:B------:R0:W-:Y:S01]  /*33750*/  STL [R1+0x12b4], R3 ;  /* 0x0012b40301007387 */ /* 0x0001e20000100800 */
[----:B------:R-:W-:Y:S02]  /*33760*/  IADD3 R9, P3, R9, UR12, RZ ;  /* 0x0000000c09097c10 */ /* 0x000fe4000ff7e0ff */
[----:B------:R-:W-:Y:S01]  /*33770*/  IADD3.X R4, R4, UR6, RZ, P2, !PT ;  /* 0x0000000604047c10 */ /* 0x000fe200097fe4ff */
[----:B------:R-:W-:Y:S01]  /*33780*/  IADD3 R7, P2, R7, UR12, RZ ;  /* 0x0000000c07077c10 */ /* 0x000fe2000ff5e0ff */
[----:B0-----:R-:W4:Y:S01]  /*33790*/  LDL.LU R3, [R1+0x1404] ;  /* 0x0014040001037983 */ /* 0x001f220000300800 */
[----:B------:R-:W-:Y:S02]  /*337a0*/  STL [R1+0x13b4], R9 ;  /* 0x0013b40901007387 */ /* 0x000fe40000100800 */
[----:B------:R-:W-:Y:S02]  /*337b0*/  STL [R1+0x12ac], R4 ;  /* 0x0012ac0401007387 */ /* 0x000fe40000100800 */
[----:B------:R-:W-:Y:S01]  /*337c0*/  STL [R1+0x13ac], R7 ;  /* 0x0013ac0701007387 */ /* 0x000fe20000100800 */
[----:B--2---:R-:W-:Y:S01]  /*337d0*/  IADD3.X R6, R6, UR6, RZ, P6, !PT ;  /* 0x0000000606067c10 */ /* 0x004fe2000b7fe4ff */
        /* <DEDUP_REMOVED lines=38> */
[----:B------:R-:W-:Y:S02]  /*33a40*/  STL [R1+0x13e4], R13 ;  /* 0x0013e40d01007387 */ /* 0x000fe40000100800 */
[----:B------:R-:W-:Y:S01]  /*33a50*/  STL [R1+0x13c8], R17 ;  /* 0x0013c81101007387 */ /* 0x000fe20000100800 */
[----:B------:R-:W-:Y:S01]  /*33a60*/  STL [R1+0x13dc], R12 ;  /* 0x0013dc0c01007387 */ /* 0x000fe20000100800 */
[----:B------:R0:W-:Y:S02]  /*33a70*/  STL [R1+0x13b8], R2 ;  /* 0x0013b80201007387 */ /* 0x0001e40000100800 */
[----:B------:R-:W-:Y:S01]  /*33a80*/  STL [R1+0x13c0], R16 ;  /* 0x0013c01001007387 */ /* 0x000fe20000100800 */
[----:B0-----:R-:W2:Y:S01]  /*33a90*/  LDL.LU R2, [R1+0x13e8] ;  /* 0x0013e80001027983 */ /* 0x001ea20000300800 */
[----:B------:R-:W-:-:S02]  /*33aa0*/  IADD3 R29, P3, R29, UR12, RZ ;  /* 0x0000000c1d1d7c10 */ /* 0x000fc4000ff7e0ff */
[----:B------:R-:W-:-:S03]  /*33ab0*/  IADD3 R0, P2, R0, UR12, RZ ;  /* 0x0000000c00007c10 */ /* 0x000fc6000ff5e0ff */
[----:B------:R-:W-:Y:S01]  /*33ac0*/  STL [R1+0x1414], R29 ;  /* 0x0014141d01007387 */ /* 0x000fe20000100800 */
[----:B---3--:R-:W-:-:S05]  /*33ad0*/  IADD3.X R28, R28, UR6, RZ, P6, !PT ;  /* 0x000000061c1c7c10 */ /* 0x008fca000b7fe4ff */
[----:B------:R0:W-:Y:S01]  /*33ae0*/  STL [R1+0x13f0], R28 ;  /* 0x0013f01c01007387 */ /* 0x0001e20000100800 */
[----:B----4-:R-:W-:-:S03]  /*33af0*/  IADD3 R3, P6, R3, UR12, RZ ;  /* 0x0000000c03037c10 */ /* 0x010fc6000ffde0ff */
[----:B0-----:R-:W3:Y:S01]  /*33b00*/  LDL.LU R28, [R1+0x13fc] ;  /* 0x0013fc00011c7983 */ /* 0x001ee20000300800 */
[----:B------:R-:W-:Y:S02]  /*33b10*/  STL [R1+0x140c], R0 ;  /* 0x00140c0001007387 */ /* 0x000fe40000100800 */
[----:B------:R-:W4:Y:S02]  /*33b20*/  LDL.LU R9, [R1+0x13e0] ;  /* 0x0013e00001097983 */ /* 0x000f240000300800 */
[----:B------:R-:W4:Y:S01]  /*33b30*/  LDL.LU R4, [R1+0x1434] ;  /* 0x0014340001047983 */ /* 0x000f220000300800 */
[----:B------:R-:W4:Y:S01]  /*33b40*/  LDL.LU R7, [R1+0x13d8] ;  /* 0x0013d80001077983 */ /* 0x000f220000300800 */
[----:B------:R0:W-:Y:S02]  /*33b50*/  STL [R1+0x1404], R3 ;  /* 0x0014040301007387 */ /* 0x0001e40000100800 */
        /* <DEDUP_REMOVED lines=22> */
[----:B0-----:R-:W4:Y:S01]  /*33cc0*/  LDL.LU R3, [R1+0x1494] ;  /* 0x0014940001037983 */ /* 0x001f220000300800 */
[----:B------:R-:W4:Y:S01]  /*33cd0*/  LDL.LU R0, [R1+0x1438] ;  /* 0x0014380001007983 */ /* 0x000f220000300800 */
[----:B--2---:R-:W-:-:S05]  /*33ce0*/  IADD3.X R2, R2, UR6, RZ, P5, !PT ;  /* 0x0000000602027c10 */ /* 0x004fca000affe4ff */
[----:B------:R0:W-:Y:S04]  /*33cf0*/  STL [R1+0x13e8], R2 ;  /* 0x0013e80201007387 */ /* 0x0001e80000100800 */
[----:B0-----:R-:W2:Y:S01]  /*33d00*/  LDL.LU R2, [R1+0x148c] ;  /* 0x00148c0001027983 */ /* 0x001ea20000300800 */
[----:B---3--:R-:W-:Y:S02]  /*33d10*/  IADD3 R28, P5, R28, UR12, RZ ;  /* 0x0000000c1c1c7c10 */ /* 0x008fe4000ffbe0ff */
[----:B----4-:R-:W-:Y:S01]  /*33d20*/  IADD3.X R9, R9, UR6, RZ, P1, !PT ;  /* 0x0000000609097c10 */ /* 0x010fe20008ffe4ff */
[----:B------:R-:W-:Y:S02]  /*33d30*/  IADD3 R4, P1, R4, UR12, RZ ;  /* 0x0000000c04047c10 */ /* 0x000fe4000ff3e0ff */
[----:B------:R0:W-:Y:S01]  /*33d40*/  STL [R1+0x13fc], R28 ;  /* 0x0013fc1c01007387 */ /* 0x0001e20000100800 */
[----:B------:R-:W-:Y:S01]  /*33d50*/  IADD3.X R7, R7, UR6, RZ, P4, !PT ;  /* 0x0000000607077c10 */ /* 0x000fe2000a7fe4ff */
[----:B------:R-:W-:Y:S01]  /*33d60*/  IADD3 R6, P4, R6, UR12, RZ ;  /* 0x0000000c06067c10 */ /* 0x000fe2000ff9e0ff */
[----:B------:R-:W-:Y:S01]  /*33d70*/  IADD3.X R24, R24, UR6, RZ, P3, !PT ;  /* 0x0000000618187c10 */ /* 0x000fe20009ffe4ff */
[----:B------:R-:W-:Y:S01]  /*33d80*/  IADD3 R25, P3, R25, UR12, RZ ;  /* 0x0000000c19197c10 */ /* 0x000fe2000ff7e0ff */
[----:B------:R-:W-:Y:S01]  /*33d90*/  IADD3.X R26, R26, UR6, RZ, P2, !PT ;  /* 0x000000061a1a7c10 */ /* 0x000fe200097fe4ff */
[----:B0-----:R-:W3:Y:S01]  /*33da0*/  LDL.LU R28, [R1+0x1470] ;  /* 0x00147000011c7983 */ /* 0x001ee20000300800 */
[----:B------:R-:W-:Y:S02]  /*33db0*/  STL [R1+0x13e0], R9 ;  /* 0x0013e00901007387 */ /* 0x000fe40000100800 */
        /* <DEDUP_REMOVED lines=38> */
[----:B------:R-:W-:Y:S02]  /*34020*/  STL [R1+0x1450], R13 ;  /* 0x0014500d01007387 */ /* 0x000fe40000100800 */
[----:B------:R-:W-:Y:S01]  /*34030*/  STL [R1+0x1464], R17 ;  /* 0x0014641101007387 */ /* 0x000fe20000100800 */
[----:B------:R-:W-:Y:S01]  /*34040*/  STL [R1+0x1448], R12 ;  /* 0x0014480c01007387 */ /* 0x000fe20000100800 */
[----:B------:R0:W-:Y:S02]  /*34050*/  STL [R1+0x1494], R3 ;  /* 0x0014940301007387 */ /* 0x0001e40000100800 */
[----:B------:R-:W-:Y:S01]  /*34060*/  STL [R1+0x145c], R16 ;  /* 0x00145c1001007387 */ /* 0x000fe20000100800 */
[----:B------:R-:W-:Y:S01]  /*34070*/  IADD3.X R0, R0, UR6, RZ, P4, !PT ;  /* 0x0000000600007c10 */ /* 0x000fe2000a7fe4ff */
[----:B0-----:R-:W4:Y:S01]  /*34080*/  LDL.LU R3, [R1+0x1484] ;  /* 0x0014840001037983 */ /* 0x001f220000300800 */
[----:B------:R-:W-:Y:S01]  /*34090*/  STL [R1+0x1440], R29 ;  /* 0x0014401d01007387 */ /* 0x000fe20000100800 */
[----:B--2---:R-:W-:-:S05]  /*340a0*/  IADD3 R2, P4, R2, UR12, RZ ;  /* 0x0000000c02027c10 */ /* 0x004fca000ff9e0ff */
[----:B------:R0:W-:Y:S04]  /*340b0*/  STL [R1+0x148c], R2 ;  /* 0x00148c0201007387 */ /* 0x0001e80000100800 */
[----:B0-----:R-:W2:Y:S01]  /*340c0*/  LDL.LU R2, [R1+0x1468] ;  /* 0x0014680001027983 */ /* 0x001ea20000300800 */
[----:B------:R-:W-:Y:S02]  /*340d0*/  STL [R1+0x1438], R0 ;  /* 0x0014380001007387 */ /* 0x000fe40000100800 */
[----:B------:R-:W2:Y:S02]  /*340e0*/  LDL.LU R9, [R1+0x147c] ;  /* 0x00147c0001097983 */ /* 0x000ea40000300800 */
[----:B------:R-:W2:Y:S01]  /*340f0*/  LDL.LU R4, [R1+0x1460] ;  /* 0x0014600001047983 */ /* 0x000ea20000300800 */
[----:B------:R-:W2:Y:S01]  /*34100*/  LDL.LU R7, [R1+0x14b4] ;  /* 0x0014b40001077983 */ /* 0x000ea20000300800 */
[----:B---3--:R-:W-:-:S05]  /*34110*/  IADD3.X R28, R28, UR6, RZ, P3, !PT ;  /* 0x000000061c1c7c10 */ /* 0x008fca0009ffe4ff */
        /* <DEDUP_REMOVED lines=25> */
[----:B----4-:R-:W-:-:S05]  /*342b0*/  IADD3 R3, P3, R3, UR12, RZ ;  /* 0x0000000c03037c10 */ /* 0x010fca000ff7e0ff */
[----:B------:R0:W-:Y:S04]  /*342c0*/  STL [R1+0x1484], R3 ;  /* 0x0014840301007387 */ /* 0x0001e80000100800 */
[----:B0-----:R-:W4:Y:S01]  /*342d0*/  LDL.LU R3, [R1+0x14b8] ;  /* 0x0014b80001037983 */ /* 0x001f220000300800 */
[----:B--2---:R-:W-:-:S05]  /*342e0*/  IADD3.X R2, R2, UR6, RZ, P2, !PT ;  /* 0x0000000602027c10 */ /* 0x004fca00097fe4ff */
[----:B------:R0:W-:Y:S04]  /*342f0*/  STL [R1+0x1468], R2 ;  /* 0x0014680201007387 */ /* 0x0001e80000100800 */
[----:B0-----:R-:W2:Y:S01]  /*34300*/  LDL.LU R2, [R1+0x150c] ;  /* 0x00150c0001027983 */ /* 0x001ea20000300800 */
[----:B------:R-:W-:Y:S02]  /*34310*/  IADD3 R9, P2, R9, UR12, RZ ;  /* 0x0000000c09097c10 */ /* 0x000fe4000ff5e0ff */
[----:B------:R-:W-:Y:S01]  /*34320*/  IADD3.X R4, R4, UR6, RZ, P6, !PT ;  /* 0x0000000604047c10 */ /* 0x000fe2000b7fe4ff */
[----:B------:R-:W-:Y:S02]  /*34330*/  IADD3 R7, P6, R7, UR12, RZ ;  /* 0x0000000c07077c10 */ /* 0x000fe4000ffde0ff */
[----:B------:R-:W-:Y:S01]  /*34340*/  STL [R1+0x147c], R9 ;  /* 0x00147c0901007387 */ /* 0x000fe20000100800 */
[----:B---3--:R-:W-:Y:S01]  /*34350*/  IADD3.X R6, R6, UR6, RZ, P5, !PT ;  /* 0x0000000606067c10 */ /* 0x008fe2000affe4ff */
        /* <DEDUP_REMOVED lines=43> */
[----:B------:R0:W-:Y:S01]  /*34610*/  STL [R1+0x14c0], R28 ;  /* 0x0014c01c01007387 */ /* 0x0001e20000100800 */
[----:B------:R-:W-:Y:S01]  /*34620*/  IADD3 R29, P2, R29, UR12, RZ ;  /* 0x0000000c1d1d7c10 */ /* 0x000fe2000ff5e0ff */
[----:B------:R-:W-:Y:S01]  /*34630*/  STL [R1+0x14c8], R16 ;  /* 0x0014c81001007387 */ /* 0x000fe20000100800 */
[----:B------:R-:W-:Y:S01]  /*34640*/  IADD3 R0, P6, R0, UR12, RZ ;  /* 0x0000000c00007c10 */ /* 0x000fe2000ffde0ff */
[----:B0-----:R-:W3:Y:S02]  /*34650*/  LDL.LU R28, [R1+0x14f0] ;  /* 0x0014f000011c7983 */ /* 0x001ee40000300800 */
[----:B------:R-:W-:Y:S01]  /*34660*/  STL [R1+0x14dc], R29 ;  /* 0x0014dc1d01007387 */ /* 0x000fe20000100800 */
[----:B----4-:R-:W-:-:S05]  /*34670*/  IADD3.X R3, R3, UR6, RZ, P5, !PT ;  /* 0x0000000603037c10 */ /* 0x010fca000affe4ff */
[----:B------:R0:W-:Y:S04]  /*34680*/  STL [R1+0x14b8], R3 ;  /* 0x0014b80301007387 */ /* 0x0001e80000100800 */
[----:B0-----:R-:W4:Y:S01]  /*34690*/  LDL.LU R3, [R1+0x1504] ;  /* 0x0015040001037983 */ /* 0x001f220000300800 */
[----:B------:R-:W-:Y:S02]  /*346a0*/  STL [R1+0x1514], R0 ;  /* 0x0015140001007387 */ /* 0x000fe40000100800 */
[----:B------:R-:W4:Y:S02]  /*346b0*/  LDL.LU R9, [R1+0x14e8] ;  /* 0x0014e80001097983 */ /* 0x000f240000300800 */
[----:B------:R-:W4:Y:S01]  /*346c0*/  LDL.LU R4, [R1+0x14fc] ;  /* 0x0014fc0001047983 */ /* 0x000f220000300800 */
[----:B------:R-:W4:Y:S01]  /*346d0*/  LDL.LU R7, [R1+0x14e0] ;  /* 0x0014e00001077983 */ /* 0x000f220000300800 */
[----:B--2---:R-:W-:-:S05]  /*346e0*/  IADD3 R2, P5, R2, UR12, RZ ;  /* 0x0000000c02027c10 */ /* 0x004fca000ffbe0ff */
        /* <DEDUP_REMOVED lines=25> */
[----:B---3--:R-:W-:-:S05]  /*34880*/  IADD3.X R28, R28, UR6, RZ, P1, !PT ;  /* 0x000000061c1c7c10 */ /* 0x008fca0008ffe4ff */
[----:B------:R0:W-:Y:S04]  /*34890*/  STL [R1+0x14f0], R28 ;  /* 0x0014f01c01007387 */ /* 0x0001e80000100800 */
[----:B0-----:R-:W3:Y:S01]  /*348a0*/  LDL.LU R28, [R1+0x1288] ;  /* 0x00128800011c7983 */ /* 0x001ee20000300800 */
[----:B----4-:R-:W-:Y:S02]  /*348b0*/  IADD3 R3, P1, R3, UR12, RZ ;  /* 0x0000000c03037c10 */ /* 0x010fe4000ff3e0ff */
[----:B------:R-:W-:Y:S01]  /*348c0*/  IADD3.X R9, R9, UR6, RZ, P4, !PT ;  /* 0x0000000609097c10 */ /* 0x000fe2000a7fe4ff */
[----:B------:R-:W-:Y:S02]  /*348d0*/  IADD3 R4, P4, R4, UR12, RZ ;  /* 0x0000000c04047c10 */ /* 0x000fe4000ff9e0ff */
[----:B------:R0:W-:Y:S01]  /*348e0*/  STL [R1+0x1504], R3 ;  /* 0x0015040301007387 */ /* 0x0001e20000100800 */
[----:B------:R-:W-:-:S03]  /*348f0*/  IADD3.X R7, R7, UR6, RZ, P3, !PT ;  /* 0x0000000607077c10 */ /* 0x000fc60009ffe4ff */
[----:B0-----:R-:W4:Y:S01]  /*34900*/  LDL.LU R3, [R1+0x1538] ;  /* 0x0015380001037983 */ /* 0x001f220000300800 */
[----:B------:R-:W-:Y:S02]  /*34910*/  STL [R1+0x14e8], R9 ;  /* 0x0014e80901007387 */ /* 0x000fe40000100800 */
[----:B------:R-:W-:Y:S02]  /*34920*/  STL [R1+0x14fc], R4 ;  /* 0x0014fc0401007387 */ /* 0x000fe40000100800 */
[----:B------:R-:W-:Y:S01]  /*34930*/  STL [R1+0x14e0], R7 ;  /* 0x0014e00701007387 */ /* 0x000fe20000100800 */
[----:B--2---:R-:W-:Y:S02]  /*34940*/  IADD3 R6, P3, R6, UR12, RZ ;  /* 0x0000000c06067c10 */ /* 0x004fe4000ff7e0ff */
[----:B------:R-:W-:Y:S01]  /*34950*/  IADD3.X R24, R24, UR6, RZ, P2, !PT ;  /* 0x0000000618187c10 */ /* 0x000fe200097fe4ff */
[----:B------:R-:W-:Y:S01]  /*34960*/  IADD3 R25, P2, R25, UR12, RZ ;  /* 0x0000000c19197c10 */ /* 0x000fe2000ff5e0ff */
[----:B------:R-:W-:Y:S01]  /*34970*/  IADD3.X R26, R26, UR6, RZ, P6, !PT ;  /* 0x000000061a1a7c10 */ /* 0x000fe2000b7fe4ff */
        /* <DEDUP_REMOVED lines=41> */
[----:B0-----:R-:W2:Y:S01]  /*34c10*/  LDL.LU R2, [R1+0x1568] ;  /* 0x0015680001027983 */ /* 0x001ea20000300800 */
[----:B------:R-:W-:Y:S01]  /*34c20*/  IADD3.X R0, R0, UR6, RZ, P3, !PT ;  /* 0x0000000600007c10 */ /* 0x000fe20009ffe4ff */
[----:B------:R-:W-:Y:S01]  /*34c30*/  STL [R1+0x1548], R29 ;  /* 0x0015481d01007387 */ /* 0x000fe20000100800 */
[----:B---3--:R-:W-:-:S05]  /*34c40*/  IADD3 R28, P3, R28, UR12, RZ ;  /* 0x0000000c1c1c7c10 */ /* 0x008fca000ff7e0ff */
[----:B------:R0:W-:Y:S04]  /*34c50*/  STL [R1+0x1288], R28 ;  /* 0x0012881c01007387 */ /* 0x0001e80000100800 */
[----:B0-----:R-:W3:Y:S01]  /*34c60*/  LDL.LU R28, [R1+0x12a4] ;  /* 0x0012a400011c7983 */ /* 0x001ee20000300800 */
[----:B------:R-:W-:Y:S02]  /*34c70*/  STL [R1+0x1540], R0 ;  /* 0x0015400001007387 */ /* 0x000fe40000100800 */
[----:B------:R-:W3:Y:S02]  /*34c80*/  LDL.LU R9, [R1+0x1564] ;  /* 0x0015640001097983 */ /* 0x000ee40000300800 */
[----:B------:R-:W3:Y:S01]  /*34c90*/  LDL.LU R4, [R1+0x129c] ;  /* 0x00129c0001047983 */ /* 0x000ee20000300800 */
[----:B------:R-:W3:Y:S01]  /*34ca0*/  LDL.LU R7, [R1+0x156c] ;  /* 0x00156c0001077983 */ /* 0x000ee20000300800 */
[----:B----4-:R-:W-:-:S05]  /*34cb0*/  IADD3.X R3, R3, UR6, RZ, P2, !PT ;  /* 0x0000000603037c10 */ /* 0x010fca00097fe4ff */
[----:B------:R0:W-:Y:S01]  /*34cc0*/  STL [R1+0x1538], R3 ;  /* 0x0015380301007387 */ /* 0x0001e20000100800 */
        /* <DEDUP_REMOVED lines=22> */
[----:B0-----:R-:W4:Y:S01]  /*34e30*/  LDL.LU R3, [R1+0x1594] ;  /* 0x0015940001037983 */ /* 0x001f220000300800 */
[----:B------:R-:W4:Y:S01]  /*34e40*/  LDL.LU R0, [R1+0x15cc] ;  /* 0x0015cc0001007983 */ /* 0x000f220000300800 */
[----:B--2---:R-:W-:-:S05]  /*34e50*/  IADD3 R2, P2, R2, UR12, RZ ;  /* 0x0000000c02027c10 */ /* 0x004fca000ff5e0ff */
[----:B------:R0:W-:Y:S04]  /*34e60*/  STL [R1+0x1568], R2 ;  /* 0x0015680201007387 */ /* 0x0001e80000100800 */
[----:B0-----:R-:W2:Y:S01]  /*34e70*/  LDL.LU R2, [R1+0x15a0] ;  /* 0x0015a00001027983 */ /* 0x001ea20000300800 */
[----:B---3--:R-:W-:Y:S02]  /*34e80*/  IADD3.X R28, R28, UR6, RZ, P6, !PT ;  /* 0x000000061c1c7c10 */ /* 0x008fe4000b7fe4ff */
[----:B------:R-:W-:Y:S02]  /*34e90*/  IADD3 R9, P6, R9, UR12, RZ ;  /* 0x0000000c09097c10 */ /* 0x000fe4000ffde0ff */
[----:B------:R-:W-:Y:S01]  /*34ea0*/  IADD3.X R4, R4, UR6, RZ, P5, !PT ;  /* 0x0000000604047c10 */ /* 0x000fe2000affe4ff */
[----:B------:R-:W-:Y:S01]  /*34eb0*/  IADD3 R7, P5, R7, UR12, RZ ;  /* 0x0000000c07077c10 */ /* 0x000fe2000ffbe0ff */
[----:B------:R0:W-:Y:S01]  /*34ec0*/  STL [R1+0x12a4], R28 ;  /* 0x0012a41c01007387 */ /* 0x0001e20000100800 */
[----:B----4-:R-:W-:-:S03]  /*34ed0*/  IADD3.X R6, R6, UR6, RZ, P1, !PT ;  /* 0x0000000606067c10 */ /* 0x010fc60008ffe4ff */
[----:B0-----:R-:W3:Y:S01]  /*34ee0*/  LDL.LU R28, [R1+0x15d8] ;  /* 0x0015d800011c7983 */ /* 0x001ee20000300800 */
        /* <DEDUP_REMOVED lines=47> */
[----:B0-----:R-:W4:Y:S03]  /*351e0*/  LDL.LU R3, [R1+0x159c] ;  /* 0x00159c0001037983 */ /* 0x001f260000300800 */
[----:B------:R-:W-:Y:S01]  /*351f0*/  STL [R1+0x15c4], R29 ;  /* 0x0015c41d01007387 */ /* 0x000fe20000100800 */
[----:B--2---:R-:W-:-:S05]  /*35200*/  IADD3.X R2, R2, UR6, RZ, P1, !PT ;  /* 0x0000000602027c10 */ /* 0x004fca0008ffe4ff */
[----:B------:R0:W-:Y:S04]  /*35210*/  STL [R1+0x15a0], R2 ;  /* 0x0015a00201007387 */ /* 0x0001e80000100800 */
[----:B0-----:R-:W2:Y:S01]  /*35220*/  LDL.LU R2, [R1+0x15e8] ;  /* 0x0015e80001027983 */ /* 0x001ea20000300800 */
[----:B------:R-:W-:-:S05]  /*35230*/  IADD3 R0, P5, R0, UR12, RZ ;  /* 0x0000000c00007c10 */ /* 0x000fca000ffbe0ff */
[----:B------:R-:W-:Y:S01]  /*35240*/  STL [R1+0x15cc], R0 ;  /* 0x0015cc0001007387 */ /* 0x000fe20000100800 */
[----:B------:R-:W2:Y:S02]  /*35250*/  LDL.LU R9, [R1+0x15b0] ;  /* 0x0015b00001097983 */ /* 0x000ea40000300800 */
[----:B------:R-:W2:Y:S02]  /*35260*/  LDL.LU R4, [R1+0x15e4] ;  /* 0x0015e40001047983 */ /* 0x000ea40000300800 */
[----:B------:R-:W2:Y:S01]  /*35270*/  LDL.LU R7, [R1+0x15b4] ;  /* 0x0015b40001077983 */ /* 0x000ea20000300800 */
[----:B---3--:R-:W-:-:S05]  /*35280*/  IADD3 R28, P1, R28, UR12, RZ ;  /* 0x0000000c1c1c7c10 */ /* 0x008fca000ff3e0ff */
        /* <DEDUP_REMOVED lines=31> */
[----:B------:R-:W-:Y:S01]  /*35480*/  IADD3.X R9, R9, UR6, RZ, P3, !PT ;  /* 0x0000000609097c10 */ /* 0x000fe20009ffe4ff */
[----:B------:R-:W-:Y:S01]  /*35490*/  IADD3 R4, P3, R4, UR12, RZ ;  /* 0x0000000c04047c10 */ /* 0x000fe2000ff7e0ff */
[----:B------:R-:W-:-:S03]  /*354a0*/  IADD3.X R7, R7, UR6, RZ, P2, !PT ;  /* 0x0000000607077c10 */ /* 0x000fc600097fe4ff */
[----:B------:R-:W-:Y:S01]  /*354b0*/  STL [R1+0x15b0], R9 ;  /* 0x0015b00901007387 */ /* 0x000fe20000100800 */
[----:B---3--:R-:W-:Y:S02]  /*354c0*/  IADD3 R6, P2, R6, UR12, RZ ;  /* 0x0000000c06067c10 */ /* 0x008fe4000ff5e0ff */
        /* <DEDUP_REMOVED lines=44> */
[----:B------:R-:W-:Y:S01]  /*35790*/  IADD3.X R0, R0, UR6, RZ, P2, !PT ;  /* 0x0000000600007c10 */ /* 0x000fe200097fe4ff */
[----:B------:R0:W-:Y:S02]  /*357a0*/  STL [R1+0x1658], R28 ;  /* 0x0016581c01007387 */ /* 0x0001e40000100800 */
[----:B------:R-:W-:Y:S01]  /*357b0*/  STL [R1+0x1640], R16 ;  /* 0x0016401001007387 */ /* 0x000fe20000100800 */
[----:B0-----:R-:W3:Y:S01]  /*357c0*/  LDL.LU R28, [R1+0x1738] ;  /* 0x00173800011c7983 */ /* 0x001ee20000300800 */
[----:B------:R-:W-:Y:S01]  /*357d0*/  STL [R1+0x160c], R29 ;  /* 0x00160c1d01007387 */ /* 0x000fe20000100800 */
[----:B----4-:R-:W-:-:S05]  /*357e0*/  IADD3 R3, P2, R3, UR9, RZ ;  /* 0x0000000903037c10 */ /* 0x010fca000ff5e0ff */
[----:B------:R0:W-:Y:S04]  /*357f0*/  STL [R1+0x173c], R3 ;  /* 0x00173c0301007387 */ /* 0x0001e80000100800 */
        /* <DEDUP_REMOVED lines=32> */
[----:B------:R0:W-:Y:S04]  /*35a00*/  STL [R1+0x1738], R28 ;  /* 0x0017381c01007387 */ /* 0x0001e80000100800 */
[----:B0-----:R-:W3:Y:S01]  /*35a10*/  LDL.LU R28, [R1+0x16fc] ;  /* 0x0016fc00011c7983 */ /* 0x001ee20000300800 */
[----:B----4-:R-:W-:Y:S02]  /*35a20*/  IADD3.X R3, R3, UR6, RZ, P5, !PT ;  /* 0x0000000603037c10 */ /* 0x010fe4000affe4ff */
[----:B------:R-:W-:Y:S02]  /*35a30*/  IADD3 R9, P5, R9, UR9, RZ ;  /* 0x0000000909097c10 */ /* 0x000fe4000ffbe0ff */
[----:B------:R-:W-:Y:S01]  /*35a40*/  IADD3.X R4, R4, UR6, RZ, P1, !PT ;  /* 0x0000000604047c10 */ /* 0x000fe20008ffe4ff */
[----:B------:R-:W-:Y:S01]  /*35a50*/  IADD3 R7, P1, R7, UR9, RZ ;  /* 0x0000000907077c10 */ /* 0x000fe2000ff3e0ff */
[----:B------:R0:W-:Y:S04]  /*35a60*/  STL [R1+0x161c], R3 ;  /* 0x00161c0301007387 */ /* 0x0001e80000100800 */
        /* <DEDUP_REMOVED lines=53> */
[----:B------:R0:W-:Y:S04]  /*35dc0*/  STL [R1+0x16fc], R28 ;  /* 0x0016fc1c01007387 */ /* 0x0001e80000100800 */
[----:B0-----:R-:W3:Y:S01]  /*35dd0*/  LDL.LU R28, [R1+0x16c8] ;  /* 0x0016c800011c7983 */ /* 0x001ee20000300800 */
[----:B------:R-:W-:Y:S02]  /*35de0*/  STL [R1+0x16d8], R0 ;  /* 0x0016d80001007387 */ /* 0x000fe40000100800 */
[----:B------:R-:W3:Y:S02]  /*35df0*/  LDL.LU R9, [R1+0x16ec] ;  /* 0x0016ec0001097983 */ /* 0x000ee40000300800 */
[----:B------:R-:W3:Y:S01]  /*35e00*/  LDL.LU R4, [R1+0x16c0] ;  /* 0x0016c00001047983 */ /* 0x000ee20000300800 */
[----:B------:R-:W3:Y:S01]  /*35e10*/  LDL.LU R7, [R1+0x16e4] ;  /* 0x0016e40001077983 */ /* 0x000ee20000300800 */
[----:B----4-:R-:W-:-:S05]  /*35e20*/  IADD3 R3, P4, R3, UR9, RZ ;  /* 0x0000000903037c10 */ /* 0x010fca000ff9e0ff */
        /* <DEDUP_REMOVED lines=25> */
[----:B--2---:R-:W-:-:S05]  /*35fc0*/  IADD3.X R2, R2, UR8, RZ, P3, !PT ;  /* 0x0000000802027c10 */ /* 0x004fca0009ffe4ff */
[----:B------:R0:W-:Y:S04]  /*35fd0*/  STL [R1+0x16f4], R2 ;  /* 0x0016f40201007387 */ /* 0x0001e80000100800 */
[----:B0-----:R-:W2:Y:S01]  /*35fe0*/  LDL.LU R2, [R1+0x1758] ;  /* 0x0017580001027983 */ /* 0x001ea20000300800 */
[----:B---3--:R-:W-:Y:S02]  /*35ff0*/  IADD3 R28, P3, R28, UR9, RZ ;  /* 0x000000091c1c7c10 */ /* 0x008fe4000ff7e0ff */
[----:B------:R-:W-:Y:S01]  /*36000*/  IADD3.X R9, R9, UR8, RZ, P2, !PT ;  /* 0x0000000809097c10 */ /* 0x000fe200097fe4ff */
[----:B------:R-:W-:Y:S01]  /*36010*/  IADD3 R4, P2, R4, UR9, RZ ;  /* 0x0000000904047c10 */ /* 0x000fe2000ff5e0ff */
[----:B------:R-:W-:Y:S01]  /*36020*/  IADD3.X R7, R7, UR8, RZ, P6, !PT ;  /* 0x0000000807077c10 */ /* 0x000fe2000b7fe4ff */
[----:B------:R0:W-:Y:S01]  /*36030*/  STL [R1+0x16c8], R28 ;  /* 0x0016c81c01007387 */ /* 0x0001e20000100800 */
[----:B----4-:R-:W-:-:S03]  /*36040*/  IADD3 R6, P6, R6, UR9, RZ ;  /* 0x0000000906067c10 */ /* 0x010fc6000ffde0ff */
[----:B0-----:R-:W3:Y:S01]  /*36050*/  LDL.LU R28, [R1+0x1688] ;  /* 0x00168800011c7983 */ /* 0x001ee20000300800 */
        /* <DEDUP_REMOVED lines=48> */
[----:B0-----:R-:W4:Y:S01]  /*36360*/  LDL.LU R3, [R1+0x17ac] ;  /* 0x0017ac0001037983 */ /* 0x001f220000300800 */
[----:B------:R-:W-:Y:S01]  /*36370*/  STL [R1+0x1690], R29 ;  /* 0x0016901d01007387 */ /* 0x000fe20000100800 */
[----:B--2---:R-:W-:-:S05]  /*36380*/  IADD3 R2, P6, R2, UR9, RZ ;  /* 0x0000000902027c10 */ /* 0x004fca000ffde0ff */
[----:B------:R0:W-:Y:S04]  /*36390*/  STL [R1+0x1758], R2 ;  /* 0x0017580201007387 */ /* 0x0001e80000100800 */
[----:B0-----:R-:W2:Y:S01]  /*363a0*/  LDL.LU R2, [R1+0x1684] ;  /* 0x0016840001027983 */ /* 0x001ea20000300800 */
[----:B------:R0:W-:Y:S02]  /*363b0*/  STL [R1+0x168c], R0 ;  /* 0x00168c0001007387 */ /* 0x0001e40000100800 */
        /* <DEDUP_REMOVED lines=28> */
[----:B-1----:R-:W3:Y:S01]  /*36580*/  LDL.LU R28, [R1+0x17c8] ;  /* 0x0017c800011c7983 */ /* 0x002ee20000300800 */
        /* <DEDUP_REMOVED lines=9> */
[----:B------:R-:W-:Y:S02]  /*36620*/  STL [R1+0x17a8], R9 ;  /* 0x0017a80901007387 */ /* 0x000fe40000100800 */
[----:B------:R-:W-:Y:S02]  /*36630*/  STL [R1+0x1680], R4 ;  /* 0x0016800401007387 */ /* 0x000fe40000100800 */
[----:B------:R-:W-:Y:S01]  /*36640*/  STL [R1+0x17a4], R7 ;  /* 0x0017a40701007387 */ /* 0x000fe20000100800 */
        /* <DEDUP_REMOVED lines=35> */
[----:B------:R0:W-:Y:S02]  /*36880*/  STL [R1+0x17d8], R22 ;  /* 0x0017d81601007387 */ /* 0x0001e40000100800 */
[----:B------:R1:W-:Y:S01]  /*36890*/  STL [R1+0x1674], R23 ;  /* 0x0016741701007387 */ /* 0x0003e20000100800 */
[----:B------:R-:W-:Y:S01]  /*368a0*/  IADD3.X R16, R16, UR8, RZ, P1, !PT ;  /* 0x0000000810107c10 */ /* 0x000fe20008ffe4ff */
[----:B------:R-:W-:Y:S01]  /*368b0*/  STL [R1+0x17d4], R13 ;  /* 0x0017d40d01007387 */ /* 0x000fe20000100800 */
[----:B------:R-:W-:Y:S01]  /*368c0*/  IADD3 R29, P1, R29, UR9, RZ ;  /* 0x000000091d1d7c10 */ /* 0x000fe2000ff3e0ff */
[----:B------:R2:W-:Y:S01]  /*368d0*/  STL [R1+0x1670], R17 ;  /* 0x0016701101007387 */ /* 0x0005e20000100800 */
[----:B------:R-:W-:Y:S01]  /*368e0*/  IADD3.X R0, R0, UR8, RZ, P4, !PT ;  /* 0x0000000800007c10 */ /* 0x000fe2000a7fe4ff */
[----:B------:R-:W-:Y:S01]  /*368f0*/  STL [R1+0x17d0], R12 ;  /* 0x0017d00c01007387 */ /* 0x000fe20000100800 */
[----:B0-----:R-:W2:Y:S01]  /*36900*/  LDL.LU R22, [R1+0x1780] ;  /* 0x0017800001167983 */ /* 0x001ea20000300800 */
[----:B------:R-:W-:Y:S01]  /*36910*/  IADD3 R28, P4, R28, UR9, RZ ;  /* 0x000000091c1c7c10 */ /* 0x000fe2000ff9e0ff */
[----:B------:R0:W-:Y:S01]  /*36920*/  STL [R1+0x178c], R16 ;  /* 0x00178c1001007387 */ /* 0x0001e20000100800 */
[----:B------:R0:W-:Y:S01]  /*36930*/  STL [R1+0x17cc], R29 ;  /* 0x0017cc1d01007387 */ /* 0x0001e20000100800 */
[----:B------:R0:W-:Y:S02]  /*36940*/  STL [R1+0x1788], R0 ;  /* 0x0017880001007387 */ /* 0x0001e40000100800 */
[----:B-1----:R-:W2:Y:S02]  /*36950*/  LDL.LU R23, [R1+0x17e8] ;  /* 0x0017e80001177983 */ /* 0x002ea40000300800 */
[----:B------:R1:W-:Y:S01]  /*36960*/  STL [R1+0x17c8], R28 ;  /* 0x0017c81c01007387 */ /* 0x0003e20000100800 */
[----:B------:R-:W2:Y:S01]  /*36970*/  LDL.LU R6, [R1+0x177c] ;  /* 0x00177c0001067983 */ /* 0x000ea20000300800 */
[----:B----4-:R-:W-:-:S05]  /*36980*/  IADD3.X R3, R3, UR8, RZ, P3, !PT ;  /* 0x0000000803037c10 */ /* 0x010fca0009ffe4ff */
[----:B------:R4:W-:Y:S01]  /*36990*/  STL [R1+0x1784], R3 ;  /* 0x0017840301007387 */ /* 0x0009e20000100800 */
[----:B------:R-:W2:Y:S02]  /*369a0*/  LDL.LU R7, [R1+0x17f0] ;  /* 0x0017f00001077983 */ /* 0x000ea40000300800 */
[----:B------:R-:W2:Y:S02]  /*369b0*/  LDL.LU R8, [R1+0x1778] ;  /* 0x0017780001087983 */ /* 0x000ea40000300800 */
[----:B--2---:R-:W-:-:S05]  /*369c0*/  IADD3 R2, P3, R2, UR9, RZ ;  /* 0x0000000902027c10 */ /* 0x004fca000ff7e0ff */
[----:B------:R2:W-:Y:S01]  /*369d0*/  STL [R1+0x17c4], R2 ;  /* 0x0017c40201007387 */ /* 0x0005e20000100800 */
[----:B------:R-:W3:Y:S02]  /*369e0*/  LDL.LU R5, [R1+0x17f8] ;  /* 0x0017f80001057983 */ /* 0x000ee40000300800 */
[----:B------:R-:W3:Y:S02]  /*369f0*/  LDL.LU R11, [R1+0x166c] ;  /* 0x00166c00010b7983 */ /* 0x000ee40000300800 */
[----:B------:R-:W3:Y:S01]  /*36a00*/  LDL.LU R10, [R1+0x1800] ;  /* 0x00180000010a7983 */ /* 0x000ee20000300800 */
[----:B--2---:R-:W2:Y:S01]  /*36a10*/  LDL.LU R17, [R1+0x1668] ;  /* 0x0016680001117983 */ /* 0x004ea20000300800 */
[----:B------:R-:W2:Y:S02]  /*36a20*/  LDL.LU R13, [R1+0x1808] ;  /* 0x00180800010d7983 */ /* 0x000ea40000300800 */
[----:B0-----:R-:W2:Y:S02]  /*36a30*/  LDL.LU R16, [R1+0x17c0] ;  /* 0x0017c00001107983 */ /* 0x001ea40000300800 */
[----:B------:R-:W2:Y:S01]  /*36a40*/  LDL.LU R12, [R1+0x1810] ;  /* 0x00181000010c7983 */ /* 0x000ea20000300800 */
[----:B------:R-:W2:Y:S01]  /*36a50*/  LDL.LU R29, [R1+0x17bc] ;  /* 0x0017bc00011d7983 */ /* 0x000ea20000300800 */
[----:B------:R-:W2:Y:S02]  /*36a60*/  LDL.LU R0, [R1+0x1818] ;  /* 0x0018180001007983 */ /* 0x000ea40000300800 */
[----:B-1----:R-:W2:Y:S02]  /*36a70*/  LDL.LU R28, [R1+0x17b8] ;  /* 0x0017b800011c7983 */ /* 0x002ea40000300800 */
[----:B----4-:R-:W4:Y:S01]  /*36a80*/  LDL.LU R3, [R1+0x1820] ;  /* 0x0018200001037983 */ /* 0x010f220000300800 */
        /* <DEDUP_REMOVED lines=13> */
[----:B------:R-:W-:-:S02]  /*36b60*/  IADD3.X R22, R22, UR8, RZ, P2, !PT ;  /* 0x0000000816167c10 */ /* 0x000fc400097fe4ff */
[----:B------:R-:W-:-:S03]  /*36b70*/  IADD3 R23, P2, R23, UR9, RZ ;  /* 0x0000000917177c10 */ /* 0x000fc6000ff5e0ff */
[----:B------:R0:W-:Y:S01]  /*36b80*/  STL [R1+0x1780], R22 ;  /* 0x0017801601007387 */ /* 0x0001e20000100800 */
[----:B------:R-:W-:-:S03]  /*36b90*/  IADD3.X R6, R6, UR8, RZ, P6, !PT ;  /* 0x0000000806067c10 */ /* 0x000fc6000b7fe4ff */
[----:B0-----:R-:W4:Y:S01]  /*36ba0*/  LDL.LU R22, [R1+0x17f4] ;  /* 0x0017f40001167983 */ /* 0x001f220000300800 */
[----:B------:R0:W-:Y:S03]  /*36bb0*/  STL [R1+0x17e8], R23 ;  /* 0x0017e81701007387 */ /* 0x0001e60000100800 */
[----:B0-----:R-:W4:Y:S01]  /*36bc0*/  LDL.LU R23, [R1+0x1804] ;  /* 0x0018040001177983 */ /* 0x001f220000300800 */
[----:B------:R-:W-:Y:S02]  /*36bd0*/  IADD3 R7, P6, R7, UR9, RZ ;  /* 0x0000000907077c10 */ /* 0x000fe4000ffde0ff */
[----:B------:R-:W-:Y:S01]  /*36be0*/  IADD3.X R8, R8, UR8, RZ, P5, !PT ;  /* 0x0000000808087c10 */ /* 0x000fe2000affe4ff */
[----:B------:R0:W-:Y:S04]  /*36bf0*/  STL [R1+0x177c], R6 ;  /* 0x00177c0601007387 */ /* 0x0001e80000100800 */
[----:B0-----:R0:W5:Y:S01]  /*36c00*/  LDL.LU R6, [R1+0x18ac] ;  /* 0x0018ac0001067983 */ /* 0x0011620000300800 */
[----:B------:R1:W-:Y:S03]  /*36c10*/  STL [R1+0x17f0], R7 ;  /* 0x0017f00701007387 */ /* 0x0003e60000100800 */
[----:B-1----:R0:W5:Y:S01]  /*36c20*/  LDL.LU R7, [R1+0x18a8] ;  /* 0x0018a80001077983 */ /* 0x0021620000300800 */
[----:B------:R1:W-:Y:S03]  /*36c30*/  STL [R1+0x1778], R8 ;  /* 0x0017780801007387 */ /* 0x0003e60000100800 */
[----:B-1----:R-:W4:Y:S01]  /*36c40*/  LDL.LU R8, [R1+0x18a4] ;  /* 0x0018a40001087983 */ /* 0x002f220000300800 */
[----:B---3--:R-:W-:-:S02]  /*36c50*/  IADD3 R5, P5, R5, UR9, RZ ;  /* 0x0000000905057c10 */ /* 0x008fc4000ffbe0ff */
[----:B------:R-:W-:Y:S01]  /*36c60*/  IADD3.X R11, R11, UR8, RZ, P1, !PT ;  /* 0x000000080b0b7c10 */ /* 0x000fe20008ffe4ff */
[----:B------:R-:W-:Y:S01]  /*36c70*/  IADD3 R10, P1, R10, UR9, RZ ;  /* 0x000000090a0a7c10 */ /* 0x000fe2000ff3e0ff */
[----:B--2---:R-:W-:Y:S01]  /*36c80*/  IADD3.X R17, R17, UR8, RZ, P4, !PT ;  /* 0x0000000811117c10 */ /* 0x004fe2000a7fe4ff */
[----:B------:R1:W-:Y:S01]  /*36c90*/  STL [R1+0x17f8], R5 ;  /* 0x0017f80501007387 */ /* 0x0003e20000100800 */
[----:B------:R-:W-:Y:S02]  /*36ca0*/  IADD3 R13, P4, R13, UR9, RZ ;  /* 0x000000090d0d7c10 */ /* 0x000fe4000ff9e0ff */
[----:B------:R-:W-:Y:S01]  /*36cb0*/  IADD3.X R16, R16, UR8, RZ, P3, !PT ;  /* 0x0000000810107c10 */ /* 0x000fe20009ffe4ff */
[----:B------:R-:W-:Y:S01]  /*36cc0*/  IADD3 R12, P3, R12, UR9, RZ ;  /* 0x000000090c0c7c10 */ /* 0x000fe2000ff7e0ff */
[----:B-1----:R-:W2:Y:S01]  /*36cd0*/  LDL.LU R5, [R1+0x18a0] ;  /* 0x0018a00001057983 */ /* 0x002ea20000300800 */
[----:B------:R1:W-:Y:S01]  /*36ce0*/  STL [R1+0x166c], R11 ;  /* 0x00166c0b01007387 */ /* 0x0003e20000100800 */
[----:B------:R-:W-:Y:S01]  /*36cf0*/  IADD3.X R29, R29, UR8, RZ, P2, !PT ;  /* 0x000000081d1d7c10 */ /* 0x000fe200097fe4ff */
[----:B------:R-:W-:Y:S01]  /*36d00*/  IADD3 R0, P2, R0, UR9, RZ ;  /* 0x0000000900007c10 */ /* 0x000fe2000ff5e0ff */
[----:B-1----:R-:W3:Y:S01]  /*36d10*/  LDL.LU R11, [R1+0x189c] ;  /* 0x00189c00010b7983 */ /* 0x002ee20000300800 */
[----:B------:R1:W-:Y:S01]  /*36d20*/  STL [R1+0x1800], R10 ;  /* 0x0018000a01007387 */ /* 0x0003e20000100800 */
[----:B------:R-:W-:-:S02]  /*36d30*/  IADD3.X R28, R28, UR8, RZ, P6, !PT ;  /* 0x000000081c1c7c10 */ /* 0x000fc4000b7fe4ff */
[----:B-1----:R-:W2:Y:S01]  /*36d40*/  LDL.LU R10, [R1+0x1898] ;  /* 0x00189800010a7983 */ /* 0x002ea20000300800 */
[----:B------:R1:W-:Y:S01]  /*36d50*/  STL [R1+0x1668], R17 ;  /* 0x0016681101007387 */ /* 0x0003e20000100800 */
[----:B----4-:R-:W-:Y:S02]  /*36d60*/  IADD3 R3, P6, R3, UR9, RZ ;  /* 0x0000000903037c10 */ /* 0x010fe4000ffde0ff */
[----:B-1----:R0:W5:Y:S01]  /*36d70*/  LDL.LU R17, [R1+0x1894] ;  /* 0x0018940001117983 */ /* 0x0021620000300800 */
[----:B------:R1:W-:Y:S01]  /*36d80*/  STL [R1+0x1808], R13 ;  /* 0x0018080d01007387 */ /* 0x0003e20000100800 */
[----:B------:R-:W-:Y:S02]  /*36d90*/  IADD3.X R2, R2, UR8, RZ, P5, !PT ;  /* 0x0000000802027c10 */ /* 0x000fe4000affe4ff */
[----:B-1----:R0:W5:Y:S01]  /*36da0*/  LDL.LU R13, [R1+0x1890] ;  /* 0x00189000010d7983 */ /* 0x0021620000300800 */
[----:B------:R1:W-:Y:S03]  /*36db0*/  STL [R1+0x17c0], R16 ;  /* 0x0017c01001007387 */ /* 0x0003e60000100800 */
        /* <DEDUP_REMOVED lines=8> */
[----:B-1----:R-:W4:Y:S01]  /*36e40*/  LDL.LU R28, [R1+0x187c] ;  /* 0x00187c00011c7983 */ /* 0x002f220000300800 */
[----:B------:R1:W-:Y:S03]  /*36e50*/  STL [R1+0x1820], R3 ;  /* 0x0018200301007387 */ /* 0x0003e60000100800 */
[----:B-1----:R-:W2:Y:S01]  /*36e60*/  LDL.LU R3, [R1+0x1878] ;  /* 0x0018780001037983 */ /* 0x002ea20000300800 */
[----:B------:R1:W-:Y:S03]  /*36e70*/  STL [R1+0x17b4], R2 ;  /* 0x0017b40201007387 */ /* 0x0003e60000100800 */
[----:B-1----:R-:W3:Y:S01]  /*36e80*/  LDL.LU R2, [R1+0x1874] ;  /* 0x0018740001027983 */ /* 0x002ee20000300800 */
[----:B------:R-:W-:-:S02]  /*36e90*/  IADD3 R9, P5, R9, UR9, RZ ;  /* 0x0000000909097c10 */ /* 0x000fc4000ffbe0ff */
        /* <DEDUP_REMOVED lines=13> */
[----:B------:R-:W-:Y:S01]  /*36f70*/  STL [R1+0x1660], R27 ;  /* 0x0016601b01007387 */ /* 0x000fe20000100800 */
[----:B------:R-:W-:Y:S01]  /*36f80*/  IADD3.X R19, R19, UR8, RZ, P6, !PT ;  /* 0x0000000813137c10 */ /* 0x000fe2000b7fe4ff */
[----:B------:R-:W-:Y:S01]  /*36f90*/  STL [R1+0x1830], R14 ;  /* 0x0018300e01007387 */ /* 0x000fe20000100800 */
[----:B------:R-:W-:Y:S01]  /*36fa0*/  STL [R1+0x165c], R15 ;  /* 0x00165c0f01007387 */ /* 0x000fe20000100800 */
[----:B------:R-:W-:Y:S01]  /*36fb0*/  STL [R1+0x182c], R18 ;  /* 0x00182c1201007387 */ /* 0x000fe20000100800 */
[----:B------:R-:W-:-:S02]  /*36fc0*/  IADD3 R20, P6, R20, UR9, RZ ;  /* 0x0000000914147c10 */ /* 0x000fc4000ffde0ff */
[----:B--2---:R-:W-:Y:S02]  /*36fd0*/  IADD3.X R3, R3, UR8, RZ, P4, !PT ;  /* 0x0000000803037c10 */ /* 0x004fe4000a7fe4ff */
[----:B---3--:R-:W-:Y:S01]  /*36fe0*/  IADD3.X R2, R2, UR8, RZ, P5, !PT ;  /* 0x0000000802027c10 */ /* 0x008fe2000affe4ff */
[----:B------:R-:W-:-:S04]  /*36ff0*/  IADD3 R21, P5, R21, UR9, RZ ;  /* 0x0000000915157c10 */ /* 0x000fc8000ffbe0ff */
[----:B------:R1:W-:Y:S01]  /*37000*/  STL [R1+0x17ec], R2 ;  /* 0x0017ec0201007387 */ /* 0x0003e20000100800 */
[----:B------:R-:W-:Y:S03]  /*37010*/  STL [R1+0x17e4], R19 ;  /* 0x0017e41301007387 */ /* 0x000fe60000100800 */
[----:B-1----:R-:W2:Y:S01]  /*37020*/  LDL.LU R2, [R1+0x1870] ;  /* 0x0018700001027983 */ /* 0x002ea20000300800 */
[----:B------:R-:W-:Y:S02]  /*37030*/  STL [R1+0x1828], R20 ;  /* 0x0018281401007387 */ /* 0x000fe40000100800 */
[----:B------:R1:W-:Y:S02]  /*37040*/  STL [R1+0x17fc], R3 ;  /* 0x0017fc0301007387 */ /* 0x0003e40000100800 */
[----:B------:R-:W-:Y:S01]  /*37050*/  STL [R1+0x1824], R21 ;  /* 0x0018241501007387 */ /* 0x000fe20000100800 */
[----:B-1----:R-:W3:Y:S01]  /*37060*/  LDL.LU R3, [R1+0x186c] ;  /* 0x00186c0001037983 */ /* 0x002ee20000300800 */
[----:B------:R-:W-:-:S02]  /*37070*/  IADD3.X R22, R22, UR8, RZ, P1, !PT ;  /* 0x0000000816167c10 */ /* 0x000fc40008ffe4ff */
[----:B----4-:R-:W-:Y:S02]  /*37080*/  IADD3.X R28, R28, UR8, RZ, P2, !PT ;  /* 0x000000081c1c7c10 */ /* 0x010fe400097fe4ff */
[----:B------:R-:W-:Y:S01]  /*37090*/  IADD3.X R23, R23, UR8, RZ, P3, !PT ;  /* 0x0000000817177c10 */ /* 0x000fe20009ffe4ff */
[----:B------:R-:W-:Y:S02]  /*370a0*/  STL [R1+0x17f4], R22 ;  /* 0x0017f41601007387 */ /* 0x000fe40000100800 */
[----:B------:R1:W-:Y:S02]  /*370b0*/  STL [R1+0x180c], R28 ;  /* 0x00180c1c01007387 */ /* 0x0003e40000100800 */
[----:B------:R-:W-:Y:S02]  /*370c0*/  IMAD.MOV.U32 R15, RZ, RZ, R5 ;  /* 0x000000ffff0f7224 */ /* 0x000fe400078e0005 */
[----:B------:R-:W-:Y:S02]  /*370d0*/  IMAD.MOV.U32 R4, RZ, RZ, R11 ;  /* 0x000000ffff047224 */ /* 0x000fe400078e000b */
[----:B------:R-:W-:Y:S01]  /*370e0*/  IMAD.MOV.U32 R5, RZ, RZ, R8 ;  /* 0x000000ffff057224 */ /* 0x000fe200078e0008 */
[----:B-1----:R0:W5:Y:S01]  /*370f0*/  LDL.LU R28, [R1+0x1868] ;  /* 0x00186800011c7983 */ /* 0x0021620000300800 */
[----:B------:R-:W-:Y:S02]  /*37100*/  STL [R1+0x1804], R23 ;  /* 0x0018041701007387 */ /* 0x000fe40000100800 */
[----:B------:R-:W-:Y:S01]  /*37110*/  IMAD.MOV.U32 R14, RZ, RZ, R10 ;  /* 0x000000ffff0e7224 */ /* 0x000fe200078e000a */
[----:B--2---:R-:W-:-:S05]  /*37120*/  IADD3.X R2, R2, UR8, RZ, P6, !PT ;  /* 0x0000000802027c10 */ /* 0x004fca000b7fe4ff */
[----:B------:R1:W-:Y:S01]  /*37130*/  STL [R1+0x1814], R2 ;  /* 0x0018140201007387 */ /* 0x0003e20000100800 */
[----:B---3--:R-:W-:-:S03]  /*37140*/  IADD3.X R3, R3, UR8, RZ, P5, !PT ;  /* 0x0000000803037c10 */ /* 0x008fc6000affe4ff */
[----:B-1----:R-:W1:Y:S04]  /*37150*/  S2R R2, SR_TID.X ;  /* 0x0000000000027919 */ /* 0x002e680000002100 */
[----:B------:R2:W-:Y:S04]  /*37160*/  STL [R1+0x181c], R3 ;  /* 0x00181c0301007387 */ /* 0x0005e80000100800 */
[----:B--2---:R0:W5:Y:S01]  /*37170*/  LDL.LU R3, [R1+0x1864] ;  /* 0x0018640001037983 */ /* 0x0041620000300800 */
[----:B------:R0:W-:Y:S02]  /*37180*/  STL.64 [R1+0x10e8], R4 ;  /* 0x0010e80401007387 */ /* 0x0001e40000100a00 */
[----:B------:R0:W-:Y:S01]  /*37190*/  STL.64 [R1+0x10f0], R14 ;  /* 0x0010f00e01007387 */ /* 0x0001e20000100a00 */
[----:B-1----:R-:W-:-:S05]  /*371a0*/  LOP3.LUT R2, R2, 0x7f, RZ, 0xc0, !PT ;  /* 0x0000007f02027812 */ /* 0x002fca00078ec0ff */
[----:B------:R-:W-:Y:S01]  /*371b0*/  IMAD.SHL.U32 R2, R2, 0x2, RZ ;  /* 0x0000000202027824 */ /* 0x000fe200078e00ff */
[----:B0-----:R-:W-:Y:S01]  /*371c0*/  @!P0 CALL.REL.NOINC `(.L_x_2) ;  /* 0x0000001000008944 */ /* 0x001fe20003c00000 */
[----:B------:R-:W-:Y:S05]  /*371d0*/  BRA `(.L_x_3) ;  /* 0xfffd759000007947 */ /* 0x000fea000383ffff */
.L_x_2:
[----:B-----5:R-:W2:Y:S04]  /*371e0*/  LDL.LU R0, [R1+0x2e0] ;  /* 0x0002e00001007983 */ /* 0x020ea80000300800 */
[----:B--2---:R0:W-:Y:S04]  /*371f0*/  STL [R1+0x20a0], R0 ;  /* 0x0020a00001007387 */ /* 0x0041e80000100800 */
[----:B0-----:R-:W2:Y:S04]  /*37200*/  LDL.LU R0, [R1+0x8cc] ;  /* 0x0008cc0001007983 */ /* 0x001ea80000300800 */
        /* <DEDUP_REMOVED lines=33> */
[----:B------:R-:W2:Y:S01]  /*37420*/  LDL.LU R2, [R1+0x8c4] ;  /* 0x0008c40001027983 */ /* 0x000ea20000300800 */
[----:B0-----:R-:W-:-:S03]  /*37430*/  IMAD.MOV.U32 R0, RZ, RZ, R7 ;  /* 0x000000ffff007224 */ /* 0x001fc600078e0007 */
        /* <DEDUP_REMOVED lines=33> */
[----:B------:R-:W2:Y:S04]  /*37650*/  LDL.LU R29, [R1+0x8c0] ;  /* 0x0008c000011d7983 */ /* 0x000ea80000300800 */
[----:B------:R-:W3:Y:S04]  /*37660*/  LDL.LU R11, [R1+0x8d4] ;  /* 0x0008d400010b7983 */ /* 0x000ee80000300800 */
[----:B------:R-:W3:Y:S04]  /*37670*/  LDL.LU R8, [R1+0x8d0] ;  /* 0x0008d00001087983 */ /* 0x000ee80000300800 */
[----:B------:R-:W4:Y:S04]  /*37680*/  LDL.LU R10, [R1+0x8e4] ;  /* 0x0008e400010a7983 */ /* 0x000f280000300800 */
[----:B------:R-:W4:Y:S04]  /*37690*/  LDL.LU R5, [R1+0x8e0] ;  /* 0x0008e00001057983 */ /* 0x000f280000300800 */
[----:B------:R-:W2:Y:S04]  /*376a0*/  LDL.LU R9, [R1+0x2fc] ;  /* 0x0002fc0001097983 */ /* 0x000ea80000300800 */
[----:B------:R-:W2:Y:S01]  /*376b0*/  LDL.LU R4, [R1+0x2f8] ;  /* 0x0002f80001047983 */ /* 0x000ea20000300800 */
[----:B0-----:R-:W-:-:S03]  /*376c0*/  IMAD.MOV.U32 R2, RZ, RZ, R6 ;  /* 0x000000ffff027224 */ /* 0x001fc600078e0006 */
[----:B------:R-:W2:Y:S04]  /*376d0*/  LDL.LU R24, [R1+0x9bc] ;  /* 0x0009bc0001187983 */ /* 0x000ea80000300800 */
        /* <DEDUP_REMOVED lines=13> */
[----:B------:R0:W-:Y:S01]  /*377b0*/  STL [R1+0x1890], R13 ;  /* 0x0018900d01007387 */ /* 0x0001e20000100800 */
[----:B------:R-:W-:-:S03]  /*377c0*/  F2FP.PACK_AB R0, R2, R0 ;  /* 0x000000000200723e */ /* 0x000fc600000000ff */
        /* <DEDUP_REMOVED lines=11> */
[----:B------:R-:W2:Y:S04]  /*37880*/  LDL.LU R2, [R1+0x2128] ;  /* 0x0021280001027983 */ /* 0x000ea80000300800 */
[----:B------:R0:W-:Y:S04]  /*37890*/  STL [R1+0x123c], R0 ;  /* 0x00123c0001007387 */ /* 0x0001e80000100800 */
[----:B0-----:R-:W2:Y:S02]  /*378a0*/  LDL.LU R0, [R1+0x2124] ;  /* 0x0021240001007983 */ /* 0x001ea40000300800 */
[----:B--2---:R-:W-:-:S02]  /*378b0*/  F2FP.PACK_AB R0, R2, R0 ;  /* 0x000000000200723e */ /* 0x004fc400000000ff */
        /* <DEDUP_REMOVED lines=62> */
[----:B0-----:R-:W2:Y:S01]  /*37ca0*/  LDL.LU R0, [R1+0x20a4] ;  /* 0x0020a40001007983 */ /* 0x001ea20000300800 */
[----:B------:R-:W-:Y:S02]  /*37cb0*/  F2FP.PACK_AB R16, R28, R16 ;  /* 0x000000101c10723e */ /* 0x000fe400000000ff */
[----:B--2---:R-:W-:-:S02]  /*37cc0*/  F2FP.PACK_AB R3, R0, R3 ;  /* 0x000000030003723e */ /* 0x004fc400000000ff */
[----:B------:R-:W2:Y:S01]  /*37cd0*/  LDL.LU R0, [R1+0x20a0] ;  /* 0x0020a00001007983 */ /* 0x000ea20000300800 */
[----:B------:R-:W-:-:S03]  /*37ce0*/  F2FP.PACK_AB R12, R17, R12 ;  /* 0x0000000c110c723e */ /* 0x000fc600000000ff */
[----:B------:R2:W-:Y:S01]  /*37cf0*/  STL [R1+0x11f8], R3 ;  /* 0x0011f80301007387 */ /* 0x0005e20000100800 */
[----:B------:R-:W-:-:S03]  /*37d00*/  F2FP.PACK_AB R2, R2, R29 ;  /* 0x0000001d0202723e */ /* 0x000fc600000000ff */
[----:B------:R-:W-:Y:S04]  /*37d10*/  STL [R1+0x11f4], R16 ;  /* 0x0011f41001007387 */ /* 0x000fe80000100800 */
[----:B------:R-:W-:Y:S01]  /*37d20*/  STL [R1+0x11f0], R12 ;  /* 0x0011f00c01007387 */ /* 0x000fe20000100800 */
[----:B--2---:R-:W-:Y:S02]  /*37d30*/  F2FP.PACK_AB R3, R13, R0 ;  /* 0x000000000d03723e */ /* 0x004fe400000000ff */
[----:B---3--:R-:W-:-:S03]  /*37d40*/  F2FP.PACK_AB R0, R11, R8 ;  /* 0x000000080b00723e */ /* 0x008fc600000000ff */
[----:B------:R4:W-:Y:S04]  /*37d50*/  STL [R1+0x11ec], R3 ;  /* 0x0011ec0301007387 */ /* 0x0009e80000100800 */
[----:B------:R0:W-:Y:S01]  /*37d60*/  STL [R1+0x11e8], R2 ;  /* 0x0011e80201007387 */ /* 0x0001e20000100800 */
[----:B----4-:R-:W-:-:S03]  /*37d70*/  F2FP.PACK_AB R3, R10, R5 ;  /* 0x000000050a03723e */ /* 0x010fc600000000ff */
[----:B------:R1:W-:Y:S01]  /*37d80*/  STL [R1+0x11e4], R0 ;  /* 0x0011e40001007387 */ /* 0x0003e20000100800 */
[----:B0-----:R-:W-:-:S03]  /*37d90*/  F2FP.PACK_AB R2, R9, R4 ;  /* 0x000000040902723e */ /* 0x001fc600000000ff */
[----:B------:R0:W-:Y:S01]  /*37da0*/  STL [R1+0x11e0], R3 ;  /* 0x0011e00301007387 */ /* 0x0001e20000100800 */
[----:B-1----:R-:W-:-:S03]  /*37db0*/  F2FP.PACK_AB R0, R24, R25 ;  /* 0x000000191800723e */ /* 0x002fc600000000ff */
[----:B------:R1:W-:Y:S01]  /*37dc0*/  STL [R1+0x11dc], R2 ;  /* 0x0011dc0201007387 */ /* 0x0003e20000100800 */
[----:B0-----:R-:W-:-:S03]  /*37dd0*/  F2FP.PACK_AB R3, R26, R27 ;  /* 0x0000001b1a03723e */ /* 0x001fc600000000ff */
[----:B------:R0:W-:Y:S04]  /*37de0*/  STL [R1+0x11d8], R0 ;  /* 0x0011d80001007387 */ /* 0x0001e80000100800 */
[----:B------:R2:W-:Y:S01]  /*37df0*/  STL [R1+0x11d4], R3 ;  /* 0x0011d40301007387 */ /* 0x0005e20000100800 */
[----:B-1----:R-:W-:Y:S02]  /*37e00*/  F2FP.PACK_AB R2, R6, R7 ;  /* 0x000000070602723e */ /* 0x002fe400000000ff */
[----:B0-----:R-:W-:-:S03]  /*37e10*/  F2FP.PACK_AB R0, R14, R15 ;  /* 0x0000000f0e00723e */ /* 0x001fc600000000ff */
[----:B------:R-:W-:Y:S01]  /*37e20*/  STL [R1+0x11d0], R2 ;  /* 0x0011d00201007387 */ /* 0x000fe20000100800 */
[----:B--2---:R-:W-:-:S03]  /*37e30*/  F2FP.PACK_AB R3, R18, R19 ;  /* 0x000000131203723e */ /* 0x004fc600000000ff */
[----:B------:R-:W-:Y:S04]  /*37e40*/  STL [R1+0x11cc], R0 ;  /* 0x0011cc0001007387 */ /* 0x000fe80000100800 */
[----:B------:R0:W-:Y:S04]  /*37e50*/  STL [R1+0x11c8], R3 ;  /* 0x0011c80301007387 */ /* 0x0001e80000100800 */
[----:B0-----:R-:W2:Y:S01]  /*37e60*/  LDL.LU R3, [R1+0xaa8] ;  /* 0x000aa80001037983 */ /* 0x001ea20000300800 */
[----:B------:R-:W-:Y:S02]  /*37e70*/  F2FP.PACK_AB R2, R20, R21 ;  /* 0x000000151402723e */ /* 0x000fe400000000ff */
[----:B------:R-:W-:-:S03]  /*37e80*/  F2FP.PACK_AB R0, R22, R23 ;  /* 0x000000171600723e */ /* 0x000fc600000000ff */
[----:B------:R-:W-:Y:S04]  /*37e90*/  STL [R1+0x11c4], R2 ;  /* 0x0011c40201007387 */ /* 0x000fe80000100800 */
[----:B--2---:R0:W-:Y:S04]  /*37ea0*/  STL [R1+0x2018], R3 ;  /* 0x0020180301007387 */ /* 0x0041e80000100800 */
[----:B------:R-:W-:Y:S04]  /*37eb0*/  STL [R1+0x11c0], R0 ;  /* 0x0011c00001007387 */ /* 0x000fe80000100800 */
        /* <DEDUP_REMOVED lines=24> */
[----:B0-----:R-:W2:Y:S04]  /*38040*/  LDL.LU R3, [R1] ;  /* 0x0000000001037983 */ /* 0x001ea80000300800 */
        /* <DEDUP_REMOVED lines=8> */
[----:B------:R-:W3:Y:S04]  /*380d0*/  LDL.LU R28, [R1+0xabc] ;  /* 0x000abc00011c7983 */ /* 0x000ee80000300800 */
[----:B---3--:R0:W-:Y:S04]  /*380e0*/  STL [R1+0x2014], R28 ;  /* 0x0020141c01007387 */ /* 0x0081e80000100800 */
[----:B0-----:R-:W3:Y:S04]  /*380f0*/  LDL.LU R28, [R1+0xaac] ;  /* 0x000aac00011c7983 */ /* 0x001ee80000300800 */
        /* <DEDUP_REMOVED lines=33> */
[----:B0-----:R-:W2:Y:S04]  /*38310*/  LDL.LU R28, [R1+0xc] ;  /* 0x00000c00011c7983 */ /* 0x001ea80000300800 */
[----:B------:R-:W3:Y:S04]  /*38320*/  LDL.LU R16, [R1+0xab8] ;  /* 0x000ab80001107983 */ /* 0x000ee80000300800 */
[----:B------:R-:W4:Y:S04]  /*38330*/  LDL.LU R17, [R1+0xacc] ;  /* 0x000acc0001117983 */ /* 0x000f280000300800 */
[----:B------:R-:W4:Y:S04]  /*38340*/  LDL.LU R12, [R1+0xac8] ;  /* 0x000ac800010c7983 */ /* 0x000f280000300800 */
[----:B------:R-:W3:Y:S04]  /*38350*/  LDL.LU R13, [R1+0x4e4] ;  /* 0x0004e400010d7983 */ /* 0x000ee80000300800 */
        /* <DEDUP_REMOVED lines=22> */
[----:B------:R-:W3:Y:S01]  /*384c0*/  LDL.LU R23, [R1+0xbb0] ;  /* 0x000bb00001177983 */ /* 0x000ee20000300800 */
[----:B--2---:R-:W-:-:S03]  /*384d0*/  F2FP.PACK_AB R3, R28, R3 ;  /* 0x000000031c03723e */ /* 0x004fc600000000ff */
        /* <DEDUP_REMOVED lines=68> */
[----:B------:R-:W2:Y:S01]  /*38920*/  LDL.LU R28, [R1+0x2014] ;  /* 0x00201400011c7983 */ /* 0x000ea20000300800 */
[----:B----4-:R-:W-:-:S03]  /*38930*/  F2FP.PACK_AB R12, R17, R12 ;  /* 0x0000000c110c723e */ /* 0x010fc600000000ff */
[----:B------:R0:W-:Y:S01]  /*38940*/  STL [R1+0x1178], R3 ;  /* 0x0011780301007387 */ /* 0x0001e20000100800 */
[----:B---3--:R-:W-:Y:S02]  /*38950*/  F2FP.PACK_AB R2, R2, R29 ;  /* 0x0000001d0202723e */ /* 0x008fe400000000ff */
[----:B0-----:R-:W-:Y:S02]  /*38960*/  F2FP.PACK_AB R3, R13, R0 ;  /* 0x000000000d03723e */ /* 0x001fe400000000ff */
[----:B------:R-:W-:Y:S02]  /*38970*/  F2FP.PACK_AB R0, R11, R8 ;  /* 0x000000080b00723e */ /* 0x000fe400000000ff */
[----:B--2---:R-:W-:-:S05]  /*38980*/  F2FP.PACK_AB R16, R28, R16 ;  /* 0x000000101c10723e */ /* 0x004fca00000000ff */
[----:B------:R-:W-:Y:S04]  /*38990*/  STL [R1+0x1174], R16 ;  /* 0x0011741001007387 */ /* 0x000fe80000100800 */
[----:B------:R-:W-:Y:S04]  /*389a0*/  STL [R1+0x1170], R12 ;  /* 0x0011700c01007387 */ /* 0x000fe80000100800 */
[----:B------:R0:W-:Y:S04]  /*389b0*/  STL [R1+0x116c], R3 ;  /* 0x00116c0301007387 */ /* 0x0001e80000100800 */
[----:B------:R1:W-:Y:S01]  /*389c0*/  STL [R1+0x1168], R2 ;  /* 0x0011680201007387 */ /* 0x0003e20000100800 */
[----:B0-----:R-:W-:-:S03]  /*389d0*/  F2FP.PACK_AB R3, R10, R5 ;  /* 0x000000050a03723e */ /* 0x001fc600000000ff */
[----:B------:R0:W-:Y:S01]  /*389e0*/  STL [R1+0x1164], R0 ;  /* 0x0011640001007387 */ /* 0x0001e20000100800 */
[----:B-1----:R-:W-:-:S03]  /*389f0*/  F2FP.PACK_AB R2, R9, R4 ;  /* 0x000000040902723e */ /* 0x002fc600000000ff */
[----:B------:R1:W-:Y:S01]  /*38a00*/  STL [R1+0x1160], R3 ;  /* 0x0011600301007387 */ /* 0x0003e20000100800 */
[----:B0-----:R-:W-:-:S03]  /*38a10*/  F2FP.PACK_AB R0, R24, R25 ;  /* 0x000000191800723e */ /* 0x001fc600000000ff */
[----:B------:R0:W-:Y:S01]  /*38a20*/  STL [R1+0x115c], R2 ;  /* 0x00115c0201007387 */ /* 0x0001e20000100800 */
[----:B-1----:R-:W-:-:S03]  /*38a30*/  F2FP.PACK_AB R3, R26, R27 ;  /* 0x0000001b1a03723e */ /* 0x002fc600000000ff */
[----:B------:R1:W-:Y:S04]  /*38a40*/  STL [R1+0x1158], R0 ;  /* 0x0011580001007387 */ /* 0x0003e80000100800 */
[----:B------:R2:W-:Y:S01]  /*38a50*/  STL [R1+0x1154], R3 ;  /* 0x0011540301007387 */ /* 0x0005e20000100800 */
[----:B0-----:R-:W-:Y:S02]  /*38a60*/  F2FP.PACK_AB R2, R6, R7 ;  /* 0x000000070602723e */ /* 0x001fe400000000ff */
[----:B-1----:R-:W-:-:S03]  /*38a70*/  F2FP.PACK_AB R0, R14, R15 ;  /* 0x0000000f0e00723e */ /* 0x002fc600000000ff */
        /* <DEDUP_REMOVED lines=762> */
[----:B------:R-:W2:Y:S03]  /*3ba20*/  LDL.LU R28, [R1+0x1df4] ;  /* 0x001df400011c7983 */ /* 0x000ea60000300800 */
[----:B------:R0:W-:Y:S02]  /*3ba30*/  STL [R1+0x7d0], R3 ;  /* 0x0007d00301007387 */ /* 0x0001e40000100800 */
[----:B0-----:R-:W2:Y:S02]  /*3ba40*/  LDL.LU R3, [R1+0x1df0] ;  /* 0x001df00001037983 */ /* 0x001ea40000300800 */
[----:B--2---:R-:W-:Y:S02]  /*3ba50*/  F2FP.PACK_AB R3, R28, R3 ;  /* 0x000000031c03723e */ /* 0x004fe400000000ff */
[----:B------:R-:W2:Y:S03]  /*3ba60*/  LDL.LU R28, [R1+0x1dec] ;  /* 0x001dec00011c7983 */ /* 0x000ea60000300800 */
[----:B------:R0:W-:Y:S02]  /*3ba70*/  STL [R1+0x7cc], R3 ;  /* 0x0007cc0301007387 */ /* 0x0001e40000100800 */
[----:B0-----:R-:W2:Y:S02]  /*3ba80*/  LDL.LU R3, [R1+0x1de8] ;  /* 0x001de80001037983 */ /* 0x001ea40000300800 */
[----:B--2---:R-:W-:-:S02]  /*3ba90*/  F2FP.PACK_AB R3, R28, R3 ;  /* 0x000000031c03723e */ /* 0x004fc400000000ff */
[----:B------:R-:W2:Y:S01]  /*3baa0*/  LDL.LU R28, [R1+0x1de4] ;  /* 0x001de400011c7983 */ /* 0x000ea20000300800 */
[----:B----4-:R-:W-:Y:S02]  /*3bab0*/  F2FP.PACK_AB R12, R17, R12 ;  /* 0x0000000c110c723e */ /* 0x010fe400000000ff */
[----:B------:R0:W-:Y:S01]  /*3bac0*/  STL [R1+0x7c8], R3 ;  /* 0x0007c80301007387 */ /* 0x0001e20000100800 */
[----:B---3--:R-:W-:Y:S02]  /*3bad0*/  F2FP.PACK_AB R2, R2, R29 ;  /* 0x0000001d0202723e */ /* 0x008fe400000000ff */
[----:B0-----:R-:W-:Y:S01]  /*3bae0*/  F2FP.PACK_AB R3, R13, R0 ;  /* 0x000000000d03723e */ /* 0x001fe200000000ff */
[----:B------:R-:W-:Y:S01]  /*3baf0*/  F2FP.PACK_AB R0, R11, R8 ;  /* 0x000000080b00723e */ /* 0x000fe200000000ff */
[----:B--2---:R-:W-:-:S05]  /*3bb00*/  F2FP.PACK_AB R16, R28, R16 ;  /* 0x000000101c10723e */ /* 0x004fca00000000ff */
[----:B------:R-:W-:Y:S01]  /*3bb10*/  STL [R1+0x7c4], R16 ;  /* 0x0007c41001007387 */ /* 0x000fe20000100800 */
[----:B------:R-:W-:Y:S02]  /*3bb20*/  STL [R1+0x7c0], R12 ;  /* 0x0007c00c01007387 */ /* 0x000fe40000100800 */
[----:B------:R0:W-:Y:S02]  /*3bb30*/  STL [R1+0x7bc], R3 ;  /* 0x0007bc0301007387 */ /* 0x0001e40000100800 */
[----:B------:R1:W-:Y:S01]  /*3bb40*/  STL [R1+0x7b8], R2 ;  /* 0x0007b80201007387 */ /* 0x0003e20000100800 */
[----:B------:R2:W-:Y:S01]  /*3bb50*/  STL [R1+0x7b4], R0 ;  /* 0x0007b40001007387 */ /* 0x0005e20000100800 */
[----:B0-----:R-:W-:Y:S02]  /*3bb60*/  F2FP.PACK_AB R3, R10, R5 ;  /* 0x000000050a03723e */ /* 0x001fe400000000ff */
[----:B-1----:R-:W-:Y:S02]  /*3bb70*/  F2FP.PACK_AB R2, R9, R4 ;  /* 0x000000040902723e */ /* 0x002fe400000000ff */
[----:B--2---:R-:W-:Y:S01]  /*3bb80*/  F2FP.PACK_AB R0, R24, R25 ;  /* 0x000000191800723e */ /* 0x004fe200000000ff */
[----:B------:R0:W-:Y:S02]  /*3bb90*/  STL [R1+0x7b0], R3 ;  /* 0x0007b00301007387 */ /* 0x0001e40000100800 */
[----:B------:R1:W-:Y:S02]  /*3bba0*/  STL [R1+0x72c], R2 ;  /* 0x00072c0201007387 */ /* 0x0003e40000100800 */
[----:B------:R2:W-:Y:S01]  /*3bbb0*/  STL [R1+0x728], R0 ;  /* 0x0007280001007387 */ /* 0x0005e20000100800 */
[----:B0-----:R-:W-:-:S02]  /*3bbc0*/  F2FP.PACK_AB R3, R26, R27 ;  /* 0x0000001b1a03723e */ /* 0x001fc400000000ff */
[----:B-1----:R-:W-:Y:S02]  /*3bbd0*/  F2FP.PACK_AB R2, R6, R7 ;  /* 0x000000070602723e */ /* 0x002fe400000000ff */
[----:B--2---:R-:W-:Y:S01]  /*3bbe0*/  F2FP.PACK_AB R0, R14, R15 ;  /* 0x0000000f0e00723e */ /* 0x004fe200000000ff */
[----:B------:R0:W-:Y:S02]  /*3bbf0*/  STL [R1+0x724], R3 ;  /* 0x0007240301007387 */ /* 0x0001e40000100800 */
[----:B------:R-:W-:Y:S02]  /*3bc00*/  STL [R1+0x720], R2 ;  /* 0x0007200201007387 */ /* 0x000fe40000100800 */
[----:B------:R-:W-:Y:S01]  /*3bc10*/  STL [R1+0x71c], R0 ;  /* 0x00071c0001007387 */ /* 0x000fe20000100800 */
[----:B0-----:R-:W-:-:S05]  /*3bc20*/  F2FP.PACK_AB R3, R18, R19 ;  /* 0x000000131203723e */ /* 0x001fca00000000ff */
[----:B------:R0:W-:Y:S04]  /*3bc30*/  STL [R1+0x718], R3 ;  /* 0x0007180301007387 */ /* 0x0001e80000100800 */
[----:B0-----:R-:W2:Y:S01]  /*3bc40*/  LDL.LU R3, [R1+0xcc8] ;  /* 0x000cc80001037983 */ /* 0x001ea20000300800 */
[----:B------:R-:W-:Y:S02]  /*3bc50*/  F2FP.PACK_AB R2, R20, R21 ;  /* 0x000000151402723e */ /* 0x000fe400000000ff */
[----:B------:R-:W-:-:S03]  /*3bc60*/  F2FP.PACK_AB R0, R22, R23 ;  /* 0x000000171600723e */ /* 0x000fc600000000ff */
[----:B------:R-:W-:Y:S04]  /*3bc70*/  STL [R1+0x714], R2 ;  /* 0x0007140201007387 */ /* 0x000fe80000100800 */
[----:B--2---:R0:W-:Y:S01]  /*3bc80*/  STL [R1+0x1d5c], R3 ;  /* 0x001d5c0301007387 */ /* 0x0041e20000100800 */
[----:B------:R-:W-:Y:S03]  /*3bc90*/  STL [R1+0x710], R0 ;  /* 0x0007100001007387 */ /* 0x000fe60000100800 */
        /* <DEDUP_REMOVED lines=32> */
[----:B0-----:R-:W2:Y:S01]  /*3bea0*/  LDL.LU R3, [R1+0x538] ;  /* 0x0005380001037983 */ /* 0x001ea20000300800 */
[----:B------:R-:W3:Y:S03]  /*3beb0*/  LDL.LU R28, [R1+0xcdc] ;  /* 0x000cdc00011c7983 */ /* 0x000ee60000300800 */
        /* <DEDUP_REMOVED lines=35> */
[----:B0-----:R-:W2:Y:S01]  /*3c0f0*/  LDL.LU R28, [R1+0x53c] ;  /* 0x00053c00011c7983 */ /* 0x001ea20000300800 */
[----:B------:R-:W3:Y:S02]  /*3c100*/  LDL.LU R16, [R1+0xcd8] ;  /* 0x000cd80001107983 */ /* 0x000ee40000300800 */
[----:B------:R-:W4:Y:S02]  /*3c110*/  LDL.LU R17, [R1+0xcec] ;  /* 0x000cec0001117983 */ /* 0x000f240000300800 */
[----:B------:R-:W4:Y:S01]  /*3c120*/  LDL.LU R12, [R1+0xce8] ;  /* 0x000ce800010c7983 */ /* 0x000f220000300800 */
        /* <DEDUP_REMOVED lines=93> */
[----:B------:R-:W2:Y:S01]  /*3c700*/  LDL.LU R28, [R1+0x1d58] ;  /* 0x001d5800011c7983 */ /* 0x000ea20000300800 */
[----:B----4-:R-:W-:-:S02]  /*3c710*/  F2FP.PACK_AB R12, R17, R12 ;  /* 0x0000000c110c723e */ /* 0x010fc400000000ff */
        /* <DEDUP_REMOVED lines=1604> */
[----:B------:R1:W-:Y:S02]  /*42b60*/  STL [R1+0x30], R2 ;  /* 0x0000300201007387 */ /* 0x0003e40000100800 */
[----:B------:R2:W-:Y:S01]  /*42b70*/  STL [R1+0x2c], R0 ;  /* 0x00002c0001007387 */ /* 0x0005e20000100800 */
[----:B0-----:R-:W-:-:S05]  /*42b80*/  F2FP.PACK_AB R3, R18, R19 ;  /* 0x000000131203723e */ /* 0x001fca00000000ff */
[----:B------:R-:W-:Y:S01]  /*42b90*/  STL [R1+0x28], R3 ;  /* 0x0000280301007387 */ /* 0x000fe20000100800 */
[----:B------:R-:W3:Y:S01]  /*42ba0*/  LDL.LU R7, [R1+0x1008] ;  /* 0x0010080001077983 */ /* 0x000ee20000300800 */
[----:B-1----:R-:W-:Y:S02]  /*42bb0*/  F2FP.PACK_AB R2, R20, R21 ;  /* 0x000000151402723e */ /* 0x002fe400000000ff */
[----:B--2---:R-:W-:-:S03]  /*42bc0*/  F2FP.PACK_AB R0, R22, R23 ;  /* 0x000000171600723e */ /* 0x004fc600000000ff */
[----:B------:R-:W-:Y:S04]  /*42bd0*/  STL [R1+0x24], R2 ;  /* 0x0000240201007387 */ /* 0x000fe80000100800 */
[----:B---3--:R0:W-:Y:S01]  /*42be0*/  STL [R1+0x18b8], R7 ;  /* 0x0018b80701007387 */ /* 0x0081e20000100800 */
        /* <DEDUP_REMOVED lines=35> */
[----:B------:R-:W3:Y:S03]  /*42e20*/  LDL.LU R5, [R1+0x1028] ;  /* 0x0010280001057983 */ /* 0x000ee60000300800 */
[----:B---3--:R0:W-:Y:S04]  /*42e30*/  STL [R1+0x18b0], R5 ;  /* 0x0018b00501007387 */ /* 0x0081e80000100800 */
[----:B0-----:R-:W3:Y:S01]  /*42e40*/  LDL.LU R5, [R1+0x101c] ;  /* 0x00101c0001057983 */ /* 0x001ee20000300800 */
[----:B------:R-:W4:Y:S03]  /*42e50*/  LDL.LU R4, [R1+0x1038] ;  /* 0x0010380001047983 */ /* 0x000f260000300800 */
[----:B----4-:R0:W-:Y:S04]  /*42e60*/  STL [R1+0x18ac], R4 ;  /* 0x0018ac0401007387 */ /* 0x0101e80000100800 */
[----:B0-----:R-:W4:Y:S01]  /*42e70*/  LDL.LU R4, [R1+0x102c] ;  /* 0x00102c0001047983 */ /* 0x001f220000300800 */
[----:B------:R-:W2:Y:S03]  /*42e80*/  LDL.LU R11, [R1+0x1000] ;  /* 0x00100000010b7983 */ /* 0x000ea60000300800 */
[----:B--2---:R0:W-:Y:S04]  /*42e90*/  STL [R1+0x18a8], R11 ;  /* 0x0018a80b01007387 */ /* 0x0041e80000100800 */
[----:B0-----:R-:W2:Y:S01]  /*42ea0*/  LDL.LU R11, [R1+0x103c] ;  /* 0x00103c00010b7983 */ /* 0x001ea20000300800 */
        /* <DEDUP_REMOVED lines=15> */
[----:B------:R-:W2:Y:S02]  /*42fa0*/  LDL.LU R14, [R1+0x1058] ;  /* 0x00105800010e7983 */ /* 0x000ea40000300800 */
[----:B------:R-:W2:Y:S02]  /*42fb0*/  LDL.LU R12, [R1+0x106c] ;  /* 0x00106c00010c7983 */ /* 0x000ea40000300800 */
[----:B------:R-:W2:Y:S02]  /*42fc0*/  LDL.LU R19, [R1+0x1040] ;  /* 0x0010400001137983 */ /* 0x000ea40000300800 */
        /* <DEDUP_REMOVED lines=16> */
[----:B------:R-:W2:Y:S01]  /*430d0*/  LDL.LU R28, [R1+0x10bc] ;  /* 0x0010bc00011c7983 */ /* 0x000ea20000300800 */
[----:B------:R-:W-:-:S02]  /*430e0*/  F2FP.PACK_AB R7, R6, R7 ;  /* 0x000000070607723e */ /* 0x000fc400000000ff */
[----:B--2---:R0:W-:Y:S04]  /*430f0*/  STL [R1+0x186c], R28 ;  /* 0x00186c1c01007387 */ /* 0x0041e80000100800 */
[----:B0-----:R-:W2:Y:S01]  /*43100*/  LDL.LU R28, [R1+0x10ac] ;  /* 0x0010ac00011c7983 */ /* 0x001ea20000300800 */
        /* <DEDUP_REMOVED lines=38> */
[----:B------:R0:W-:Y:S02]  /*43370*/  STL [R1], R7 ;  /* 0x0000000701007387 */ /* 0x0001e40000100800 */
[----:B0-----:R-:W2:Y:S02]  /*43380*/  LDL.LU R7, [R1+0x18b8] ;  /* 0x0018b80001077983 */ /* 0x001ea40000300800 */
[----:B--2---:R-:W-:Y:S02]  /*43390*/  F2FP.PACK_AB R7, R6, R7 ;  /* 0x000000070607723e */ /* 0x004fe400000000ff */
[----:B------:R-:W3:Y:S02]  /*433a0*/  LDL.LU R6, [R1+0x18b4] ;  /* 0x0018b40001067983 */ /* 0x000ee40000300800 */
[----:B---3--:R-:W-:-:S02]  /*433b0*/  F2FP.PACK_AB R6, R5, R6 ;  /* 0x000000060506723e */ /* 0x008fc400000000ff */
[----:B------:R-:W4:Y:S02]  /*433c0*/  LDL.LU R5, [R1+0x18b0] ;  /* 0x0018b00001057983 */ /* 0x000f240000300800 */
[----:B----4-:R-:W-:Y:S02]  /*433d0*/  F2FP.PACK_AB R5, R4, R5 ;  /* 0x000000050405723e */ /* 0x010fe400000000ff */
[----:B------:R-:W2:Y:S02]  /*433e0*/  LDL.LU R4, [R1+0x18ac] ;  /* 0x0018ac0001047983 */ /* 0x000ea40000300800 */
[----:B--2---:R-:W-:Y:S02]  /*433f0*/  F2FP.PACK_AB R4, R11, R4 ;  /* 0x000000040b04723e */ /* 0x004fe400000000ff */
[----:B------:R-:W2:Y:S02]  /*43400*/  LDL.LU R11, [R1+0x18a8] ;  /* 0x0018a800010b7983 */ /* 0x000ea40000300800 */
[----:B--2---:R-:W-:-:S02]  /*43410*/  F2FP.PACK_AB R11, R10, R11 ;  /* 0x0000000b0a0b723e */ /* 0x004fc400000000ff */
[----:B------:R-:W2:Y:S02]  /*43420*/  LDL.LU R10, [R1+0x18a4] ;  /* 0x0018a400010a7983 */ /* 0x000ea40000300800 */
[----:B--2---:R-:W-:Y:S02]  /*43430*/  F2FP.PACK_AB R10, R9, R10 ;  /* 0x0000000a090a723e */ /* 0x004fe400000000ff */
        /* <DEDUP_REMOVED lines=26> */
[----:B------:R-:W2:Y:S01]  /*435e0*/  LDL.LU R28, [R1+0x186c] ;  /* 0x00186c00011c7983 */ /* 0x000ea20000300800 */
[----:B------:R-:W-:Y:S02]  /*435f0*/  F2FP.PACK_AB R27, R3, R27 ;  /* 0x0000001b031b723e */ /* 0x000fe400000000ff */
[----:B------:R-:W-:-:S02]  /*43600*/  F2FP.PACK_AB R26, R0, R26 ;  /* 0x0000001a001a723e */ /* 0x000fc400000000ff */
[----:B--2---:R-:W-:Y:S02]  /*43610*/  F2FP.PACK_AB R20, R28, R20 ;  /* 0x000000141c14723e */ /* 0x004fe400000000ff */
[----:B------:R0:W5:Y:S01]  /*43620*/  LDL.LU R28, [R1+0x1868] ;  /* 0x00186800011c7983 */ /* 0x0001620000300800 */
[----:B------:R0:W5:Y:S01]  /*43630*/  LDL.LU R3, [R1+0x1864] ;  /* 0x0018640001037983 */ /* 0x0001620000300800 */
[----:B------:R-:W-:Y:S02]  /*43640*/  F2FP.PACK_AB R25, R2, R25 ;  /* 0x000000190219723e */ /* 0x000fe400000000ff */
[----:B------:R-:W-:Y:S02]  /*43650*/  F2FP.PACK_AB R24, R29, R24 ;  /* 0x000000181d18723e */ /* 0x000fe400000000ff */
.L_x_1:
[----:B0-----:R-:W2:Y:S04]  /*43660*/  LDL.LU R0, [R1+0x1860] ;  /* 0x0018600001007983 */ /* 0x001ea80000300800 */
[----:B-----5:R0:W-:Y:S04]  /*43670*/  STL [R1+0x1e98], R28 ;  /* 0x001e981c01007387 */ /* 0x0201e80000100800 */
[----:B0-----:R-:W0:Y:S02]  /*43680*/  S2R R28, SR_TID.X ;  /* 0x00000000001c7919 */ /* 0x001e240000002100 */
[----:B0-----:R-:W-:-:S02]  /*43690*/  IMAD.SHL.U32 R2, R28, 0x20, RZ ;  /* 0x000000201c027824 */ /* 0x001fc400078e00ff */
[----:B------:R-:W-:Y:S01]  /*436a0*/  IMAD.SHL.U32 R29, R28, 0x40, RZ ;  /* 0x000000401c1d7824 */ /* 0x000fe200078e00ff */
[----:B------:R-:W-:Y:S01]  /*436b0*/  BAR.SYNC.DEFER_BLOCKING 0x0 ;  /* 0x0000000000007b1d */ /* 0x000fe20000010000 */
[----:B--2---:R-:W-:-:S04]  /*436c0*/  LOP3.LUT R0, R0, 0x3000, RZ, 0xc0, !PT ;  /* 0x0000300000007812 */ /* 0x004fc800078ec0ff */
[----:B------:R-:W-:Y:S01]  /*436d0*/  LOP3.LUT R0, R0, 0x60, R2, 0xf8, !PT ;  /* 0x0000006000007812 */ /* 0x000fe200078ef802 */
[----:B------:R-:W-:Y:S01]  /*436e0*/  IMAD.SHL.U32 R2, R28, 0x4, RZ ;  /* 0x000000041c027824 */ /* 0x000fe200078e00ff */
[----:B------:R-:W-:Y:S02]  /*436f0*/  LOP3.LUT R28, R29, 0x800, RZ, 0xc0, !PT ;  /* 0x000008001d1c7812 */ /* 0x000fe400078ec0ff */
[C---:B------:R-:W-:Y:S02]  /*43700*/  IADD3 R29, R3.reuse, 0x2, RZ ;  /* 0x00000002031d7810 */ /* 0x040fe40007ffe0ff */
[----:B------:R-:W-:Y:S02]  /*43710*/  LOP3.LUT R0, R0, 0x170, R2, 0x78, !PT ;  /* 0x0000017000007812 */ /* 0x000fe400078e7802 */
[----:B------:R-:W-:-:S03]  /*43720*/  IADD3 R2, R3, 0x1, RZ ;  /* 0x0000000103027810 */ /* 0x000fc60007ffe0ff */
[----:B------:R-:W-:Y:S02]  /*43730*/  IMAD.IADD R0, R28, 0x1, R0 ;  /* 0x000000011c007824 */ /* 0x000fe400078e0200 */
[----:B------:R-:W2:Y:S01]  /*43740*/  LDL.LU R28, [R1+0x1e98] ;  /* 0x001e9800011c7983 */ /* 0x000ea20000300800 */
[----:B------:R-:W-:Y:S02]  /*43750*/  ISETP.GE.AND P2, PT, R29, c[0x0][0x17c], PT ;  /* 0x00005f001d007a0c */ /* 0x000fe40003f46270 */
[----:B------:R-:W-:Y:S01]  /*43760*/  ISETP.GE.AND P0, PT, R2, c[0x0][0x17c], PT ;  /* 0x00005f0002007a0c */ /* 0x000fe20003f06270 */
[----:B------:R0:W-:Y:S04]  /*43770*/  STS.128 [R0], R24 ;  /* 0x0000001800007388 */ /* 0x0001e80000000c00 */
[----:B------:R1:W-:Y:S04]  /*43780*/  STS.128 [R0+0x200], R16 ;  /* 0x0002001000007388 */ /* 0x0003e80000000c00 */
[----:B------:R-:W-:Y:S04]  /*43790*/  STS.128 [R0+0x280], R12 ;  /* 0x0002800c00007388 */ /* 0x000fe80000000c00 */
[----:B------:R-:W-:Y:S04]  /*437a0*/  STS.128 [R0+0x400], R8 ;  /* 0x0004000800007388 */ /* 0x000fe80000000c00 */
[----:B0-----:R-:W3:Y:S04]  /*437b0*/  LDL.LU R24, [R1+0x90] ;  /* 0x0000900001187983 */ /* 0x001ee80000300800 */
[----:B------:R-:W3:Y:S04]  /*437c0*/  LDL.LU R25, [R1+0x94] ;  /* 0x0000940001197983 */ /* 0x000ee80000300800 */
[----:B------:R-:W4:Y:S04]  /*437d0*/  LDL.LU R26, [R1+0x98] ;  /* 0x00009800011a7983 */ /* 0x000f280000300800 */
[----:B------:R-:W4:Y:S04]  /*437e0*/  LDL.LU R27, [R1+0x9c] ;  /* 0x00009c00011b7983 */ /* 0x000f280000300800 */
[----:B------:R-:W-:Y:S04]  /*437f0*/  STS.128 [R0+0x480], R4 ;  /* 0x0004800400007388 */ /* 0x000fe80000000c00 */
[----:B------:R-:W0:Y:S04]  /*43800*/  S2R R29, SR_TID.X ;  /* 0x00000000001d7919 */ /* 0x000e280000002100 */
[----:B------:R-:W1:Y:S04]  /*43810*/  S2R R2, SR_TID.X ;  /* 0x0000000000027919 */ /* 0x000e680000002100 */
[----:B------:R-:W-:Y:S01]  /*43820*/  STS.128 [R0+0x80], R20 ;  /* 0x0000801400007388 */ /* 0x000fe20000000c00 */
[----:B0-----:R-:W-:Y:S01]  /*43830*/  IMAD.SHL.U32 R29, R29, 0x800, RZ ;  /* 0x000008001d1d7824 */ /* 0x001fe200078e00ff */
[----:B-1----:R-:W-:-:S04]  /*43840*/  LOP3.LUT R2, R2, 0x7f, RZ, 0xc0, !PT ;  /* 0x0000007f02027812 */ /* 0x002fc800078ec0ff */
[----:B------:R-:W-:-:S05]  /*43850*/  LOP3.LUT R29, R29, 0x3000, RZ, 0xc0, !PT ;  /* 0x000030001d1d7812 */ /* 0x000fca00078ec0ff */
[----:B------:R-:W-:Y:S01]  /*43860*/  IMAD R2, R2, 0x10, R29 ;  /* 0x0000001002027824 */ /* 0x000fe200078e021d */
[----:B----4-:R-:W-:Y:S04]  /*43870*/  STL.64 [R1+0x1e50], R26 ;  /* 0x001e501a01007387 */ /* 0x010fe80000100a00 */
[----:B---3--:R0:W-:Y:S04]  /*43880*/  STL.64 [R1+0x1e48], R24 ;  /* 0x001e481801007387 */ /* 0x0081e80000100a00 */
[----:B------:R-:W-:Y:S04]  /*43890*/  STL [R1+0x18f8], R23 ;  /* 0x0018f81701007387 */ /* 0x000fe80000100800 */
[----:B------:R-:W3:Y:S04]  /*438a0*/  LDL.LU R16, [R1+0x80] ;  /* 0x0000800001107983 */ /* 0x000ee80000300800 */
[----:B------:R-:W3:Y:S04]  /*438b0*/  LDL.LU R17, [R1+0x84] ;  /* 0x0000840001117983 */ /* 0x000ee80000300800 */
[----:B------:R-:W4:Y:S04]  /*438c0*/  LDL.LU R18, [R1+0x88] ;  /* 0x0000880001127983 */ /* 0x000f280000300800 */
[----:B------:R-:W4:Y:S04]  /*438d0*/  LDL.LU R19, [R1+0x8c] ;  /* 0x00008c0001137983 */ /* 0x000f280000300800 */
[----:B----4-:R-:W-:Y:S04]  /*438e0*/  STL.64 [R1+0x1e60], R18 ;  /* 0x001e601201007387 */ /* 0x010fe80000100a00 */
[----:B---3--:R1:W-:Y:S04]  /*438f0*/  STL.64 [R1+0x1e58], R16 ;  /* 0x001e581001007387 */ /* 0x0083e80000100a00 */
[----:B0-----:R-:W3:Y:S04]  /*43900*/  LDL.LU R24, [R1+0x50] ;  /* 0x0000500001187983 */ /* 0x001ee80000300800 */
[----:B------:R-:W3:Y:S04]  /*43910*/  LDL.LU R25, [R1+0x54] ;  /* 0x0000540001197983 */ /* 0x000ee80000300800 */
[----:B------:R-:W4:Y:S04]  /*43920*/  LDL.LU R26, [R1+0x58] ;  /* 0x00005800011a7983 */ /* 0x000f280000300800 */
[----:B------:R-:W4:Y:S04]  /*43930*/  LDL.LU R27, [R1+0x5c] ;  /* 0x00005c00011b7983 */ /* 0x000f280000300800 */
[----:B----4-:R-:W-:Y:S04]  /*43940*/  STL.64 [R1+0x1e70], R26 ;  /* 0x001e701a01007387 */ /* 0x010fe80000100a00 */
[----:B---3--:R-:W-:Y:S04]  /*43950*/  STL.64 [R1+0x1e68], R24 ;  /* 0x001e681801007387 */ /* 0x008fe80000100a00 */
[----:B-1----:R-:W3:Y:S04]  /*43960*/  LDL.LU R16, [R1+0x40] ;  /* 0x0000400001107983 */ /* 0x002ee80000300800 */
        /* <DEDUP_REMOVED lines=10> */
[----:B---3--:R0:W-:Y:S04]  /*43a10*/  STL.64 [R1+0x1e88], R16 ;  /* 0x001e881001007387 */ /* 0x0081e80000100a00 */
[----:B0-----:R-:W3:Y:S04]  /*43a20*/  LDL.LU R16, [R1+0x10] ;  /* 0x0000100001107983 */ /* 0x001ee80000300800 */
[----:B------:R-:W3:Y:S04]  /*43a30*/  LDL.LU R17, [R1+0x14] ;  /* 0x0000140001117983 */ /* 0x000ee80000300800 */
[----:B------:R-:W3:Y:S04]  /*43a40*/  LDL.LU R18, [R1+0x18] ;  /* 0x0000180001127983 */ /* 0x000ee80000300800 */
[----:B------:R-:W3:Y:S04]  /*43a50*/  LDL.LU R19, [R1+0x1c] ;  /* 0x00001c0001137983 */ /* 0x000ee80000300800 */
[----:B------:R-:W4:Y:S04]  /*43a60*/  LDL.LU R24, [R1+0x30] ;  /* 0x0000300001187983 */ /* 0x000f280000300800 */
[----:B------:R-:W4:Y:S04]  /*43a70*/  LDL.LU R25, [R1+0x34] ;  /* 0x0000340001197983 */ /* 0x000f280000300800 */
[----:B------:R-:W4:Y:S04]  /*43a80*/  LDL.LU R26, [R1+0x38] ;  /* 0x00003800011a7983 */ /* 0x000f280000300800 */
[----:B------:R-:W4:Y:S04]  /*43a90*/  LDL.LU R27, [R1+0x3c] ;  /* 0x00003c00011b7983 */ /* 0x000f280000300800 */
        /* <DEDUP_REMOVED lines=8> */
[----:B------:R-:W2:Y:S04]  /*43b20*/  LDL.LU R4, [R1] ;  /* 0x0000000001047983 */ /* 0x000ea80000300800 */
[----:B------:R-:W2:Y:S04]  /*43b30*/  LDL.LU R5, [R1+0x4] ;  /* 0x0000040001057983 */ /* 0x000ea80000300800 */
[----:B------:R-:W2:Y:S04]  /*43b40*/  LDL.LU R6, [R1+0x8] ;  /* 0x0000080001067983 */ /* 0x000ea80000300800 */
[----:B------:R-:W2:Y:S01]  /*43b50*/  LDL.LU R7, [R1+0xc] ;  /* 0x00000c0001077983 */ /* 0x000ea20000300800 */
[----:B------:R-:W-:-:S03]  /*43b60*/  LOP3.LUT R29, R2, 0x20, RZ, 0x3c, !PT ;  /* 0x00000020021d7812 */ /* 0x000fc600078e3cff */
[----:B---3--:R-:W-:Y:S04]  /*43b70*/  STS.128 [R0+0x680], R16 ;  /* 0x0006801000007388 */ /* 0x008fe80000000c00 */
[----:B--2---:R-:W-:Y:S04]  /*43b80*/  STS.128 [R0+0x600], R4 ;  /* 0x0006000400007388 */ /* 0x004fe80000000c00 */
[----:B------:R-:W-:Y:S06]  /*43b90*/  BAR.SYNC.DEFER_BLOCKING 0x0 ;  /* 0x0000000000007b1d */ /* 0x000fec0000010000 */
[----:B------:R-:W0:Y:S04]  /*43ba0*/  LDS.128 R16, [R2] ;  /* 0x0000000002107984 */ /* 0x000e280000000c00 */
[----:B0-----:R-:W-:Y:S01]  /*43bb0*/  STL [R1+0x1b4], R17 ;  /* 0x0001b41101007387 */ /* 0x001fe20000100800 */
[----:B------:R-:W-:-:S03]  /*43bc0*/  IMAD.MOV.U32 R7, RZ, RZ, R16 ;  /* 0x000000ffff077224 */ /* 0x000fc600078e0010 */
[----:B------:R-:W-:Y:S04]  /*43bd0*/  STL.64 [R1+0x1b8], R18 ;  /* 0x0001b81201007387 */ /* 0x000fe80000100a00 */
[----:B------:R-:W0:Y:S04]  /*43be0*/  LDS.128 R16, [R2+0x800] ;  /* 0x0008000002107984 */ /* 0x000e280000000c00 */
[----:B0-----:R-:W-:Y:S04]  /*43bf0*/  STL.64 [R1+0x2c0], R16 ;  /* 0x0002c01001007387 */ /* 0x001fe80000100a00 */
[----:B------:R-:W-:Y:S04]  /*43c00*/  STL.64 [R1+0x2c8], R18 ;  /* 0x0002c81201007387 */ /* 0x000fe80000100a00 */
[----:B------:R-:W0:Y:S01]  /*43c10*/  LDS.128 R16, [R29] ;  /* 0x000000001d107984 */ /* 0x000e220000000c00 */
[----:B------:R-:W-:-:S03]  /*43c20*/  LOP3.LUT R5, R2, 0x40, RZ, 0x3c, !PT ;  /* 0x0000004002057812 */ /* 0x000fc600078e3cff */
[----:B0-----:R-:W-:Y:S01]  /*43c30*/  STL [R1+0x1c4], R17 ;  /* 0x0001c41101007387 */ /* 0x001fe20000100800 */
[----:B------:R-:W-:-:S03]  /*43c40*/  IMAD.MOV.U32 R22, RZ, RZ, R16 ;  /* 0x000000ffff167224 */ /* 0x000fc600078e0010 */
[----:B------:R-:W-:Y:S04]  /*43c50*/  STL.64 [R1+0x1c8], R18 ;  /* 0x0001c81201007387 */ /* 0x000fe80000100a00 */
[----:B------:R-:W0:Y:S04]  /*43c60*/  LDS.128 R16, [R29+0x800] ;  /* 0x000800001d107984 */ /* 0x000e280000000c00 */
[----:B------:R-:W-:Y:S04]  /*43c70*/  STL [R1+0x1928], R22 ;  /* 0x0019281601007387 */ /* 0x000fe80000100800 */
[----:B0-----:R-:W-:Y:S04]  /*43c80*/  STL.64 [R1+0x390], R16 ;  /* 0x0003901001007387 */ /* 0x001fe80000100a00 */
[----:B------:R-:W-:Y:S04]  /*43c90*/  STL.64 [R1+0x398], R18 ;  /* 0x0003981201007387 */ /* 0x000fe80000100a00 */
[----:B------:R-:W0:Y:S01]  /*43ca0*/  LDS.128 R16, [R5] ;  /* 0x0000000005107984 */ /* 0x000e220000000c00 */
[----:B------:R-:W-:-:S03]  /*43cb0*/  LOP3.LUT R4, R2, 0x60, RZ, 0x3c, !PT ;  /* 0x0000006002047812 */ /* 0x000fc600078e3cff */
[----:B0-----:R-:W-:Y:S04]  /*43cc0*/  STL.64 [R1+0x1d0], R16 ;  /* 0x0001d01001007387 */ /* 0x001fe80000100a00 */
[----:B------:R-:W-:Y:S04]  /*43cd0*/  STL.64 [R1+0x1d8], R18 ;  /* 0x0001d81201007387 */ /* 0x000fe80000100a00 */
[----:B------:R-:W0:Y:S04]  /*43ce0*/  LDS.128 R16, [R5+0x800] ;  /* 0x0008000005107984 */ /* 0x000e280000000c00 */
[----:B0-----:R-:W-:Y:S04]  /*43cf0*/  STL.64 [R1+0x3b0], R16 ;  /* 0x0003b01001007387 */ /* 0x001fe80000100a00 */
[----:B------:R-:W-:Y:S04]  /*43d00*/  STL.64 [R1+0x3b8], R18 ;  /* 0x0003b81201007387 */ /* 0x000fe80000100a00 */
[----:B------:R-:W0:Y:S04]  /*43d10*/  LDS.128 R16, [R4] ;  /* 0x0000000004107984 */ /* 0x000e280000000c00 */
[----:B0-----:R-:W-:Y:S04]  /*43d20*/  STL.64 [R1+0x2a0], R16 ;  /* 0x0002a01001007387 */ /* 0x001fe80000100a00 */
[----:B------:R-:W-:Y:S04]  /*43d30*/  STL.64 [R1+0x2a8], R18 ;  /* 0x0002a81201007387 */ /* 0x000fe80000100a00 */
[----:B------:R-:W0:Y:S04]  /*43d40*/  LDS.128 R16, [R4+0x800] ;  /* 0x0008000004107984 */ /* 0x000e280000000c00 */
[----:B------:R-:W-:Y:S06]  /*43d50*/  BAR.SYNC.DEFER_BLOCKING 0x0 ;  /* 0x0000000000007b1d */ /* 0x000fec0000010000 */
[----:B0-----:R-:W-:Y:S04]  /*43d60*/  STL.64 [R1+0x3d0], R16 ;  /* 0x0003d01001007387 */ /* 0x001fe80000100a00 */
[----:B------:R0:W-:Y:S04]  /*43d70*/  STL.64 [R1+0x3d8], R18 ;  /* 0x0003d81201007387 */ /* 0x0001e80000100a00 */
[----:B0-----:R-:W2:Y:S04]  /*43d80*/  LDL.LU.64 R18, [R1+0x1e90] ;  /* 0x001e900001127983 */ /* 0x001ea80000300a00 */
[----:B------:R-:W2:Y:S04]  /*43d90*/  LDL.LU.64 R16, [R1+0x1e88] ;  /* 0x001e880001107983 */ /* 0x000ea80000300a00 */
[----:B----4-:R-:W-:Y:S04]  /*43da0*/  STS.128 [R0+0x80], R24 ;  /* 0x0000801800007388 */ /* 0x010fe80000000c00 */
[----:B--2---:R0:W-:Y:S04]  /*43db0*/  STS.128 [R0], R16 ;  /* 0x0000001000007388 */ /* 0x0041e80000000c00 */
[----:B0-----:R-:W2:Y:S04]  /*43dc0*/  LDL.LU.64 R18, [R1+0x1e80] ;  /* 0x001e800001127983 */ /* 0x001ea80000300a00 */
[----:B------:R-:W2:Y:S04]  /*43dd0*/  LDL.LU.64 R16, [R1+0x1e78] ;  /* 0x001e780001107983 */ /* 0x000ea80000300a00 */
[----:B------:R-:W3:Y:S04]  /*43de0*/  LDL.LU.64 R26, [R1+0x1e70] ;  /* 0x001e7000011a7983 */ /* 0x000ee80000300a00 */
[----:B------:R-:W3:Y:S04]  /*43df0*/  LDL.LU.64 R24, [R1+0x1e68] ;  /* 0x001e680001187983 */ /* 0x000ee80000300a00 */
[----:B--2---:R0:W-:Y:S04]  /*43e00*/  STS.128 [R0+0x200], R16 ;  /* 0x0002001000007388 */ /* 0x0041e80000000c00 */
[----:B---3--:R1:W-:Y:S04]  /*43e10*/  STS.128 [R0+0x280], R24 ;  /* 0x0002801800007388 */ /* 0x0083e80000000c00 */
[----:B0-----:R-:W2:Y:S04]  /*43e20*/  LDL.LU.64 R18, [R1+0x1e60] ;  /* 0x001e600001127983 */ /* 0x001ea80000300a00 */
[----:B------:R-:W2:Y:S04]  /*43e30*/  LDL.LU.64 R16, [R1+0x1e58] ;  /* 0x001e580001107983 */ /* 0x000ea80000300a00 */
[----:B-1----:R-:W3:Y:S04]  /*43e40*/  LDL.LU.64 R26, [R1+0x1e50] ;  /* 0x001e5000011a7983 */ /* 0x002ee80000300a00 */
[----:B------:R-:W3:Y:S04]  /*43e50*/  LDL.LU.64 R24, [R1+0x1e48] ;  /* 0x001e480001187983 */ /* 0x000ee80000300a00 */
[----:B------:R-:W-:Y:S04]  /*43e60*/  STS.128 [R0+0x400], R8 ;  /* 0x0004000800007388 */ /* 0x000fe80000000c00 */
[----:B------:R-:W-:Y:S04]  /*43e70*/  STS.128 [R0+0x480], R12 ;  /* 0x0004800c00007388 */ /* 0x000fe80000000c00 */
[----:B--2---:R-:W-:Y:S04]  /*43e80*/  STS.128 [R0+0x600], R16 ;  /* 0x0006001000007388 */ /* 0x004fe80000000c00 */
[----:B---3--:R-:W-:Y:S04]  /*43e90*/  STS.128 [R0+0x680], R24 ;  /* 0x0006801800007388 */ /* 0x008fe80000000c00 */
[----:B------:R-:W-:Y:S06]  /*43ea0*/  BAR.SYNC.DEFER_BLOCKING 0x0 ;  /* 0x0000000000007b1d */ /* 0x000fec0000010000 */
[----:B------:R-:W0:Y:S04]  /*43eb0*/  LDS.128 R12, [R2] ;  /* 0x00000000020c7984 */ /* 0x000e280000000c00 */
[----:B------:R-:W1:Y:S04]  /*43ec0*/  LDS.128 R8, [R2+0x800] ;  /* 0x0008000002087984 */ /* 0x000e680000000c00 */
[----:B------:R-:W2:Y:S04]  /*43ed0*/  LDS.128 R16, [R29] ;  /* 0x000000001d107984 */ /* 0x000ea80000000c00 */
[----:B0-----:R-:W-:Y:S04]  /*43ee0*/  STL.64 [R1+0x40], R12 ;  /* 0x0000400c01007387 */ /* 0x001fe80000100a00 */
[----:B------:R-:W-:Y:S04]  /*43ef0*/  STL.64 [R1+0x48], R14 ;  /* 0x0000480e01007387 */ /* 0x000fe80000100a00 */
[----:B------:R-:W0:Y:S04]  /*43f00*/  LDS.128 R12, [R29+0x800] ;  /* 0x000800001d0c7984 */ /* 0x000e280000000c00 */
[----:B-1----:R-:W-:Y:S04]  /*43f10*/  STL.64 [R1+0x2b0], R8 ;  /* 0x0002b00801007387 */ /* 0x002fe80000100a00 */
[----:B------:R-:W-:Y:S04]  /*43f20*/  STL.64 [R1+0x2b8], R10 ;  /* 0x0002b80a01007387 */ /* 0x000fe80000100a00 */
[----:B------:R-:W1:Y:S04]  /*43f30*/  LDS.128 R8, [R5] ;  /* 0x0000000005087984 */ /* 0x000e680000000c00 */
[----:B--2---:R-:W-:Y:S04]  /*43f40*/  STL.64 [R1+0x60], R16 ;  /* 0x0000601001007387 */ /* 0x004fe80000100a00 */
[----:B------:R-:W-:Y:S04]  /*43f50*/  STL.64 [R1+0x68], R18 ;  /* 0x0000681201007387 */ /* 0x000fe80000100a00 */
[----:B------:R-:W2:Y:S04]  /*43f60*/  LDL.LU R24, [R1+0x190] ;  /* 0x0001900001187983 */ /* 0x000ea80000300800 */
[----:B0-----:R0:W-:Y:S04]  /*43f70*/  STL.64 [R1+0x2d0], R12 ;  /* 0x0002d00c01007387 */ /* 0x0011e80000100a00 */
[----:B------:R3:W-:Y:S04]  /*43f80*/  STL.64 [R1+0x2d8], R14 ;  /* 0x0002d80e01007387 */ /* 0x0007e80000100a00 */
[----:B-1----:R1:W-:Y:S04]  /*43f90*/  STL.64 [R1+0x80], R8 ;  /* 0x0000800801007387 */ /* 0x0023e80000100a00 */
[----:B------:R4:W-:Y:S04]  /*43fa0*/  STL.64 [R1+0x88], R10 ;  /* 0x0000880a01007387 */ /* 0x0009e80000100a00 */
[----:B------:R-:W2:Y:S04]  /*43fb0*/  LDL.LU R25, [R1+0x194] ;  /* 0x0001940001197983 */ /* 0x000ea80000300800 */
[----:B------:R-:W2:Y:S04]  /*43fc0*/  LDL.LU R26, [R1+0x198] ;  /* 0x00019800011a7983 */ /* 0x000ea80000300800 */
[----:B------:R-:W2:Y:S04]  /*43fd0*/  LDL.LU R27, [R1+0x19c] ;  /* 0x00019c00011b7983 */ /* 0x000ea80000300800 */
[----:B--2---:R-:W-:Y:S04]  /*43fe0*/  STL.64 [R1+0x1d80], R26 ;  /* 0x001d801a01007387 */ /* 0x004fe80000100a00 */
[----:B------:R2:W-:Y:S04]  /*43ff0*/  STL.64 [R1+0x1d78], R24 ;  /* 0x001d781801007387 */ /* 0x0005e80000100a00 */
[----:B0-----:R-:W2:Y:S04]  /*44000*/  LDL.LU R12, [R1+0x170] ;  /* 0x00017000010c7983 */ /* 0x001ea80000300800 */
[----:B------:R-:W2:Y:S04]  /*44010*/  LDL.LU R13, [R1+0x174] ;  /* 0x00017400010d7983 */ /* 0x000ea80000300800 */
[----:B---3--:R-:W3:Y:S04]  /*44020*/  LDL.LU R14, [R1+0x178] ;  /* 0x00017800010e7983 */ /* 0x008ee80000300800 */
[----:B------:R-:W3:Y:S04]  /*44030*/  LDL.LU R15, [R1+0x17c] ;  /* 0x00017c00010f7983 */ /* 0x000ee80000300800 */
[----:B---3--:R-:W-:Y:S04]  /*44040*/  STL.64 [R1+0x1d90], R14 ;  /* 0x001d900e01007387 */ /* 0x008fe80000100a00 */
[----:B--2---:R-:W-:Y:S04]  /*44050*/  STL.64 [R1+0x1d88], R12 ;  /* 0x001d880c01007387 */ /* 0x004fe80000100a00 */
[----:B-1----:R-:W2:Y:S04]  /*44060*/  LDL.LU R8, [R1+0x160] ;  /* 0x0001600001087983 */ /* 0x002ea80000300800 */
[----:B------:R-:W2:Y:S04]  /*44070*/  LDL.LU R9, [R1+0x164] ;  /* 0x0001640001097983 */ /* 0x000ea80000300800 */
[----:B----4-:R-:W3:Y:S04]  /*44080*/  LDL.LU R10, [R1+0x168] ;  /* 0x00016800010a7983 */ /* 0x010ee80000300800 */
[----:B------:R-:W3:Y:S04]  /*44090*/  LDL.LU R11, [R1+0x16c] ;  /* 0x00016c00010b7983 */ /* 0x000ee80000300800 */
[----:B---3--:R-:W-:Y:S04]  /*440a0*/  STL.64 [R1+0x1da0], R10 ;  /* 0x001da00a01007387 */ /* 0x008fe80000100a00 */
[----:B--2---:R0:W-:Y:S04]  /*440b0*/  STL.64 [R1+0x1d98], R8 ;  /* 0x001d980801007387 */ /* 0x0041e80000100a00 */
[----:B------:R-:W2:Y:S04]  /*440c0*/  LDL.LU R24, [R1+0x150] ;  /* 0x0001500001187983 */ /* 0x000ea80000300800 */
[----:B------:R-:W2:Y:S04]  /*440d0*/  LDL.LU R25, [R1+0x154] ;  /* 0x0001540001197983 */ /* 0x000ea80000300800 */
[----:B------:R-:W3:Y:S04]  /*440e0*/  LDL.LU R26, [R1+0x158] ;  /* 0x00015800011a7983 */ /* 0x000ee80000300800 */
[----:B------:R-:W3:Y:S04]  /*440f0*/  LDL.LU R27, [R1+0x15c] ;  /* 0x00015c00011b7983 */ /* 0x000ee80000300800 */
[----:B---3--:R-:W-:Y:S04]  /*44100*/  STL.64 [R1+0x1db0], R26 ;  /* 0x001db01a01007387 */ /* 0x008fe80000100a00 */
[----:B--2---:R-:W-:Y:S04]  /*44110*/  STL.64 [R1+0x1da8], R24 ;  /* 0x001da81801007387 */ /* 0x004fe80000100a00 */
[----:B0-----:R-:W2:Y:S04]  /*44120*/  LDL.LU R8, [R1+0x130] ;  /* 0x0001300001087983 */ /* 0x001ea80000300800 */
[----:B------:R-:W2:Y:S04]  /*44130*/  LDL.LU R9, [R1+0x134] ;  /* 0x0001340001097983 */ /* 0x000ea80000300800 */
[----:B------:R-:W3:Y:S04]  /*44140*/  LDL.LU R10, [R1+0x138] ;  /* 0x00013800010a7983 */ /* 0x000ee80000300800 */
[----:B------:R-:W3:Y:S04]  /*44150*/  LDL.LU R11, [R1+0x13c] ;  /* 0x00013c00010b7983 */ /* 0x000ee80000300800 */
[----:B---3--:R-:W-:Y:S04]  /*44160*/  STL.64 [R1+0x1dc0], R10 ;  /* 0x001dc00a01007387 */ /* 0x008fe80000100a00 */
[----:B--2---:R0:W-:Y:S04]  /*44170*/  STL.64 [R1+0x1db8], R8 ;  /* 0x001db80801007387 */ /* 0x0041e80000100a00 */
        /* <DEDUP_REMOVED lines=47> */
[----:B--2---:R-:W-:Y:S04]  /*44470*/  STL.64 [R1+0x1e38], R8 ;  /* 0x001e380801007387 */ /* 0x004fe80000100a00 */
[----:B------:R-:W0:Y:S04]  /*44480*/  LDS.128 R8, [R5+0x800] ;  /* 0x0008000005087984 */ /* 0x000e280000000c00 */
[----:B------:R-:W2:Y:S04]  /*44490*/  LDL.LU R24, [R1+0x120] ;  /* 0x0001200001187983 */ /* 0x000ea80000300800 */
[----:B------:R-:W2:Y:S04]  /*444a0*/  LDL.LU R25, [R1+0x124] ;  /* 0x0001240001197983 */ /* 0x000ea80000300800 */
[----:B------:R-:W2:Y:S04]  /*444b0*/  LDL.LU R26, [R1+0x128] ;  /* 0x00012800011a7983 */ /* 0x000ea80000300800 */
[----:B------:R-:W2:Y:S04]  /*444c0*/  LDL.LU R27, [R1+0x12c] ;  /* 0x00012c00011b7983 */ /* 0x000ea80000300800 */
[----:B------:R-:W3:Y:S04]  /*444d0*/  LDL.LU R12, [R1+0x140] ;  /* 0x00014000010c7983 */ /* 0x000ee80000300800 */
[----:B------:R-:W3:Y:S04]  /*444e0*/  LDL.LU R13, [R1+0x144] ;  /* 0x00014400010d7983 */ /* 0x000ee80000300800 */
[----:B------:R-:W3:Y:S04]  /*444f0*/  LDL.LU R14, [R1+0x148] ;  /* 0x00014800010e7983 */ /* 0x000ee80000300800 */
[----:B------:R-:W3:Y:S04]  /*44500*/  LDL.LU R15, [R1+0x14c] ;  /* 0x00014c00010f7983 */ /* 0x000ee80000300800 */
[----:B------:R-:W4:Y:S04]  /*44510*/  LDL.LU R16, [R1+0x180] ;  /* 0x0001800001107983 */ /* 0x000f280000300800 */
[----:B------:R-:W4:Y:S01]  /*44520*/  LDL.LU R17, [R1+0x184] ;  /* 0x0001840001117983 */ /* 0x000f220000300800 */
[----:B0-----:R-:W-:-:S03]  /*44530*/  IMAD.MOV.U32 R23, RZ, RZ, R10 ;  /* 0x000000ffff177224 */ /* 0x001fc600078e000a */
[----:B------:R-:W4:Y:S04]  /*44540*/  LDL.LU R18, [R1+0x188] ;  /* 0x0001880001127983 */ /* 0x000f280000300800 */
[----:B------:R-:W4:Y:S04]  /*44550*/  LDL.LU R19, [R1+0x18c] ;  /* 0x00018c0001137983 */ /* 0x000f280000300800 */
[----:B------:R-:W-:Y:S04]  /*44560*/  STL.64 [R1+0x3a0], R8 ;  /* 0x0003a00801007387 */ /* 0x000fe80000100a00 */
[----:B------:R-:W-:Y:S04]  /*44570*/  STL.64 [R1+0x3a8], R10 ;  /* 0x0003a80a01007387 */ /* 0x000fe80000100a00 */
[----:B------:R-:W0:Y:S04]  /*44580*/  LDS.128 R8, [R4] ;  /* 0x0000000004087984 */ /* 0x000e280000000c00 */
[----:B------:R-:W-:Y:S04]  /*44590*/  STL [R1+0x18fc], R23 ;  /* 0x0018fc1701007387 */ /* 0x000fe80000100800 */
[----:B0-----:R-:W-:Y:S04]  /*445a0*/  STL.64 [R1+0x1e0], R8 ;  /* 0x0001e00801007387 */ /* 0x001fe80000100a00 */
[----:B------:R-:W-:Y:S04]  /*445b0*/  STL.64 [R1+0x1e8], R10 ;  /* 0x0001e80a01007387 */ /* 0x000fe80000100a00 */
[----:B------:R-:W0:Y:S04]  /*445c0*/  LDS.128 R8, [R4+0x800] ;  /* 0x0008000004087984 */ /* 0x000e280000000c00 */
[----:B0-----:R-:W-:Y:S04]  /*445d0*/  STL.64 [R1+0x3c0], R8 ;  /* 0x0003c00801007387 */ /* 0x001fe80000100a00 */
[----:B------:R0:W-:Y:S04]  /*445e0*/  STL.64 [R1+0x3c8], R10 ;  /* 0x0003c80a01007387 */ /* 0x0001e80000100a00 */
[----:B0-----:R-:W2:Y:S04]  /*445f0*/  LDL.LU.64 R10, [R1+0x1e40] ;  /* 0x001e4000010a7983 */ /* 0x001ea80000300a00 */
[----:B------:R-:W2:Y:S04]  /*44600*/  LDL.LU.64 R8, [R1+0x1e38] ;  /* 0x001e380001087983 */ /* 0x000ea80000300a00 */
[----:B------:R-:W-:Y:S06]  /*44610*/  BAR.SYNC.DEFER_BLOCKING 0x0 ;  /* 0x0000000000007b1d */ /* 0x000fec0000010000 */
[----:B--2---:R0:W-:Y:S04]  /*44620*/  STS.128 [R0], R8 ;  /* 0x0000000800007388 */ /* 0x0041e80000000c00 */
[----:B0-----:R-:W2:Y:S04]  /*44630*/  LDL.LU.64 R10, [R1+0x1e30] ;  /* 0x001e3000010a7983 */ /* 0x001ea80000300a00 */
[----:B------:R-:W2:Y:S04]  /*44640*/  LDL.LU.64 R8, [R1+0x1e28] ;  /* 0x001e280001087983 */ /* 0x000ea80000300a00 */
[----:B--2---:R0:W-:Y:S04]  /*44650*/  STS.128 [R0+0x80], R8 ;  /* 0x0000800800007388 */ /* 0x0041e80000000c00 */
        /* <DEDUP_REMOVED lines=17> */
[----:B--2---:R-:W-:Y:S04]  /*44770*/  STS.128 [R0+0x680], R8 ;  /* 0x0006800800007388 */ /* 0x004fe80000000c00 */
[----:B------:R-:W-:Y:S06]  /*44780*/  BAR.SYNC.DEFER_BLOCKING 0x0 ;  /* 0x0000000000007b1d */ /* 0x000fec0000010000 */
[----:B------:R-:W0:Y:S04]  /*44790*/  LDS.128 R8, [R2] ;  /* 0x0000000002087984 */ /* 0x000e280000000c00 */
        /* <DEDUP_REMOVED lines=26> */
[----:B------:R0:W-:Y:S04]  /*44940*/  STS.128 [R0], R24 ;  /* 0x0000001800007388 */ /* 0x0001e80000000c00 */
[----:B---3--:R-:W-:Y:S04]  /*44950*/  STS.128 [R0+0x200], R12 ;  /* 0x0002000c00007388 */ /* 0x008fe80000000c00 */
[----:B0-----:R-:W3:Y:S04]  /*44960*/  LDL.LU.64 R26, [R1+0x1db0] ;  /* 0x001db000011a7983 */ /* 0x001ee80000300a00 */
[----:B------:R-:W3:Y:S04]  /*44970*/  LDL.LU.64 R24, [R1+0x1da8] ;  /* 0x001da80001187983 */ /* 0x000ee80000300a00 */
[----:B--2---:R0:W-:Y:S04]  /*44980*/  STS.128 [R0+0x80], R8 ;  /* 0x0000800800007388 */ /* 0x0041e80000000c00 */
[----:B0-----:R-:W2:Y:S04]  /*44990*/  LDL.LU.64 R10, [R1+0x1da0] ;  /* 0x001da000010a7983 */ /* 0x001ea80000300a00 */
[----:B------:R-:W2:Y:S04]  /*449a0*/  LDL.LU.64 R8, [R1+0x1d98] ;  /* 0x001d980001087983 */ /* 0x000ea80000300a00 */
[----:B------:R-:W2:Y:S04]  /*449b0*/  LDL.LU.64 R14, [R1+0x1d90] ;  /* 0x001d9000010e7983 */ /* 0x000ea80000300a00 */
[----:B------:R-:W2:Y:S04]  /*449c0*/  LDL.LU.64 R12, [R1+0x1d88] ;  /* 0x001d8800010c7983 */ /* 0x000ea80000300a00 */
[----:B---3--:R0:W-:Y:S04]  /*449d0*/  STS.128 [R0+0x280], R24 ;  /* 0x0002801800007388 */ /* 0x0081e80000000c00 */
[----:B0-----:R-:W3:Y:S04]  /*449e0*/  LDL.LU.64 R26, [R1+0x1d80] ;  /* 0x001d8000011a7983 */ /* 0x001ee80000300a00 */
[----:B------:R-:W3:Y:S04]  /*449f0*/  LDL.LU.64 R24, [R1+0x1d78] ;  /* 0x001d780001187983 */ /* 0x000ee80000300a00 */
[----:B--2---:R0:W-:Y:S04]  /*44a00*/  STS.128 [R0+0x480], R12 ;  /* 0x0004800c00007388 */ /* 0x0041e80000000c00 */
[----:B0-----:R-:W2:Y:S04]  /*44a10*/  LDL.LU R12, [R1+0x240] ;  /* 0x00024000010c7983 */ /* 0x001ea80000300800 */
[----:B------:R-:W2:Y:S04]  /*44a20*/  LDL.LU R13, [R1+0x244] ;  /* 0x00024400010d7983 */ /* 0x000ea80000300800 */
[----:B------:R-:W2:Y:S04]  /*44a30*/  LDL.LU R14, [R1+0x248] ;  /* 0x00024800010e7983 */ /* 0x000ea80000300800 */
[----:B------:R-:W2:Y:S04]  /*44a40*/  LDL.LU R15, [R1+0x24c] ;  /* 0x00024c00010f7983 */ /* 0x000ea80000300800 */
[----:B------:R0:W-:Y:S04]  /*44a50*/  STS.128 [R0+0x400], R8 ;  /* 0x0004000800007388 */ /* 0x0001e80000000c00 */
[----:B--2---:R-:W-:Y:S04]  /*44a60*/  STL.64 [R1+0x1d40], R14 ;  /* 0x001d400e01007387 */ /* 0x004fe80000100a00 */
[----:B------:R-:W-:Y:S04]  /*44a70*/  STL.64 [R1+0x1d38], R12 ;  /* 0x001d380c01007387 */ /* 0x000fe80000100a00 */
[----:B0-----:R-:W2:Y:S04]  /*44a80*/  LDL.LU R8, [R1+0x230] ;  /* 0x0002300001087983 */ /* 0x001ea80000300800 */
[----:B------:R-:W2:Y:S04]  /*44a90*/  LDL.LU R9, [R1+0x234] ;  /* 0x0002340001097983 */ /* 0x000ea80000300800 */
[----:B------:R-:W2:Y:S04]  /*44aa0*/  LDL.LU R10, [R1+0x238] ;  /* 0x00023800010a7983 */ /* 0x000ea80000300800 */
[----:B------:R-:W2:Y:S04]  /*44ab0*/  LDL.LU R11, [R1+0x23c] ;  /* 0x00023c00010b7983 */ /* 0x000ea80000300800 */
[----:B----4-:R0:W-:Y:S04]  /*44ac0*/  STS.128 [R0+0x600], R16 ;  /* 0x0006001000007388 */ /* 0x0101e80000000c00 */
[----:B---3--:R-:W-:Y:S04]  /*44ad0*/  STS.128 [R0+0x680], R24 ;  /* 0x0006801800007388 */ /* 0x008fe80000000c00 */
[----:B------:R-:W-:Y:S06]  /*44ae0*/  BAR.SYNC.DEFER_BLOCKING 0x0 ;  /* 0x0000000000007b1d */ /* 0x000fec0000010000 */
[----:B------:R-:W-:Y:S04]  /*44af0*/  LDS.128 R24, [R29] ;  /* 0x000000001d187984 */ /* 0x000fe80000000c00 */
[----:B--2---:R-:W-:Y:S04]  /*44b00*/  STL.64 [R1+0x1d50], R10 ;  /* 0x001d500a01007387 */ /* 0x004fe80000100a00 */
[----:B------:R-:W-:Y:S04]  /*44b10*/  STL.64 [R1+0x1d48], R8 ;  /* 0x001d480801007387 */ /* 0x000fe80000100a00 */
[----:B0-----:R-:W2:Y:S04]  /*44b20*/  LDL.LU R16, [R1+0x250] ;  /* 0x0002500001107983 */ /* 0x001ea80000300800 */
[----:B------:R-:W2:Y:S04]  /*44b30*/  LDL.LU R17, [R1+0x254] ;  /* 0x0002540001117983 */ /* 0x000ea80000300800 */
[----:B------:R-:W3:Y:S04]  /*44b40*/  LDL.LU R18, [R1+0x258] ;  /* 0x0002580001127983 */ /* 0x000ee80000300800 */
[----:B------:R-:W3:Y:S04]  /*44b50*/  LDL.LU R19, [R1+0x25c] ;  /* 0x00025c0001137983 */ /* 0x000ee80000300800 */
[----:B------:R-:W0:Y:S02]  /*44b60*/  LDS.128 R8, [R2] ;  /* 0x0000000002087984 */ /* 0x000e240000000c00 */
[----:B0-----:R-:W-:-:S02]  /*44b70*/  IMAD.MOV.U32 R22, RZ, RZ, R8 ;  /* 0x000000ffff167224 */ /* 0x001fc400078e0008 */
[----:B---3--:R-:W-:Y:S04]  /*44b80*/  STL.64 [R1+0x1d60], R18 ;  /* 0x001d601201007387 */ /* 0x008fe80000100a00 */
[----:B--2---:R-:W-:Y:S04]  /*44b90*/  STL.64 [R1+0x1d58], R16 ;  /* 0x001d581001007387 */ /* 0x004fe80000100a00 */
[----:B------:R0:W-:Y:S04]  /*44ba0*/  STL [R1+0x4], R9 ;  /* 0x0000040901007387 */ /* 0x0001e80000100800 */
[----:B------:R1:W-:Y:S04]  /*44bb0*/  STL.64 [R1+0x8], R10 ;  /* 0x0000080a01007387 */ /* 0x0003e80000100a00 */
[----:B------:R-:W2:Y:S04]  /*44bc0*/  LDL.LU R8, [R1+0x1f0] ;  /* 0x0001f00001087983 */ /* 0x000ea80000300800 */
[----:B0-----:R-:W2:Y:S04]  /*44bd0*/  LDL.LU R9, [R1+0x1f4] ;  /* 0x0001f40001097983 */ /* 0x001ea80000300800 */
[----:B-1----:R-:W3:Y:S04]  /*44be0*/  LDL.LU R10, [R1+0x1f8] ;  /* 0x0001f800010a7983 */ /* 0x002ee80000300800 */
        /* <DEDUP_REMOVED lines=12> */
[----:B0-----:R-:W-:Y:S04]  /*44cb0*/  STL.64 [R1+0xb0], R8 ;  /* 0x0000b00801007387 */ /* 0x001fe80000100a00 */
[----:B------:R-:W-:Y:S04]  /*44cc0*/  STL.64 [R1+0xb8], R10 ;  /* 0x0000b80a01007387 */ /* 0x000fe80000100a00 */
[----:B------:R-:W0:Y:S04]  /*44cd0*/  LDS.128 R8, [R29+0x800] ;  /* 0x000800001d087984 */ /* 0x000e280000000c00 */
[----:B0-----:R-:W-:Y:S04]  /*44ce0*/  STL.64 [R1+0xd0], R8 ;  /* 0x0000d00801007387 */ /* 0x001fe80000100a00 */
[----:B------:R-:W-:Y:S04]  /*44cf0*/  STL.64 [R1+0x10], R24 ;  /* 0x0000101801007387 */ /* 0x000fe80000100a00 */
[----:B------:R-:W-:Y:S04]  /*44d00*/  STL.64 [R1+0x18], R26 ;  /* 0x0000181a01007387 */ /* 0x000fe80000100a00 */
[----:B------:R-:W0:Y:S01]  /*44d10*/  LDS.128 R24, [R5] ;  /* 0x0000000005187984 */ /* 0x000e220000000c00 */
[----:B------:R-:W-:-:S03]  /*44d20*/  IMAD.MOV.U32 R23, RZ, RZ, R10 ;  /* 0x000000ffff177224 */ /* 0x000fc600078e000a */
[----:B------:R-:W-:Y:S04]  /*44d30*/  STL [R1+0xdc], R11 ;  /* 0x0000dc0b01007387 */ /* 0x000fe80000100800 */
[----:B------:R-:W-:Y:S04]  /*44d40*/  STL [R1+0x1900], R23 ;  /* 0x0019001701007387 */ /* 0x000fe80000100800 */
[----:B------:R-:W-:Y:S04]  /*44d50*/  STL [R1+0x1930], R22 ;  /* 0x0019301601007387 */ /* 0x000fe80000100800 */
[----:B------:R1:W-:Y:S04]  /*44d60*/  STL [R1+0x192c], R20 ;  /* 0x00192c1401007387 */ /* 0x0003e80000100800 */
[----:B------:R-:W-:Y:S04]  /*44d70*/  LDS.128 R8, [R5+0x800] ;  /* 0x0008000005087984 */ /* 0x000fe80000000c00 */
[----:B-1----:R-:W4:Y:S04]  /*44d80*/  LDL.LU R20, [R1+0x220] ;  /* 0x0002200001147983 */ /* 0x002f280000300800 */
[----:B------:R-:W4:Y:S04]  /*44d90*/  LDL.LU R21, [R1+0x224] ;  /* 0x0002240001157983 */ /* 0x000f280000300800 */
[----:B------:R-:W4:Y:S04]  /*44da0*/  LDL.LU R22, [R1+0x228] ;  /* 0x0002280001167983 */ /* 0x000f280000300800 */
[----:B------:R-:W4:Y:S04]  /*44db0*/  LDL.LU R23, [R1+0x22c] ;  /* 0x00022c0001177983 */ /* 0x000f280000300800 */
[----:B0-----:R-:W-:Y:S04]  /*44dc0*/  STL.64 [R1+0x30], R24 ;  /* 0x0000301801007387 */ /* 0x001fe80000100a00 */
[----:B------:R-:W-:Y:S04]  /*44dd0*/  STL.64 [R1+0x38], R26 ;  /* 0x0000381a01007387 */ /* 0x000fe80000100a00 */
[----:B------:R-:W0:Y:S04]  /*44de0*/  LDS.128 R24, [R4] ;  /* 0x0000000004187984 */ /* 0x000e280000000c00 */
[----:B0-----:R-:W-:Y:S04]  /*44df0*/  STL [R1+0x1924], R24 ;  /* 0x0019241801007387 */ /* 0x001fe80000100800 */
[----:B------:R-:W-:Y:S04]  /*44e00*/  STL.64 [R1+0xa0], R8 ;  /* 0x0000a00801007387 */ /* 0x000fe80000100a00 */
[----:B------:R-:W-:Y:S04]  /*44e10*/  STL.64 [R1+0xa8], R10 ;  /* 0x0000a80a01007387 */ /* 0x000fe80000100a00 */
[----:B------:R-:W0:Y:S04]  /*44e20*/  LDS.128 R8, [R4+0x800] ;  /* 0x0008000004087984 */ /* 0x000e280000000c00 */
[----:B------:R1:W-:Y:S04]  /*44e30*/  STL [R1+0x1914], R25 ;  /* 0x0019141901007387 */ /* 0x0003e80000100800 */
[----:B------:R0:W-:Y:S04]  /*44e40*/  STL [R1+0x1904], R26 ;  /* 0x0019041a01007387 */ /* 0x0001e80000100800 */
[----:B------:R-:W-:Y:S04]  /*44e50*/  STL [R1+0x18ec], R27 ;  /* 0x0018ec1b01007387 */ /* 0x000fe80000100800 */
[----:B------:R-:W-:Y:S06]  /*44e60*/  BAR.SYNC.DEFER_BLOCKING 0x0 ;  /* 0x0000000000007b1d */ /* 0x000fec0000010000 */
[----:B0-----:R0:W-:Y:S01]  /*44e70*/  STL.64 [R1+0xe8], R10 ;  /* 0x0000e80a01007387 */ /* 0x0011e20000100a00 */
[----:B-1----:R-:W-:-:S02]  /*44e80*/  IMAD.MOV.U32 R25, RZ, RZ, R8 ;  /* 0x000000ffff197224 */ /* 0x002fc400078e0008 */
[----:B------:R-:W-:Y:S01]  /*44e90*/  IMAD.MOV.U32 R26, RZ, RZ, R9 ;  /* 0x000000ffff1a7224 */ /* 0x000fe200078e0009 */
[----:B0-----:R-:W4:Y:S04]  /*44ea0*/  LDL.LU.64 R10, [R1+0x1d70] ;  /* 0x001d7000010a7983 */ /* 0x001f280000300a00 */
[----:B------:R-:W4:Y:S04]  /*44eb0*/  LDL.LU.64 R8, [R1+0x1d68] ;  /* 0x001d680001087983 */ /* 0x000f280000300a00 */
[----:B------:R0:W-:Y:S04]  /*44ec0*/  STL [R1+0x191c], R25 ;  /* 0x00191c1901007387 */ /* 0x0001e80000100800 */
[----:B------:R1:W-:Y:S04]  /*44ed0*/  STL [R1+0x190c], R26 ;  /* 0x00190c1a01007387 */ /* 0x0003e80000100800 */
[----:B------:R-:W4:Y:S04]  /*44ee0*/  LDL.LU R24, [R1+0x210] ;  /* 0x0002100001187983 */ /* 0x000f280000300800 */
[----:B0-----:R-:W4:Y:S04]  /*44ef0*/  LDL.LU R25, [R1+0x214] ;  /* 0x0002140001197983 */ /* 0x001f280000300800 */
[----:B-1----:R-:W4:Y:S04]  /*44f00*/  LDL.LU R26, [R1+0x218] ;  /* 0x00021800011a7983 */ /* 0x002f280000300800 */
[----:B------:R-:W4:Y:S04]  /*44f10*/  LDL.LU R27, [R1+0x21c] ;  /* 0x00021c00011b7983 */ /* 0x000f280000300800 */
[----:B--2---:R0:W-:Y:S04]  /*44f20*/  STS.128 [R0], R16 ;  /* 0x0000001000007388 */ /* 0x0041e80000000c00 */
[----:B0-----:R-:W2:Y:S04]  /*44f30*/  LDL.LU.64 R18, [R1+0x1d60] ;  /* 0x001d600001127983 */ /* 0x001ea80000300a00 */
[----:B------:R-:W2:Y:S04]  /*44f40*/  LDL.LU.64 R16, [R1+0x1d58] ;  /* 0x001d580001107983 */ /* 0x000ea80000300a00 */
[----:B---3--:R-:W-:Y:S04]  /*44f50*/  STS.128 [R0+0x200], R12 ;  /* 0x0002000c00007388 */ /* 0x008fe80000000c00 */
[----:B----4-:R0:W-:Y:S04]  /*44f60*/  STS.128 [R0+0x80], R8 ;  /* 0x0000800800007388 */ /* 0x0101e80000000c00 */
[----:B0-----:R-:W3:Y:S04]  /*44f70*/  LDL.LU.64 R10, [R1+0x1d50] ;  /* 0x001d5000010a7983 */ /* 0x001ee80000300a00 */
[----:B------:R-:W3:Y:S04]  /*44f80*/  LDL.LU.64 R8, [R1+0x1d48] ;  /* 0x001d480001087983 */ /* 0x000ee80000300a00 */
[----:B------:R-:W4:Y:S04]  /*44f90*/  LDL.LU.64 R14, [R1+0x1d40] ;  /* 0x001d4000010e7983 */ /* 0x000f280000300a00 */
[----:B------:R-:W4:Y:S04]  /*44fa0*/  LDL.LU.64 R12, [R1+0x1d38] ;  /* 0x001d3800010c7983 */ /* 0x000f280000300a00 */
[----:B------:R-:W-:Y:S04]  /*44fb0*/  STS.128 [R0+0x280], R24 ;  /* 0x0002801800007388 */ /* 0x000fe80000000c00 */
[----:B------:R-:W-:Y:S04]  /*44fc0*/  STS.128 [R0+0x400], R20 ;  /* 0x0004001400007388 */ /* 0x000fe80000000c00 */
[----:B--2---:R-:W-:Y:S04]  /*44fd0*/  STS.128 [R0+0x680], R16 ;  /* 0x0006801000007388 */ /* 0x004fe80000000c00 */
[----:B---3--:R-:W-:Y:S04]  /*44fe0*/  STS.128 [R0+0x480], R8 ;  /* 0x0004800800007388 */ /* 0x008fe80000000c00 */
[----:B----4-:R-:W-:Y:S04]  /*44ff0*/  STS.128 [R0+0x600], R12 ;  /* 0x0006000c00007388 */ /* 0x010fe80000000c00 */
[----:B------:R-:W-:Y:S06]  /*45000*/  BAR.SYNC.DEFER_BLOCKING 0x0 ;  /* 0x0000000000007b1d */ /* 0x000fec0000010000 */
[----:B------:R-:W0:Y:S04]  /*45010*/  LDS.128 R8, [R2] ;  /* 0x0000000002087984 */ /* 0x000e280000000c00 */
[----:B------:R-:W1:Y:S04]  /*45020*/  LDS.128 R12, [R2+0x800] ;  /* 0x00080000020c7984 */ /* 0x000e680000000c00 */
[----:B------:R-:W2:Y:S04]  /*45030*/  LDS.128 R16, [R29] ;  /* 0x000000001d107984 */ /* 0x000ea80000000c00 */
[----:B0-----:R-:W-:Y:S04]  /*45040*/  STL.64 [R1+0x190], R8 ;  /* 0x0001900801007387 */ /* 0x001fe80000100a00 */
[----:B------:R-:W-:Y:S04]  /*45050*/  STL.64 [R1+0x198], R10 ;  /* 0x0001980a01007387 */ /* 0x000fe80000100a00 */
[----:B------:R-:W0:Y:S04]  /*45060*/  LDS.128 R8, [R29+0x800] ;  /* 0x000800001d087984 */ /* 0x000e280000000c00 */
[----:B-1----:R1:W-:Y:S04]  /*45070*/  STL.64 [R1+0x460], R12 ;  /* 0x0004600c01007387 */ /* 0x0023e80000100a00 */
[----:B------:R3:W-:Y:S04]  /*45080*/  STL.64 [R1+0x468], R14 ;  /* 0x0004680e01007387 */ /* 0x0007e80000100a00 */
[----:B-1----:R-:W4:Y:S04]  /*45090*/  LDL.LU R12, [R1+0x380] ;  /* 0x00038000010c7983 */ /* 0x002f280000300800 */
[----:B--2---:R-:W-:Y:S04]  /*450a0*/  STL.64 [R1+0x210], R16 ;  /* 0x0002101001007387 */ /* 0x004fe80000100a00 */
[----:B------:R-:W-:Y:S04]  /*450b0*/  STL.64 [R1+0x218], R18 ;  /* 0x0002181201007387 */ /* 0x000fe80000100a00 */
[----:B0-----:R0:W-:Y:S04]  /*450c0*/  STL.64 [R1+0x470], R8 ;  /* 0x0004700801007387 */ /* 0x0011e80000100a00 */
[----:B------:R1:W-:Y:S04]  /*450d0*/  STL.64 [R1+0x478], R10 ;  /* 0x0004780a01007387 */ /* 0x0003e80000100a00 */
[----:B------:R-:W4:Y:S04]  /*450e0*/  LDL.LU R13, [R1+0x384] ;  /* 0x00038400010d7983 */ /* 0x000f280000300800 */
[----:B---3--:R-:W2:Y:S04]  /*450f0*/  LDL.LU R14, [R1+0x388] ;  /* 0x00038800010e7983 */ /* 0x008ea80000300800 */
[----:B------:R-:W2:Y:S04]  /*45100*/  LDL.LU R15, [R1+0x38c] ;  /* 0x00038c00010f7983 */ /* 0x000ea80000300800 */
[----:B--2---:R-:W-:Y:S04]  /*45110*/  STL.64 [R1+0x1c80], R14 ;  /* 0x001c800e01007387 */ /* 0x004fe80000100a00 */
[----:B----4-:R2:W-:Y:S04]  /*45120*/  STL.64 [R1+0x1c78], R12 ;  /* 0x001c780c01007387 */ /* 0x0105e80000100a00 */
[----:B0-----:R-:W3:Y:S04]  /*45130*/  LDL.LU R8, [R1+0x370] ;  /* 0x0003700001087983 */ /* 0x001ee80000300800 */
[----:B------:R-:W3:Y:S04]  /*45140*/  LDL.LU R9, [R1+0x374] ;  /* 0x0003740001097983 */ /* 0x000ee80000300800 */
[----:B-1----:R-:W4:Y:S04]  /*45150*/  LDL.LU R10, [R1+0x378] ;  /* 0x00037800010a7983 */ /* 0x002f280000300800 */
[----:B------:R-:W4:Y:S04]  /*45160*/  LDL.LU R11, [R1+0x37c] ;  /* 0x00037c00010b7983 */ /* 0x000f280000300800 */
[----:B----4-:R-:W-:Y:S04]  /*45170*/  STL.64 [R1+0x1c90], R10 ;  /* 0x001c900a01007387 */ /* 0x010fe80000100a00 */
[----:B---3--:R-:W-:Y:S04]  /*45180*/  STL.64 [R1+0x1c88], R8 ;  /* 0x001c880801007387 */ /* 0x008fe80000100a00 */
[----:B------:R-:W3:Y:S04]  /*45190*/  LDL.LU R20, [R1+0x360] ;  /* 0x0003600001147983 */ /* 0x000ee80000300800 */
[----:B------:R-:W3:Y:S04]  /*451a0*/  LDL.LU R21, [R1+0x364] ;  /* 0x0003640001157983 */ /* 0x000ee80000300800 */
[----:B------:R-:W4:Y:S04]  /*451b0*/  LDL.LU R22, [R1+0x368] ;  /* 0x0003680001167983 */ /* 0x000f280000300800 */
[----:B------:R-:W4:Y:S04]  /*451c0*/  LDL.LU R23, [R1+0x36c] ;  /* 0x00036c0001177983 */ /* 0x000f280000300800 */
[----:B----4-:R-:W-:Y:S04]  /*451d0*/  STL.64 [R1+0x1ca0], R22 ;  /* 0x001ca01601007387 */ /* 0x010fe80000100a00 */
[----:B---3--:R-:W-:Y:S04]  /*451e0*/  STL.64 [R1+0x1c98], R20 ;  /* 0x001c981401007387 */ /* 0x008fe80000100a00 */
[----:B--2---:R-:W2:Y:S04]  /*451f0*/  LDL.LU R12, [R1+0x340] ;  /* 0x00034000010c7983 */ /* 0x004ea80000300800 */
        /* <DEDUP_REMOVED lines=53> */
[----:B------:R-:W0:Y:S04]  /*45550*/  LDS.128 R12, [R5] ;  /* 0x00000000050c7984 */ /* 0x000e280000000c00 */
        /* <DEDUP_REMOVED lines=80> */
[----:B---3--:R0:W-:Y:S04]  /*45a60*/  STS.128 [R0], R20 ;  /* 0x0000001400007388 */ /* 0x0081e80000000c00 */
[----:B------:R1:W-:Y:S04]  /*45a70*/  STS.128 [R0+0x80], R8 ;  /* 0x0000800800007388 */ /* 0x0003e80000000c00 */
[----:B0-----:R-:W3:Y:S04]  /*45a80*/  LDL.LU.64 R22, [R1+0x1ca0] ;  /* 0x001ca00001167983 */ /* 0x001ee80000300a00 */
[----:B------:R-:W3:Y:S04]  /*45a90*/  LDL.LU.64 R20, [R1+0x1c98] ;  /* 0x001c980001147983 */ /* 0x000ee80000300a00 */
[----:B-1----:R-:W3:Y:S04]  /*45aa0*/  LDL.LU.64 R10, [R1+0x1c90] ;  /* 0x001c9000010a7983 */ /* 0x002ee80000300a00 */
[----:B------:R-:W3:Y:S04]  /*45ab0*/  LDL.LU.64 R8, [R1+0x1c88] ;  /* 0x001c880001087983 */ /* 0x000ee80000300a00 */
[----:B--2---:R0:W-:Y:S04]  /*45ac0*/  STS.128 [R0+0x200], R12 ;  /* 0x0002000c00007388 */ /* 0x0041e80000000c00 */
[----:B0-----:R-:W2:Y:S04]  /*45ad0*/  LDL.LU.64 R14, [R1+0x1c80] ;  /* 0x001c8000010e7983 */ /* 0x001ea80000300a00 */
[----:B------:R-:W2:Y:S04]  /*45ae0*/  LDL.LU.64 R12, [R1+0x1c78] ;  /* 0x001c7800010c7983 */ /* 0x000ea80000300a00 */
[----:B----4-:R-:W-:Y:S04]  /*45af0*/  STS.128 [R0+0x280], R24 ;  /* 0x0002801800007388 */ /* 0x010fe80000000c00 */
[----:B---3--:R-:W-:Y:S04]  /*45b00*/  STS.128 [R0+0x400], R20 ;  /* 0x0004001400007388 */ /* 0x008fe80000000c00 */
[----:B------:R-:W-:Y:S04]  /*45b10*/  STS.128 [R0+0x480], R8 ;  /* 0x0004800800007388 */ /* 0x000fe80000000c00 */
[----:B------:R-:W-:Y:S04]  /*45b20*/  STS.128 [R0+0x680], R16 ;  /* 0x0006801000007388 */ /* 0x000fe80000000c00 */
[----:B--2---:R-:W-:Y:S04]  /*45b30*/  STS.128 [R0+0x600], R12 ;  /* 0x0006000c00007388 */ /* 0x004fe80000000c00 */
        /* <DEDUP_REMOVED lines=708> */
[----:B----4-:R-:W-:Y:S04]  /*48780*/  STS.128 [R0+0x280], R24 ;  /* 0x0002801800007388 */ /* 0x010fe80000000c00 */
[----:B0-----:R-:W3:Y:S04]  /*48790*/  LDL.LU.64 R22, [R1+0x19a0] ;  /* 0x0019a00001167983 */ /* 0x001ee80000300a00 */
[----:B------:R-:W3:Y:S04]  /*487a0*/  LDL.LU.64 R20, [R1+0x1998] ;  /* 0x0019980001147983 */ /* 0x000ee80000300a00 */
[----:B-1----:R-:W4:Y:S04]  /*487b0*/  LDL.LU.64 R10, [R1+0x1990] ;  /* 0x00199000010a7983 */ /* 0x002f280000300a00 */
[----:B------:R-:W4:Y:S04]  /*487c0*/  LDL.LU.64 R8, [R1+0x1988] ;  /* 0x0019880001087983 */ /* 0x000f280000300a00 */
[----:B--2---:R0:W-:Y:S04]  /*487d0*/  STS.128 [R0+0x200], R12 ;  /* 0x0002000c00007388 */ /* 0x0041e80000000c00 */
[----:B0-----:R-:W2:Y:S04]  /*487e0*/  LDL.LU.64 R14, [R1+0x1980] ;  /* 0x00198000010e7983 */ /* 0x001ea80000300a00 */
[----:B------:R-:W2:Y:S04]  /*487f0*/  LDL.LU.64 R12, [R1+0x1978] ;  /* 0x00197800010c7983 */ /* 0x000ea80000300a00 */
[----:B------:R-:W2:Y:S04]  /*48800*/  LDL.LU R24, [R1+0x1210] ;  /* 0x0012100001187983 */ /* 0x000ea80000300800 */
[----:B------:R-:W2:Y:S04]  /*48810*/  LDL.LU R25, [R1+0x1214] ;  /* 0x0012140001197983 */ /* 0x000ea80000300800 */
[----:B------:R-:W2:Y:S04]  /*48820*/  LDL.LU R26, [R1+0x1218] ;  /* 0x00121800011a7983 */ /* 0x000ea80000300800 */
[----:B------:R-:W2:Y:S04]  /*48830*/  LDL.LU R27, [R1+0x121c] ;  /* 0x00121c00011b7983 */ /* 0x000ea80000300800 */
[----:B--2---:R-:W-:Y:S04]  /*48840*/  STL.64 [R1+0x1940], R26 ;  /* 0x0019401a01007387 */ /* 0x004fe80000100a00 */
[----:B------:R0:W-:Y:S04]  /*48850*/  STL.64 [R1+0x1938], R24 ;  /* 0x0019381801007387 */ /* 0x0001e80000100a00 */
[----:B0-----:R-:W2:Y:S04]  /*48860*/  LDL.LU R24, [R1+0x11e0] ;  /* 0x0011e00001187983 */ /* 0x001ea80000300800 */
        /* <DEDUP_REMOVED lines=9> */
[----:B---3--:R-:W-:Y:S04]  /*48900*/  STS.128 [R0+0x400], R20 ;  /* 0x0004001400007388 */ /* 0x008fe80000000c00 */
[----:B----4-:R-:W-:Y:S04]  /*48910*/  STS.128 [R0+0x480], R8 ;  /* 0x0004800800007388 */ /* 0x010fe80000000c00 */
[----:B------:R-:W-:Y:S04]  /*48920*/  STS.128 [R0+0x600], R12 ;  /* 0x0006000c00007388 */ /* 0x000fe80000000c00 */
[----:B------:R-:W-:Y:S04]  /*48930*/  STS.128 [R0+0x680], R16 ;  /* 0x0006801000007388 */ /* 0x000fe80000000c00 */
[----:B------:R-:W-:Y:S06]  /*48940*/  BAR.SYNC.DEFER_BLOCKING 0x0 ;  /* 0x0000000000007b1d */ /* 0x000fec0000010000 */
[----:B--2---:R-:W-:Y:S04]  /*48950*/  STL.64 [R1+0x1960], R26 ;  /* 0x0019601a01007387 */ /* 0x004fe80000100a00 */
[----:B------:R0:W-:Y:S04]  /*48960*/  STL.64 [R1+0x1958], R24 ;  /* 0x0019581801007387 */ /* 0x0001e80000100a00 */
        /* <DEDUP_REMOVED lines=26> */
[----:B------:R-:W-:Y:S04]  /*48b10*/  STL [R1+0x18b8], R2 ;  /* 0x0018b80201007387 */ /* 0x000fe80000100800 */
[----:B0-----:R-:W-:Y:S04]  /*48b20*/  STL.64 [R1+0x6a0], R24 ;  /* 0x0006a01801007387 */ /* 0x001fe80000100a00 */
[----:B------:R-:W-:Y:S04]  /*48b30*/  STL.64 [R1+0x6a8], R26 ;  /* 0x0006a81a01007387 */ /* 0x000fe80000100a00 */
[----:B------:R-:W0:Y:S04]  /*48b40*/  LDS.128 R24, [R29] ;  /* 0x000000001d187984 */ /* 0x000e280000000c00 */
        /* <DEDUP_REMOVED lines=21> */
[----:B--2---:R0:W-:Y:S04]  /*48ca0*/  STS.128 [R0], R24 ;  /* 0x0000001800007388 */ /* 0x0041e80000000c00 */
[----:B0-----:R-:W2:Y:S04]  /*48cb0*/  LDL.LU.64 R26, [R1+0x1960] ;  /* 0x00196000011a7983 */ /* 0x001ea80000300a00 */
[----:B------:R-:W2:Y:S04]  /*48cc0*/  LDL.LU.64 R24, [R1+0x1958] ;  /* 0x0019580001187983 */ /* 0x000ea80000300a00 */
[----:B--2---:R0:W-:Y:S04]  /*48cd0*/  STS.128 [R0+0x80], R24 ;  /* 0x0000801800007388 */ /* 0x0041e80000000c00 */
[----:B0-----:R-:W2:Y:S04]  /*48ce0*/  LDL.LU.64 R26, [R1+0x1950] ;  /* 0x00195000011a7983 */ /* 0x001ea80000300a00 */
[----:B------:R-:W2:Y:S04]  /*48cf0*/  LDL.LU.64 R24, [R1+0x1948] ;  /* 0x0019480001187983 */ /* 0x000ea80000300a00 */
[----:B------:R-:W-:Y:S04]  /*48d00*/  STS.128 [R0+0x280], R20 ;  /* 0x0002801400007388 */ /* 0x000fe80000000c00 */
[----:B--2---:R0:W-:Y:S04]  /*48d10*/  STS.128 [R0+0x200], R24 ;  /* 0x0002001800007388 */ /* 0x0041e80000000c00 */
[----:B0-----:R-:W2:Y:S04]  /*48d20*/  LDL.LU.64 R26, [R1+0x1940] ;  /* 0x00194000011a7983 */ /* 0x001ea80000300a00 */
[----:B------:R-:W2:Y:S04]  /*48d30*/  LDL.LU.64 R24, [R1+0x1938] ;  /* 0x0019380001187983 */ /* 0x000ea80000300a00 */
[----:B------:R-:W2:Y:S04]  /*48d40*/  LDL.LU R22, [R1+0x1930] ;  /* 0x0019300001167983 */ /* 0x000ea80000300800 */
[----:B------:R-:W2:Y:S04]  /*48d50*/  LDL.LU R20, [R1+0x192c] ;  /* 0x00192c0001147983 */ /* 0x000ea80000300800 */
[----:B---3--:R0:W-:Y:S04]  /*48d60*/  STS.128 [R0+0x400], R8 ;  /* 0x0004000800007388 */ /* 0x0081e80000000c00 */
[----:B----4-:R-:W-:Y:S04]  /*48d70*/  STS.128 [R0+0x600], R12 ;  /* 0x0006000c00007388 */ /* 0x010fe80000000c00 */
[----:B------:R-:W-:Y:S01]  /*48d80*/  STS.128 [R0+0x680], R16 ;  /* 0x0006801000007388 */ /* 0x000fe20000000c00 */
[C---:B------:R-:W-:Y:S01]  /*48d90*/  IMAD R6, R28.reuse, c[0x0][0x194], RZ ;  /* 0x000065001c067a24 */ /* 0x040fe200078e02ff */
[----:B------:R-:W-:-:S02]  /*48da0*/  ISETP.GE.AND P1, PT, R28, c[0x0][0x178], PT ;  /* 0x00005e001c007a0c */ /* 0x000fc40003f26270 */
[----:B------:R-:W3:Y:S02]  /*48db0*/  LDL R2, [R1+0x10e0] ;  /* 0x0010e00001027983 */ /* 0x000ee40000100800 */
[C---:B------:R-:W-:Y:S02]  /*48dc0*/  LEA R4, P3, R6.reuse, c[0x0][0x170], 0x1 ;  /* 0x00005c0006047a11 */ /* 0x040fe400078608ff */
[C---:B------:R-:W-:Y:S01]  /*48dd0*/  ISETP.LT.AND P1, PT, R3.reuse, c[0x0][0x17c], !P1 ;  /* 0x00005f0003007a0c */ /* 0x040fe20004f21270 */
[----:B0-----:R-:W-:Y:S01]  /*48de0*/  IMAD R8, R3, c[0x0][0x198], RZ ;  /* 0x0000660003087a24 */ /* 0x001fe200078e02ff */
[----:B------:R-:W-:Y:S01]  /*48df0*/  LEA.HI.X.SX32 R5, R6, c[0x0][0x174], 0x1, P3 ;  /* 0x00005d0006057a11 */ /* 0x000fe200018f0eff */
[----:B------:R-:W-:-:S04]  /*48e00*/  IMAD.MOV.U32 R9, RZ, RZ, c[0x0][0x194] ;  /* 0x00006500ff097624 */ /* 0x000fc800078e00ff */
[----:B------:R-:W-:Y:S01]  /*48e10*/  IMAD.WIDE R10, R8, 0x2, R4 ;  /* 0x00000002080a7825 */ /* 0x000fe200078e0204 */
[----:B------:R-:W-:Y:S01]  /*48e20*/  IADD3 R21, R3, 0x3, RZ ;  /* 0x0000000303157810 */ /* 0x000fe20007ffe0ff */
[----:B--2---:R0:W-:Y:S04]  /*48e30*/  STS.128 [R0+0x480], R24 ;  /* 0x0004801800007388 */ /* 0x0041e80000000c00 */
[----:B------:R-:W-:Y:S01]  /*48e40*/  BAR.SYNC.DEFER_BLOCKING 0x0 ;  /* 0x0000000000007b1d */ /* 0x000fe20000010000 */
[----:B------:R-:W-:Y:S01]  /*48e50*/  PRMT R20, R7, 0x7632, R20 ;  /* 0x0000763207147816 */ /* 0x000fe20000000014 */
[----:B0-----:R-:W-:-:S04]  /*48e60*/  IMAD R0, R9, 0x80, R6 ;  /* 0x0000008009007824 */ /* 0x001fc800078e0206 */
[----:B------:R-:W2:Y:S04]  /*48e70*/  LDL R26, [R1+0x10dc] ;  /* 0x0010dc00011a7983 */ /* 0x000ea80000100800 */
[----:B------:R-:W4:Y:S04]  /*48e80*/  LDL.LU R23, [R1+0x20] ;  /* 0x0000200001177983 */ /* 0x000f280000300800 */
[----:B------:R-:W4:Y:S04]  /*48e90*/  LDL R29, [R1+0x10d8] ;  /* 0x0010d800011d7983 */ /* 0x000f280000100800 */
[----:B------:R0:W-:Y:S01]  /*48ea0*/  @P1 STG.E.U16 [R10.64], R7 ;  /* 0x000000070a001986 */ /* 0x0001e2000c10150a */
[----:B------:R-:W-:-:S03]  /*48eb0*/  LEA R14, P1, R0, c[0x0][0x170], 0x1 ;  /* 0x00005c00000e7a11 */ /* 0x000fc600078208ff */
[----:B------:R-:W4:Y:S01]  /*48ec0*/  LDL.LU R24, [R1+0x60] ;  /* 0x0000600001187983 */ /* 0x000f220000300800 */
[C---:B0-----:R-:W-:Y:S01]  /*48ed0*/  IMAD R7, R9.reuse, 0x80, R0 ;  /* 0x0000008009077824 */ /* 0x041fe200078e0200 */
[----:B------:R-:W-:Y:S02]  /*48ee0*/  LEA.HI.X.SX32 R15, R0, c[0x0][0x174], 0x1, P1 ;  /* 0x00005d00000f7a11 */ /* 0x000fe400008f0eff */
[----:B------:R-:W4:Y:S01]  /*48ef0*/  LDL.LU R25, [R1+0x50] ;  /* 0x0000500001197983 */ /* 0x000f220000300800 */
[----:B------:R-:W-:Y:S01]  /*48f00*/  IMAD R9, R9, 0x80, R7 ;  /* 0x0000008009097824 */ /* 0x000fe200078e0207 */
[----:B------:R-:W-:Y:S02]  /*48f10*/  LEA R12, P6, R7, c[0x0][0x170], 0x1 ;  /* 0x00005c00070c7a11 */ /* 0x000fe400078c08ff */
[----:B------:R-:W4:Y:S02]  /*48f20*/  LDL.LU R27, [R1+0x10] ;  /* 0x00001000011b7983 */ /* 0x000f240000300800 */
[----:B------:R-:W-:-:S02]  /*48f30*/  LEA R6, P1, R9, c[0x0][0x170], 0x1 ;  /* 0x00005c0009067a11 */ /* 0x000fc400078208ff */
[----:B------:R-:W-:Y:S02]  /*48f40*/  LEA.HI.X.SX32 R13, R7, c[0x0][0x174], 0x1, P6 ;  /* 0x00005d00070d7a11 */ /* 0x000fe400030f0eff */
[----:B------:R-:W-:Y:S02]  /*48f50*/  LEA.HI.X.SX32 R7, R9, c[0x0][0x174], 0x1, P1 ;  /* 0x00005d0009077a11 */ /* 0x000fe400008f0eff */
[----:B------:R-:W-:Y:S02]  /*48f60*/  ISETP.GE.AND P1, PT, R21, c[0x0][0x17c], PT ;  /* 0x00005f0015007a0c */ /* 0x000fe40003f26270 */
[----:B------:R-:W4:Y:S01]  /*48f70*/  LDL.LU R21, [R1+0x40] ;  /* 0x0000400001157983 */ /* 0x000f220000300800 */
[----:B------:R-:W-:-:S04]  /*48f80*/  ISETP.GE.AND P3, PT, R3, c[0x0][0x17c], PT ;  /* 0x00005f0003007a0c */ /* 0x000fc80003f66270 */
[----:B---3--:R-:W-:Y:S02]  /*48f90*/  ISETP.LT.AND P4, PT, R2, c[0x0][0x178], !P3 ;  /* 0x00005e0002007a0c */ /* 0x008fe40005f81270 */
[----:B------:R-:W-:Y:S02]  /*48fa0*/  ISETP.LT.AND P6, PT, R28, c[0x0][0x178], !P0 ;  /* 0x00005e001c007a0c */ /* 0x000fe400047c1270 */
[C---:B------:R-:W-:Y:S01]  /*48fb0*/  IADD3 R0, R8.reuse, c[0x0][0x198], RZ ;  /* 0x0000660008007a10 */ /* 0x040fe20007ffe0ff */
[----:B------:R-:W-:-:S04]  /*48fc0*/  IMAD.WIDE R16, R8, 0x2, R14 ;  /* 0x0000000208107825 */ /* 0x000fc800078e020e */
[----:B------:R-:W-:-:S04]  /*48fd0*/  IMAD.WIDE R10, R8, 0x2, R12 ;  /* 0x00000002080a7825 */ /* 0x000fc800078e020c */
[----:B------:R-:W-:-:S04]  /*48fe0*/  IMAD.WIDE R8, R8, 0x2, R6 ;  /* 0x0000000208087825 */ /* 0x000fc800078e0206 */
[----:B------:R-:W-:Y:S01]  /*48ff0*/  IMAD.WIDE R18, R0, 0x2, R4 ;  /* 0x0000000200127825 */ /* 0x000fe200078e0204 */
[----:B--2---:R-:W-:Y:S02]  /*49000*/  ISETP.LT.AND P5, PT, R26, c[0x0][0x178], !P3 ;  /* 0x00005e001a007a0c */ /* 0x004fe40005fa1270 */
[----:B----4-:R-:W-:-:S13]  /*49010*/  ISETP.LT.AND P3, PT, R29, c[0x0][0x178], !P3 ;  /* 0x00005e001d007a0c */ /* 0x010fda0005f61270 */
[----:B------:R-:W-:Y:S04]  /*49020*/  @P3 STG.E.U16 [R16.64], R21 ;  /* 0x0000001510003986 */ /* 0x000fe8000c10150a */
[----:B------:R-:W-:Y:S04]  /*49030*/  @P5 STG.E.U16 [R10.64], R23 ;  /* 0x000000170a005986 */ /* 0x000fe8000c10150a */
[----:B------:R-:W-:Y:S04]  /*49040*/  @P4 STG.E.U16 [R8.64], R22 ;  /* 0x0000001608004986 */ /* 0x000fe8000c10150a */
[----:B------:R0:W-:Y:S02]  /*49050*/  @P6 STG.E.U16 [R18.64], R20 ;  /* 0x0000001412006986 */ /* 0x0001e4000c10150a */
[----:B0-----:R-:W-:-:S02]  /*49060*/  PRMT R20, R22, 0x7632, R20 ;  /* 0x0000763216147816 */ /* 0x001fc40000000014 */
[----:B------:R-:W2:Y:S01]  /*49070*/  LDL.LU R22, [R1+0x1928] ;  /* 0x0019280001167983 */ /* 0x000ea20000300800 */
[----:B------:R-:W-:Y:S01]  /*49080*/  ISETP.LT.AND P4, PT, R29, c[0x0][0x178], !P0 ;  /* 0x00005e001d007a0c */ /* 0x000fe20004781270 */
[----:B------:R-:W-:Y:S01]  /*49090*/  IMAD.WIDE R8, R0, 0x2, R14 ;  /* 0x0000000200087825 */ /* 0x000fe200078e020e */
[----:B------:R-:W-:Y:S02]  /*490a0*/  ISETP.LT.AND P5, PT, R26, c[0x0][0x178], !P0 ;  /* 0x00005e001a007a0c */ /* 0x000fe400047a1270 */
[----:B------:R-:W-:Y:S02]  /*490b0*/  PRMT R18, R21, 0x7632, R18 ;  /* 0x0000763215127816 */ /* 0x000fe40000000012 */
[----:B------:R-:W-:Y:S02]  /*490c0*/  ISETP.LT.AND P6, PT, R2, c[0x0][0x178], !P0 ;  /* 0x00005e0002007a0c */ /* 0x000fe400047c1270 */
[----:B------:R-:W-:Y:S01]  /*490d0*/  ISETP.LT.AND P0, PT, R28, c[0x0][0x178], !P2 ;  /* 0x00005e001c007a0c */ /* 0x000fe20005701270 */
[----:B------:R-:W-:Y:S01]  /*490e0*/  IMAD.WIDE R10, R0, 0x2, R12 ;  /* 0x00000002000a7825 */ /* 0x000fe200078e020c */
[----:B------:R-:W-:-:S02]  /*490f0*/  PRMT R19, R23, 0x7632, R19 ;  /* 0x0000763217137816 */ /* 0x000fc40000000013 */
[----:B------:R-:W3:Y:S01]  /*49100*/  LDL.LU R23, [R1+0x1d0] ;  /* 0x0001d00001177983 */ /* 0x000ee20000300800 */
[C---:B------:R-:W-:Y:S01]  /*49110*/  IMAD.WIDE R16, R0.reuse, 0x2, R6 ;  /* 0x0000000200107825 */ /* 0x040fe200078e0206 */
[----:B------:R-:W-:Y:S02]  /*49120*/  IADD3 R0, R0, c[0x0][0x198], RZ ;  /* 0x0000660000007a10 */ /* 0x000fe40007ffe0ff */
[----:B------:R0:W-:Y:S01]  /*49130*/  @P4 STG.E.U16 [R8.64], R18 ;  /* 0x0000001208004986 */ /* 0x0001e2000c10150a */
[----:B------:R-:W-:-:S03]  /*49140*/  ISETP.LT.AND P4, PT, R29, c[0x0][0x178], !P2 ;  /* 0x00005e001d007a0c */ /* 0x000fc60005781270 */
[----:B------:R1:W-:Y:S04]  /*49150*/  @P5 STG.E.U16 [R10.64], R19 ;  /* 0x000000130a005986 */ /* 0x0003e8000c10150a */
[----:B------:R4:W-:Y:S01]  /*49160*/  @P6 STG.E.U16 [R16.64], R20 ;  /* 0x0000001410006986 */ /* 0x0009e2000c10150a */
[----:B0-----:R-:W-:-:S04]  /*49170*/  IMAD.WIDE R8, R0, 0x2, R4 ;  /* 0x0000000200087825 */ /* 0x001fc800078e0204 */
[C---:B-1----:R-:W-:Y:S01]  /*49180*/  IMAD.WIDE R10, R0.reuse, 0x2, R14 ;  /* 0x00000002000a7825 */ /* 0x042fe200078e020e */
[----:B----4-:R-:W-:-:S03]  /*49190*/  IADD3 R20, R0, c[0x0][0x198], RZ ;  /* 0x0000660000147a10 */ /* 0x010fc60007ffe0ff */
[C---:B------:R-:W-:Y:S01]  /*491a0*/  IMAD.WIDE R16, R0.reuse, 0x2, R6 ;  /* 0x0000000200107825 */ /* 0x040fe200078e0206 */
[----:B--2---:R0:W-:Y:S04]  /*491b0*/  @P0 STG.E.U16 [R8.64], R22 ;  /* 0x0000001608000986 */ /* 0x0041e8000c10150a */
[----:B------:R1:W-:Y:S01]  /*491c0*/  @P4 STG.E.U16 [R10.64], R24 ;  /* 0x000000180a004986 */ /* 0x0003e2000c10150a */
[----:B0-----:R-:W-:Y:S01]  /*491d0*/  IMAD.WIDE R8, R0, 0x2, R12 ;  /* 0x0000000200087825 */ /* 0x001fe200078e020c */
[----:B------:R-:W-:Y:S02]  /*491e0*/  PRMT R0, R24, 0x7632, R0 ;  /* 0x0000763218007816 */ /* 0x000fe40000000000 */
[----:B-1----:R-:W2:Y:S01]  /*491f0*/  LDL.LU R24, [R1+0x80] ;  /* 0x0000800001187983 */ /* 0x002ea20000300800 */
[----:B------:R-:W-:-:S02]  /*49200*/  ISETP.LT.AND P5, PT, R26, c[0x0][0x178], !P2 ;  /* 0x00005e001a007a0c */ /* 0x000fc400057a1270 */
[----:B------:R-:W-:Y:S02]  /*49210*/  ISETP.LT.AND P2, PT, R2, c[0x0][0x178], !P2 ;  /* 0x00005e0002007a0c */ /* 0x000fe40005741270 */
[----:B------:R-:W-:Y:S02]  /*49220*/  ISETP.LT.AND P6, PT, R28, c[0x0][0x178], !P1 ;  /* 0x00005e001c007a0c */ /* 0x000fe40004fc1270 */
[----:B------:R-:W-:Y:S02]  /*49230*/  IADD3 R21, R3, 0x4, RZ ;  /* 0x0000000403157810 */ /* 0x000fe40007ffe0ff */
[----:B------:R-:W-:Y:S01]  /*49240*/  ISETP.LT.AND P4, PT, R29, c[0x0][0x178], !P1 ;  /* 0x00005e001d007a0c */ /* 0x000fe20004f81270 */
[----:B------:R-:W-:Y:S01]  /*49250*/  IMAD.WIDE R18, R20, 0x2, R4 ;  /* 0x0000000214127825 */ /* 0x000fe200078e0204 */
[----:B------:R-:W-:Y:S02]  /*49260*/  ISETP.GE.AND P3, PT, R21, c[0x0][0x17c], PT ;  /* 0x00005f0015007a0c */ /* 0x000fe40003f66270 */
[----:B------:R-:W-:Y:S01]  /*49270*/  PRMT R21, R22, 0x7632, R21 ;  /* 0x0000763216157816 */ /* 0x000fe20000000015 */
[----:B------:R0:W-:Y:S01]  /*49280*/  @P5 STG.E.U16 [R8.64], R25 ;  /* 0x0000001908005986 */ /* 0x0001e2000c10150a */
[----:B------:R-:W-:-:S03]  /*49290*/  ISETP.LT.AND P5, PT, R26, c[0x0][0x178], !P1 ;  /* 0x00005e001a007a0c */ /* 0x000fc60004fa1270 */
[----:B------:R1:W-:Y:S04]  /*492a0*/  @P2 STG.E.U16 [R16.64], R27 ;  /* 0x0000001b10002986 */ /* 0x0003e8000c10150a */
[----:B------:R4:W-:Y:S01]  /*492b0*/  @P6 STG.E.U16 [R18.64], R21 ;  /* 0x0000001512006986 */ /* 0x0009e2000c10150a */
[----:B------:R-:W-:Y:S01]  /*492c0*/  ISETP.LT.AND P6, PT, R2, c[0x0][0x178], !P1 ;  /* 0x00005e0002007a0c */ /* 0x000fe20004fc1270 */
[----:B0-----:R-:W-:Y:S01]  /*492d0*/  IMAD.WIDE R8, R20, 0x2, R14 ;  /* 0x0000000214087825 */ /* 0x001fe200078e020e */
[----:B------:R-:W-:-:S03]  /*492e0*/  ISETP.LT.AND P1, PT, R28, c[0x0][0x178], !P3 ;  /* 0x00005e001c007a0c */ /* 0x000fc60005f21270 */
[C---:B------:R-:W-:Y:S01]  /*492f0*/  IMAD.WIDE R10, R20.reuse, 0x2, R12 ;  /* 0x00000002140a7825 */ /* 0x040fe200078e020c */
[----:B------:R0:W-:Y:S01]  /*49300*/  @P4 STG.E.U16 [R8.64], R0 ;  /* 0x0000000008004986 */ /* 0x0001e2000c10150a */
[----:B------:R-:W-:Y:S02]  /*49310*/  ISETP.LT.AND P4, PT, R29, c[0x0][0x178], !P3 ;  /* 0x00005e001d007a0c */ /* 0x000fe40005f81270 */
[C---:B-1----:R-:W-:Y:S01]  /*49320*/  IMAD.WIDE R16, R20.reuse, 0x2, R6 ;  /* 0x0000000214107825 */ /* 0x042fe200078e0206 */
[----:B------:R-:W-:Y:S02]  /*49330*/  IADD3 R20, R20, c[0x0][0x198], RZ ;  /* 0x0000660014147a10 */ /* 0x000fe40007ffe0ff */
[----:B------:R-:W-:Y:S02]  /*49340*/  IADD3 R22, R3, 0x5, RZ ;  /* 0x0000000503167810 */ /* 0x000fe40007ffe0ff */
[----:B----4-:R-:W-:Y:S02]  /*49350*/  PRMT R18, R25, 0x7632, R18 ;  /* 0x0000763219127816 */ /* 0x010fe40000000012 */
[----:B------:R-:W-:-:S02]  /*49360*/  PRMT R19, R27, 0x7632, R19 ;  /* 0x000076321b137816 */ /* 0x000fc40000000013 */
[C---:B------:R-:W-:Y:S01]  /*49370*/  IADD3 R21, R3.reuse, 0x6, RZ ;  /* 0x0000000603157810 */ /* 0x040fe20007ffe0ff */
[----:B0-----:R-:W-:Y:S01]  /*49380*/  IMAD.WIDE R8, R20, 0x2, R4 ;  /* 0x0000000214087825 */ /* 0x001fe200078e0204 */
[----:B------:R-:W-:Y:S01]  /*49390*/  ISETP.GE.AND P0, PT, R22, c[0x0][0x17c], PT ;  /* 0x00005f0016007a0c */ /* 0x000fe20003f06270 */
[----:B------:R0:W-:Y:S01]  /*493a0*/  @P5 STG.E.U16 [R10.64], R18 ;  /* 0x000000120a005986 */ /* 0x0001e2000c10150a */
[----:B------:R-:W-:Y:S02]  /*493b0*/  IADD3 R22, R3, 0x7, RZ ;  /* 0x0000000703167810 */ /* 0x000fe40007ffe0ff */
[----:B------:R-:W-:Y:S01]  /*493c0*/  ISETP.GE.AND P2, PT, R21, c[0x0][0x17c], PT ;  /* 0x00005f0015007a0c */ /* 0x000fe20003f46270 */
[----:B------:R-:W-:Y:S01]  /*493d0*/  @P6 STG.E.U16 [R16.64], R19 ;  /* 0x0000001310006986 */ /* 0x000fe2000c10150a */
[----:B---3--:R-:W-:-:S03]  /*493e0*/  PRMT R21, R23, 0x7632, R21 ;  /* 0x0000763217157816 */ /* 0x008fc60000000015 */
[----:B------:R1:W-:Y:S01]  /*493f0*/  @P1 STG.E.U16 [R8.64], R23 ;  /* 0x0000001708001986 */ /* 0x0003e2000c10150a */
[----:B0-----:R-:W-:Y:S01]  /*49400*/  IMAD.WIDE R10, R20, 0x2, R14 ;  /* 0x00000002140a7825 */ /* 0x001fe200078e020e */
[----:B------:R-:W-:Y:S02]  /*49410*/  ISETP.GE.AND P1, PT, R22, c[0x0][0x17c], PT ;  /* 0x00005f0016007a0c */ /* 0x000fe40003f26270 */
[----:B-1----:R-:W3:Y:S04]  /*49420*/  LDL.LU R23, [R1+0x2a0] ;  /* 0x0002a00001177983 */ /* 0x002ee80000300800 */
[----:B------:R-:W4:Y:S04]  /*49430*/  LDL.LU R25, [R1+0x1e0] ;  /* 0x0001e00001197983 */ /* 0x000f280000300800 */
[----:B------:R-:W3:Y:S04]  /*49440*/  LDL.LU R27, [R1+0x90] ;  /* 0x00009000011b7983 */ /* 0x000ee80000300800 */
[----:B------:R-:W3:Y:S04]  /*49450*/  LDL.LU R22, [R1+0x30] ;  /* 0x0000300001167983 */ /* 0x000ee80000300800 */
[----:B--2---:R0:W-:Y:S04]  /*49460*/  @P4 STG.E.U16 [R10.64], R24 ;  /* 0x000000180a004986 */ /* 0x0041e8000c10150a */
[----:B0-----:R-:W2:Y:S01]  /*49470*/  LDL.LU R11, [R1+0x70] ;  /* 0x00007000010b7983 */ /* 0x001ea20000300800 */
[----:B------:R-:W-:-:S02]  /*49480*/  ISETP.LT.AND P5, PT, R26, c[0x0][0x178], !P3 ;  /* 0x00005e001a007a0c */ /* 0x000fc40005fa1270 */
[----:B------:R-:W-:Y:S02]  /*49490*/  ISETP.LT.AND P3, PT, R2, c[0x0][0x178], !P3 ;  /* 0x00005e0002007a0c */ /* 0x000fe40005f61270 */
[----:B------:R-:W-:Y:S02]  /*494a0*/  ISETP.LT.AND P6, PT, R28, c[0x0][0x178], !P0 ;  /* 0x00005e001c007a0c */ /* 0x000fe400047c1270 */
[C---:B------:R-:W-:Y:S01]  /*494b0*/  IADD3 R0, R20.reuse, c[0x0][0x198], RZ ;  /* 0x0000660014007a10 */ /* 0x040fe20007ffe0ff */
[----:B------:R-:W-:-:S04]  /*494c0*/  IMAD.WIDE R8, R20, 0x2, R12 ;  /* 0x0000000214087825 */ /* 0x000fc800078e020c */
[----:B------:R-:W-:-:S04]  /*494d0*/  IMAD.WIDE R16, R20, 0x2, R6 ;  /* 0x0000000214107825 */ /* 0x000fc800078e0206 */
[----:B------:R-:W-:Y:S01]  /*494e0*/  IMAD.WIDE R18, R0, 0x2, R4 ;  /* 0x0000000200127825 */ /* 0x000fe200078e0204 */
[----:B------:R-:W-:Y:S01]  /*494f0*/  ISETP.LT.AND P4, PT, R29, c[0x0][0x178], !P0 ;  /* 0x00005e001d007a0c */ /* 0x000fe20004781270 */
[----:B--2---:R-:W-:Y:S04]  /*49500*/  @P5 STG.E.U16 [R8.64], R11 ;  /* 0x0000000b08005986 */ /* 0x004fe8000c10150a */
[----:B---3--:R-:W-:Y:S04]  /*49510*/  @P3 STG.E.U16 [R16.64], R22 ;  /* 0x0000001610003986 */ /* 0x008fe8000c10150a */
[----:B------:R0:W-:Y:S02]  /*49520*/  @P6 STG.E.U16 [R18.64], R21 ;  /* 0x0000001512006986 */ /* 0x0001e4000c10150a */
[----:B0-----:R-:W-:-:S02]  /*49530*/  PRMT R18, R24, 0x7632, R18 ;  /* 0x0000763218127816 */ /* 0x001fc40000000012 */
[----:B------:R-:W2:Y:S01]  /*49540*/  LDL.LU R24, [R1+0x1924] ;  /* 0x0019240001187983 */ /* 0x000ea20000300800 */
[----:B------:R-:W-:Y:S02]  /*49550*/  ISETP.LT.AND P5, PT, R26, c[0x0][0x178], !P0 ;  /* 0x00005e001a007a0c */ /* 0x000fe400047a1270 */
[----:B------:R-:W-:Y:S01]  /*49560*/  ISETP.LT.AND P6, PT, R2, c[0x0][0x178], !P0 ;  /* 0x00005e0002007a0c */ /* 0x000fe200047c1270 */
[----:B------:R-:W-:Y:S01]  /*49570*/  IMAD.WIDE R8, R0, 0x2, R14 ;  /* 0x0000000200087825 */ /* 0x000fe200078e020e */
[----:B------:R-:W-:Y:S02]  /*49580*/  PRMT R19, R11, 0x7632, R19 ;  /* 0x000076320b137816 */ /* 0x000fe40000000013 */
[----:B------:R-:W-:Y:S01]  /*49590*/  ISETP.LT.AND P0, PT, R28, c[0x0][0x178], !P2 ;  /* 0x00005e001c007a0c */ /* 0x000fe20005701270 */
[----:B------:R-:W-:Y:S01]  /*495a0*/  IMAD.WIDE R10, R0, 0x2, R12 ;  /* 0x00000002000a7825 */ /* 0x000fe200078e020c */
[----:B------:R-:W-:Y:S01]  /*495b0*/  PRMT R20, R22, 0x7632, R20 ;  /* 0x0000763216147816 */ /* 0x000fe20000000014 */
[----:B------:R0:W-:Y:S02]  /*495c0*/  @P4 STG.E.U16 [R8.64], R18 ;  /* 0x0000001208004986 */ /* 0x0001e4000c10150a */
[C---:B------:R-:W-:Y:S01]  /*495d0*/  IMAD.WIDE R16, R0.reuse, 0x2, R6 ;  /* 0x0000000200107825 */ /* 0x040fe200078e0206 */
[----:B------:R-:W-:Y:S01]  /*495e0*/  IADD3 R0, R0, c[0x0][0x198], RZ ;  /* 0x0000660000007a10 */ /* 0x000fe20007ffe0ff */
[----:B------:R1:W-:Y:S01]  /*495f0*/  @P5 STG.E.U16 [R10.64], R19 ;  /* 0x000000130a005986 */ /* 0x0003e2000c10150a */
[----:B------:R-:W-:-:S02]  /*49600*/  ISETP.LT.AND P4, PT, R29, c[0x0][0x178], !P2 ;  /* 0x00005e001d007a0c */ /* 0x000fc40005781270 */
[----:B------:R-:W-:Y:S01]  /*49610*/  ISETP.LT.AND P5, PT, R26, c[0x0][0x178], !P2 ;  /* 0x00005e001a007a0c */ /* 0x000fe200057a1270 */
[----:B------:R3:W-:Y:S01]  /*49620*/  @P6 STG.E.U16 [R16.64], R20 ;  /* 0x0000001410006986 */ /* 0x0007e2000c10150a */
[----:B------:R-:W-:Y:S02]  /*49630*/  ISETP.LT.AND P2, PT, R2, c[0x0][0x178], !P2 ;  /* 0x00005e0002007a0c */ /* 0x000fe40005741270 */
[----:B------:R-:W-:Y:S01]  /*49640*/  ISETP.LT.AND P6, PT, R28, c[0x0][0x178], !P1 ;  /* 0x00005e001c007a0c */ /* 0x000fe20004fc1270 */
[C---:B0-----:R-:W-:Y:S01]  /*49650*/  IMAD.WIDE R8, R0.reuse, 0x2, R4 ;  /* 0x0000000200087825 */ /* 0x041fe200078e0204 */
[C---:B------:R-:W-:Y:S02]  /*49660*/  IADD3 R21, R3.reuse, 0x8, RZ ;  /* 0x0000000803157810 */ /* 0x040fe40007ffe0ff */
[----:B------:R-:W-:Y:S01]  /*49670*/  IADD3 R22, R3, 0x9, RZ ;  /* 0x0000000903167810 */ /* 0x000fe20007ffe0ff */
[C---:B-1----:R-:W-:Y:S01]  /*49680*/  IMAD.WIDE R10, R0.reuse, 0x2, R14 ;  /* 0x00000002000a7825 */ /* 0x042fe200078e020e */
[----:B------:R0:W-:Y:S01]  /*49690*/  @P0 STG.E.U16 [R8.64], R23 ;  /* 0x0000001708000986 */ /* 0x0001e2000c10150a */
[----:B---3--:R-:W-:-:S02]  /*496a0*/  IADD3 R20, R0, c[0x0][0x198], RZ ;  /* 0x0000660000147a10 */ /* 0x008fc40007ffe0ff */
[----:B------:R-:W-:Y:S01]  /*496b0*/  IMAD.WIDE R16, R0, 0x2, R6 ;  /* 0x0000000200107825 */ /* 0x000fe200078e0206 */
[----:B------:R-:W-:Y:S02]  /*496c0*/  ISETP.GE.AND P3, PT, R21, c[0x0][0x17c], PT ;  /* 0x00005f0015007a0c */ /* 0x000fe40003f66270 */
[----:B------:R-:W-:Y:S01]  /*496d0*/  PRMT R21, R23, 0x7632, R21 ;  /* 0x0000763217157816 */ /* 0x000fe20000000015 */
[----:B------:R-:W-:Y:S01]  /*496e0*/  IMAD.WIDE R18, R20, 0x2, R4 ;  /* 0x0000000214127825 */ /* 0x000fe200078e0204 */
[----:B------:R-:W-:-:S03]  /*496f0*/  ISETP.GE.AND P0, PT, R22, c[0x0][0x17c], PT ;  /* 0x00005f0016007a0c */ /* 0x000fc60003f06270 */
[----:B0-----:R-:W-:Y:S01]  /*49700*/  IMAD.WIDE R8, R0, 0x2, R12 ;  /* 0x0000000200087825 */ /* 0x001fe200078e020c */
[----:B----4-:R-:W-:Y:S01]  /*49710*/  @P4 STG.E.U16 [R10.64], R25 ;  /* 0x000000190a004986 */ /* 0x010fe2000c10150a */
[----:B------:R-:W-:-:S03]  /*49720*/  IADD3 R22, R3, 0xa, RZ ;  /* 0x0000000a03167810 */ /* 0x000fc60007ffe0ff */
[----:B------:R-:W-:Y:S04]  /*49730*/  @P5 STG.E.U16 [R8.64], R27 ;  /* 0x0000001b08005986 */ /* 0x000fe8000c10150a */
[----:B------:R-:W3:Y:S04]  /*49740*/  LDL.LU R23, [R1+0x2c0] ;  /* 0x0002c00001177983 */ /* 0x000ee80000300800 */
[----:B--2---:R-:W-:Y:S01]  /*49750*/  @P2 STG.E.U16 [R16.64], R24 ;  /* 0x0000001810002986 */ /* 0x004fe2000c10150a */
[----:B------:R-:W-:-:S03]  /*49760*/  ISETP.GE.AND P2, PT, R22, c[0x0][0x17c], PT ;  /* 0x00005f0016007a0c */ /* 0x000fc60003f46270 */
[----:B------:R0:W-:Y:S02]  /*49770*/  @P6 STG.E.U16 [R18.64], R21 ;  /* 0x0000001512006986 */ /* 0x0001e4000c10150a */
[----:B0-----:R-:W-:Y:S02]  /*49780*/  PRMT R21, R24, 0x7632, R21 ;  /* 0x0000763218157816 */ /* 0x001fe40000000015 */
[----:B------:R-:W2:Y:S04]  /*49790*/  LDL R24, [R1+0x10dc] ;  /* 0x0010dc0001187983 */ /* 0x000ea80000100800 */
[----:B------:R-:W4:Y:S01]  /*497a0*/  LDL.LU R22, [R1+0xb0] ;  /* 0x0000b00001167983 */ /* 0x000f220000300800 */
[----:B------:R-:W-:Y:S02]  /*497b0*/  ISETP.LT.AND P4, PT, R29, c[0x0][0x178], !P1 ;  /* 0x00005e001d007a0c */ /* 0x000fe40004f81270 */
[----:B------:R-:W-:Y:S01]  /*497c0*/  ISETP.LT.AND P5, PT, R26, c[0x0][0x178], !P1 ;  /* 0x00005e001a007a0c */ /* 0x000fe20004fa1270 */
[----:B------:R-:W-:Y:S01]  /*497d0*/  IMAD.WIDE R8, R20, 0x2, R14 ;  /* 0x0000000214087825 */ /* 0x000fe200078e020e */
[----:B------:R-:W-:-:S02]  /*497e0*/  ISETP.LT.AND P6, PT, R2, c[0x0][0x178], !P1 ;  /* 0x00005e0002007a0c */ /* 0x000fc40004fc1270 */
[----:B------:R-:W-:Y:S02]  /*497f0*/  PRMT R0, R25, 0x7632, R0 ;  /* 0x0000763219007816 */ /* 0x000fe40000000000 */
[----:B------:R-:W-:Y:S02]  /*49800*/  ISETP.LT.AND P1, PT, R28, c[0x0][0x178], !P3 ;  /* 0x00005e001c007a0c */ /* 0x000fe40005f21270 */
[C---:B------:R-:W-:Y:S01]  /*49810*/  IADD3 R18, R20.reuse, c[0x0][0x198], RZ ;  /* 0x0000660014127a10 */ /* 0x040fe20007ffe0ff */
[C---:B------:R-:W-:Y:S01]  /*49820*/  IMAD.WIDE R10, R20.reuse, 0x2, R12 ;  /* 0x00000002140a7825 */ /* 0x040fe200078e020c */
[----:B----4-:R0:W-:Y:S04]  /*49830*/  STL [R1+0x1920], R22 ;  /* 0x0019201601007387 */ /* 0x0101e80000100800 */
[----:B0-----:R-:W4:Y:S01]  /*49840*/  LDL R22, [R1+0x2b0] ;  /* 0x0002b00001167983 */ /* 0x001f220000100800 */
[----:B------:R-:W-:Y:S01]  /*49850*/  PRMT R19, R27, 0x7632, R19 ;  /* 0x000076321b137816 */ /* 0x000fe20000000013 */
[----:B------:R-:W-:-:S02]  /*49860*/  IMAD.WIDE R16, R20, 0x2, R6 ;  /* 0x0000000214107825 */ /* 0x000fc400078e0206 */
[----:B------:R0:W-:Y:S01]  /*49870*/  @P4 STG.E.U16 [R8.64], R0 ;  /* 0x0000000008004986 */ /* 0x0001e2000c10150a */
[----:B------:R-:W-:-:S03]  /*49880*/  ISETP.LT.AND P4, PT, R29, c[0x0][0x178], !P3 ;  /* 0x00005e001d007a0c */ /* 0x000fc60005f81270 */
[----:B------:R-:W-:Y:S01]  /*49890*/  @P5 STG.E.U16 [R10.64], R19 ;  /* 0x000000130a005986 */ /* 0x000fe2000c10150a */
[----:B---3--:R-:W-:-:S03]  /*498a0*/  PRMT R20, R23, 0x7632, R20 ;  /* 0x0000763217147816 */ /* 0x008fc60000000014 */
[----:B------:R-:W-:Y:S01]  /*498b0*/  @P6 STG.E.U16 [R16.64], R21 ;  /* 0x0000001510006986 */ /* 0x000fe2000c10150a */
[----:B0-----:R-:W-:-:S05]  /*498c0*/  IMAD.WIDE R8, R18, 0x2, R4 ;  /* 0x0000000212087825 */ /* 0x001fca00078e0204 */
[----:B------:R0:W-:Y:S02]  /*498d0*/  @P1 STG.E.U16 [R8.64], R23 ;  /* 0x0000001708001986 */ /* 0x0001e4000c10150a */
[----:B0-----:R-:W-:Y:S02]  /*498e0*/  IMAD.WIDE R8, R18, 0x2, R14 ;  /* 0x0000000212087825 */ /* 0x001fe400078e020e */
[----:B------:R-:W3:Y:S04]  /*498f0*/  LDL.LU R23, [R1+0x390] ;  /* 0x0003900001177983 */ /* 0x000ee80000300800 */
[----:B------:R-:W3:Y:S04]  /*49900*/  LDL.LU R25, [R1+0x2d0] ;  /* 0x0002d00001197983 */ /* 0x000ee80000300800 */
[----:B------:R-:W3:Y:S04]  /*49910*/  LDL.LU R26, [R1+0xf0] ;  /* 0x0000f000011a7983 */ /* 0x000ee80000300800 */
[----:B------:R-:W3:Y:S04]  /*49920*/  LDL.LU R27, [R1+0xd0] ;  /* 0x0000d000011b7983 */ /* 0x000ee80000300800 */
[----:B----4-:R0:W-:Y:S04]  /*49930*/  @P4 STG.E.U16 [R8.64], R22 ;  /* 0x0000001608004986 */ /* 0x0101e8000c10150a */
[----:B0-----:R-:W4:Y:S04]  /*49940*/  LDL.LU R22, [R1+0x1920] ;  /* 0x0019200001167983 */ /* 0x001f280000300800 */
[----:B------:R-:W3:Y:S04]  /*49950*/  LDL.LU R8, [R1+0x2b0] ;  /* 0x0002b00001087983 */ /* 0x000ee80000300800 */
[----:B------:R-:W3:Y:S01]  /*49960*/  LDL.LU R9, [R1+0xc0] ;  /* 0x0000c00001097983 */ /* 0x000ee20000300800 */
[----:B--2---:R-:W-:-:S02]  /*49970*/  ISETP.LT.AND P5, PT, R24, c[0x0][0x178], !P3 ;  /* 0x00005e0018007a0c */ /* 0x004fc40005fa1270 */
[----:B------:R-:W-:Y:S02]  /*49980*/  ISETP.LT.AND P3, PT, R2, c[0x0][0x178], !P3 ;  /* 0x00005e0002007a0c */ /* 0x000fe40005f61270 */
[----:B------:R-:W-:Y:S02]  /*49990*/  ISETP.LT.AND P6, PT, R28, c[0x0][0x178], !P0 ;  /* 0x00005e001c007a0c */ /* 0x000fe400047c1270 */
[C---:B------:R-:W-:Y:S01]  /*499a0*/  IADD3 R0, R18.reuse, c[0x0][0x198], RZ ;  /* 0x0000660012007a10 */ /* 0x040fe20007ffe0ff */
[----:B------:R-:W-:-:S04]  /*499b0*/  IMAD.WIDE R10, R18, 0x2, R12 ;  /* 0x00000002120a7825 */ /* 0x000fc800078e020c */
[----:B------:R-:W-:Y:S01]  /*499c0*/  IMAD.WIDE R16, R18, 0x2, R6 ;  /* 0x0000000212107825 */ /* 0x000fe200078e0206 */
[----:B------:R-:W-:-:S03]  /*499d0*/  ISETP.LT.AND P4, PT, R29, c[0x0][0x178], !P0 ;  /* 0x00005e001d007a0c */ /* 0x000fc60004781270 */
[----:B------:R-:W-:Y:S01]  /*499e0*/  IMAD.WIDE R18, R0, 0x2, R4 ;  /* 0x0000000200127825 */ /* 0x000fe200078e0204 */
[----:B------:R-:W-:-:S04]  /*499f0*/  IADD3 R21, R3, 0xb, RZ ;  /* 0x0000000b03157810 */ /* 0x000fc80007ffe0ff */
[----:B------:R-:W-:Y:S01]  /*49a00*/  ISETP.GE.AND P1, PT, R21, c[0x0][0x17c], PT ;  /* 0x00005f0015007a0c */ /* 0x000fe20003f26270 */
[----:B---3--:R0:W-:Y:S01]  /*49a10*/  @P5 STG.E.U16 [R10.64], R9 ;  /* 0x000000090a005986 */ /* 0x0081e2000c10150a */
[----:B------:R-:W-:-:S03]  /*49a20*/  ISETP.LT.AND P5, PT, R24, c[0x0][0x178], !P0 ;  /* 0x00005e0018007a0c */ /* 0x000fc600047a1270 */
[----:B----4-:R1:W-:Y:S04]  /*49a30*/  @P3 STG.E.U16 [R16.64], R22 ;  /* 0x0000001610003986 */ /* 0x0103e8000c10150a */
[----:B------:R2:W-:Y:S01]  /*49a40*/  @P6 STG.E.U16 [R18.64], R20 ;  /* 0x0000001412006986 */ /* 0x0005e2000c10150a */
[----:B------:R-:W-:Y:S02]  /*49a50*/  ISETP.LT.AND P6, PT, R2, c[0x0][0x178], !P0 ;  /* 0x00005e0002007a0c */ /* 0x000fe400047c1270 */
[----:B------:R-:W-:Y:S01]  /*49a60*/  ISETP.LT.AND P0, PT, R28, c[0x0][0x178], !P2 ;  /* 0x00005e001c007a0c */ /* 0x000fe20005701270 */
[----:B0-----:R-:W-:Y:S01]  /*49a70*/  IMAD.WIDE R10, R0, 0x2, R12 ;  /* 0x00000002000a7825 */ /* 0x001fe200078e020c */
[----:B------:R-:W-:-:S03]  /*49a80*/  PRMT R21, R22, 0x7632, R21 ;  /* 0x0000763216157816 */ /* 0x000fc60000000015 */
[----:B-1----:R-:W-:Y:S01]  /*49a90*/  IMAD.WIDE R16, R0, 0x2, R6 ;  /* 0x0000000200107825 */ /* 0x002fe200078e0206 */
[----:B--2---:R-:W-:Y:S02]  /*49aa0*/  PRMT R19, R8, 0x7632, R19 ;  /* 0x0000763208137816 */ /* 0x004fe40000000013 */
[----:B------:R-:W-:Y:S01]  /*49ab0*/  PRMT R20, R9, 0x7632, R20 ;  /* 0x0000763209147816 */ /* 0x000fe20000000014 */
[C---:B------:R-:W-:Y:S01]  /*49ac0*/  IMAD.WIDE R8, R0.reuse, 0x2, R14 ;  /* 0x0000000200087825 */ /* 0x040fe200078e020e */
[----:B------:R-:W-:-:S04]  /*49ad0*/  IADD3 R18, R0, c[0x0][0x198], RZ ;  /* 0x0000660000127a10 */ /* 0x000fc80007ffe0ff */
[----:B------:R0:W-:Y:S01]  /*49ae0*/  @P4 STG.E.U16 [R8.64], R19 ;  /* 0x0000001308004986 */ /* 0x0001e2000c10150a */
[----:B------:R-:W-:-:S03]  /*49af0*/  ISETP.LT.AND P4, PT, R29, c[0x0][0x178], !P2 ;  /* 0x00005e001d007a0c */ /* 0x000fc60005781270 */
[----:B------:R1:W-:Y:S01]  /*49b00*/  @P5 STG.E.U16 [R10.64], R20 ;  /* 0x000000140a005986 */ /* 0x0003e2000c10150a */
[----:B------:R-:W-:Y:S02]  /*49b10*/  ISETP.LT.AND P5, PT, R24, c[0x0][0x178], !P2 ;  /* 0x00005e0018007a0c */ /* 0x000fe400057a1270 */
[----:B------:R-:W-:Y:S01]  /*49b20*/  ISETP.LT.AND P2, PT, R2, c[0x0][0x178], !P2 ;  /* 0x00005e0002007a0c */ /* 0x000fe20005741270 */
[----:B------:R2:W-:Y:S01]  /*49b30*/  @P6 STG.E.U16 [R16.64], R21 ;  /* 0x0000001510006986 */ /* 0x0005e2000c10150a */
[----:B------:R-:W-:Y:S01]  /*49b40*/  ISETP.LT.AND P6, PT, R28, c[0x0][0x178], !P1 ;  /* 0x00005e001c007a0c */ /* 0x000fe20004fc1270 */
[C---:B0-----:R-:W-:Y:S01]  /*49b50*/  IMAD.WIDE R8, R18.reuse, 0x2, R4 ;  /* 0x0000000212087825 */ /* 0x041fe200078e0204 */
[----:B------:R-:W-:-:S04]  /*49b60*/  IADD3 R0, R18, c[0x0][0x198], RZ ;  /* 0x0000660012007a10 */ /* 0x000fc80007ffe0ff */
[----:B------:R0:W-:Y:S01]  /*49b70*/  @P0 STG.E.U16 [R8.64], R23 ;  /* 0x0000001708000986 */ /* 0x0001e2000c10150a */
[----:B-1----:R-:W-:Y:S01]  /*49b80*/  IMAD.WIDE R10, R18, 0x2, R12 ;  /* 0x00000002120a7825 */ /* 0x002fe200078e020c */
[----:B------:R-:W-:-:S03]  /*49b90*/  PRMT R20, R23, 0x7632, R20 ;  /* 0x0000763217147816 */ /* 0x000fc60000000014 */
[----:B--2---:R-:W-:-:S04]  /*49ba0*/  IMAD.WIDE R16, R18, 0x2, R6 ;  /* 0x0000000212107825 */ /* 0x004fc800078e0206 */
[----:B0-----:R-:W-:Y:S01]  /*49bb0*/  IMAD.WIDE R8, R18, 0x2, R14 ;  /* 0x0000000212087825 */ /* 0x001fe200078e020e */
[----:B------:R-:W2:Y:S03]  /*49bc0*/  LDL.LU R23, [R1+0x3b0] ;  /* 0x0003b00001177983 */ /* 0x000ea60000300800 */
[----:B------:R-:W-:Y:S01]  /*49bd0*/  IMAD.WIDE R18, R0, 0x2, R4 ;  /* 0x0000000200127825 */ /* 0x000fe200078e0204 */
[----:B------:R-:W-:Y:S04]  /*49be0*/  @P4 STG.E.U16 [R8.64], R25 ;  /* 0x0000001908004986 */ /* 0x000fe8000c10150a */
[----:B------:R-:W-:Y:S04]  /*49bf0*/  @P5 STG.E.U16 [R10.64], R26 ;  /* 0x0000001a0a005986 */ /* 0x000fe8000c10150a */
[----:B------:R-:W-:Y:S04]  /*49c00*/  @P2 STG.E.U16 [R16.64], R27 ;  /* 0x0000001b10002986 */ /* 0x000fe8000c10150a */
[----:B------:R0:W-:Y:S02]  /*49c10*/  @P6 STG.E.U16 [R18.64], R20 ;  /* 0x0000001412006986 */ /* 0x0001e4000c10150a */
[----:B0-----:R-:W-:-:S02]  /*49c20*/  PRMT R19, R25, 0x7632, R19 ;  /* 0x0000763219137816 */ /* 0x001fc40000000013 */
[----:B------:R-:W3:Y:S01]  /*49c30*/  LDL.LU R25, [R1+0x3a0] ;  /* 0x0003a00001197983 */ /* 0x000ee20000300800 */
[----:B------:R-:W-:Y:S02]  /*49c40*/  IADD3 R22, R3, 0xc, RZ ;  /* 0x0000000c03167810 */ /* 0x000fe40007ffe0ff */
[----:B------:R-:W-:Y:S02]  /*49c50*/  ISETP.LT.AND P4, PT, R29, c[0x0][0x178], !P1 ;  /* 0x00005e001d007a0c */ /* 0x000fe40004f81270 */
[----:B------:R-:W-:Y:S02]  /*49c60*/  ISETP.GE.AND P3, PT, R22, c[0x0][0x17c], PT ;  /* 0x00005f0016007a0c */ /* 0x000fe40003f66270 */
[----:B------:R-:W-:Y:S01]  /*49c70*/  ISETP.LT.AND P5, PT, R24, c[0x0][0x178], !P1 ;  /* 0x00005e0018007a0c */ /* 0x000fe20004fa1270 */
[----:B------:R-:W-:Y:S01]  /*49c80*/  IMAD.WIDE R8, R0, 0x2, R14 ;  /* 0x0000000200087825 */ /* 0x000fe200078e020e */
[----:B------:R-:W-:Y:S02]  /*49c90*/  ISETP.LT.AND P6, PT, R2, c[0x0][0x178], !P1 ;  /* 0x00005e0002007a0c */ /* 0x000fe40004fc1270 */
[----:B------:R-:W-:-:S02]  /*49ca0*/  ISETP.LT.AND P1, PT, R28, c[0x0][0x178], !P3 ;  /* 0x00005e001c007a0c */ /* 0x000fc40005f21270 */
[----:B------:R-:W-:Y:S02]  /*49cb0*/  IADD3 R21, R3, 0xd, RZ ;  /* 0x0000000d03157810 */ /* 0x000fe40007ffe0ff */
[C---:B------:R-:W-:Y:S01]  /*49cc0*/  IADD3 R18, R0.reuse, c[0x0][0x198], RZ ;  /* 0x0000660000127a10 */ /* 0x040fe20007ffe0ff */
[----:B------:R0:W-:Y:S01]  /*49cd0*/  @P4 STG.E.U16 [R8.64], R19 ;  /* 0x0000001308004986 */ /* 0x0001e2000c10150a */
[----:B------:R-:W-:Y:S01]  /*49ce0*/  ISETP.GE.AND P0, PT, R21, c[0x0][0x17c], PT ;  /* 0x00005f0015007a0c */ /* 0x000fe20003f06270 */
[----:B------:R-:W-:Y:S01]  /*49cf0*/  IMAD.WIDE R10, R0, 0x2, R12 ;  /* 0x00000002000a7825 */ /* 0x000fe200078e020c */
[----:B------:R-:W-:Y:S02]  /*49d00*/  PRMT R20, R26, 0x7632, R20 ;  /* 0x000076321a147816 */ /* 0x000fe40000000014 */
[----:B------:R-:W-:Y:S01]  /*49d10*/  ISETP.LT.AND P4, PT, R29, c[0x0][0x178], !P3 ;  /* 0x00005e001d007a0c */ /* 0x000fe20005f81270 */
[----:B------:R-:W-:Y:S01]  /*49d20*/  IMAD.WIDE R16, R0, 0x2, R6 ;  /* 0x0000000200107825 */ /* 0x000fe200078e0206 */
[----:B------:R-:W-:Y:S01]  /*49d30*/  PRMT R21, R27, 0x7632, R21 ;  /* 0x000076321b157816 */ /* 0x000fe20000000015 */
[----:B------:R1:W-:Y:S01]  /*49d40*/  @P5 STG.E.U16 [R10.64], R20 ;  /* 0x000000140a005986 */ /* 0x0003e2000c10150a */
[----:B------:R-:W-:Y:S01]  /*49d50*/  IADD3 R22, R3, 0xe, RZ ;  /* 0x0000000e03167810 */ /* 0x000fe20007ffe0ff */
[----:B0-----:R-:W-:-:S02]  /*49d60*/  IMAD.WIDE R8, R18, 0x2, R4 ;  /* 0x0000000212087825 */ /* 0x001fc400078e0204 */
[----:B------:R-:W-:Y:S01]  /*49d70*/  @P6 STG.E.U16 [R16.64], R21 ;  /* 0x0000001510006986 */ /* 0x000fe2000c10150a */
[----:B------:R-:W-:-:S03]  /*49d80*/  ISETP.GE.AND P2, PT, R22, c[0x0][0x17c], PT ;  /* 0x00005f0016007a0c */ /* 0x000fc60003f46270 */
[----:B------:R-:W4:Y:S04]  /*49d90*/  LDL.LU R22, [R1+0xa0] ;  /* 0x0000a00001167983 */ /* 0x000f280000300800 */
[----:B--2---:R0:W-:Y:S01]  /*49da0*/  @P1 STG.E.U16 [R8.64], R23 ;  /* 0x0000001708001986 */ /* 0x0041e2000c10150a */
[----:B-1----:R-:W-:Y:S01]  /*49db0*/  PRMT R20, R23, 0x7632, R20 ;  /* 0x0000763217147816 */ /* 0x002fe20000000014 */
[----:B0-----:R-:W-:Y:S02]  /*49dc0*/  IMAD.WIDE R8, R18, 0x2, R14 ;  /* 0x0000000212087825 */ /* 0x001fe400078e020e */
[----:B------:R-:W2:Y:S04]  /*49dd0*/  LDL.LU R23, [R1+0x3d0] ;  /* 0x0003d00001177983 */ /* 0x000ea80000300800 */
[----:B------:R-:W2:Y:S04]  /*49de0*/  LDL.LU R26, [R1+0x3c0] ;  /* 0x0003c000011a7983 */ /* 0x000ea80000300800 */
[----:B------:R-:W2:Y:S04]  /*49df0*/  LDL.LU R27, [R1+0x110] ;  /* 0x00011000011b7983 */ /* 0x000ea80000300800 */
[----:B---3--:R0:W-:Y:S04]  /*49e00*/  @P4 STG.E.U16 [R8.64], R25 ;  /* 0x0000001908004986 */ /* 0x0081e8000c10150a */
[----:B0-----:R-:W3:Y:S01]  /*49e10*/  LDL.LU R9, [R1+0x100] ;  /* 0x0001000001097983 */ /* 0x001ee20000300800 */
        /* <DEDUP_REMOVED lines=8> */
[----:B---3--:R-:W-:Y:S04]  /*49ea0*/  @P5 STG.E.U16 [R10.64], R9 ;  /* 0x000000090a005986 */ /* 0x008fe8000c10150a */
[----:B----4-:R-:W-:Y:S04]  /*49eb0*/  @P3 STG.E.U16 [R16.64], R22 ;  /* 0x0000001610003986 */ /* 0x010fe8000c10150a */
[----:B------:R0:W-:Y:S02]  /*49ec0*/  @P6 STG.E.U16 [R18.64], R20 ;  /* 0x0000001412006986 */ /* 0x0001e4000c10150a */
[----:B0-----:R-:W-:-:S02]  /*49ed0*/  PRMT R19, R25, 0x7632, R19 ;  /* 0x0000763219137816 */ /* 0x001fc40000000013 */
[----:B------:R-:W3:Y:S01]  /*49ee0*/  LDL.LU R25, [R1+0x191c] ;  /* 0x00191c0001197983 */ /* 0x000ee20000300800 */
[----:B------:R-:W-:Y:S02]  /*49ef0*/  ISETP.LT.AND P5, PT, R24, c[0x0][0x178], !P0 ;  /* 0x00005e0018007a0c */ /* 0x000fe400047a1270 */
[----:B------:R-:W-:Y:S02]  /*49f00*/  ISETP.LT.AND P6, PT, R2, c[0x0][0x178], !P0 ;  /* 0x00005e0002007a0c */ /* 0x000fe400047c1270 */
[----:B------:R-:W-:Y:S01]  /*49f10*/  PRMT R20, R9, 0x7632, R20 ;  /* 0x0000763209147816 */ /* 0x000fe20000000014 */
[----:B------:R-:W-:Y:S01]  /*49f20*/  IMAD.WIDE R8, R0, 0x2, R14 ;  /* 0x0000000200087825 */ /* 0x000fe200078e020e */
[----:B------:R-:W-:Y:S02]  /*49f30*/  ISETP.LT.AND P0, PT, R28, c[0x0][0x178], !P2 ;  /* 0x00005e001c007a0c */ /* 0x000fe40005701270 */
[----:B------:R-:W-:Y:S01]  /*49f40*/  IADD3 R21, R3, 0xf, RZ ;  /* 0x0000000f03157810 */ /* 0x000fe20007ffe0ff */
[C---:B------:R-:W-:Y:S01]  /*49f50*/  IMAD.WIDE R10, R0.reuse, 0x2, R12 ;  /* 0x00000002000a7825 */ /* 0x040fe200078e020c */
[C---:B------:R-:W-:Y:S01]  /*49f60*/  IADD3 R18, R0.reuse, c[0x0][0x198], RZ ;  /* 0x0000660000127a10 */ /* 0x040fe20007ffe0ff */
[----:B------:R0:W-:Y:S01]  /*49f70*/  @P4 STG.E.U16 [R8.64], R19 ;  /* 0x0000001308004986 */ /* 0x0001e2000c10150a */
[----:B------:R-:W-:Y:S01]  /*49f80*/  ISETP.GE.AND P1, PT, R21, c[0x0][0x17c], PT ;  /* 0x00005f0015007a0c */ /* 0x000fe20003f26270 */
[----:B------:R-:W-:Y:S01]  /*49f90*/  IMAD.WIDE R16, R0, 0x2, R6 ;  /* 0x0000000200107825 */ /* 0x000fe200078e0206 */
[----:B------:R-:W-:Y:S01]  /*49fa0*/  ISETP.LT.AND P4, PT, R29, c[0x0][0x178], !P2 ;  /* 0x00005e001d007a0c */ /* 0x000fe20005781270 */
[----:B------:R1:W-:Y:S01]  /*49fb0*/  @P5 STG.E.U16 [R10.64], R20 ;  /* 0x000000140a005986 */ /* 0x0003e2000c10150a */
[----:B------:R-:W-:-:S02]  /*49fc0*/  PRMT R21, R22, 0x7632, R21 ;  /* 0x0000763216157816 */ /* 0x000fc40000000015 */
[----:B------:R-:W-:Y:S02]  /*49fd0*/  ISETP.LT.AND P5, PT, R24, c[0x0][0x178], !P2 ;  /* 0x00005e0018007a0c */ /* 0x000fe400057a1270 */
[----:B------:R-:W-:Y:S01]  /*49fe0*/  ISETP.LT.AND P2, PT, R2, c[0x0][0x178], !P2 ;  /* 0x00005e0002007a0c */ /* 0x000fe20005741270 */
[C---:B0-----:R-:W-:Y:S01]  /*49ff0*/  IMAD.WIDE R8, R18.reuse, 0x2, R4 ;  /* 0x0000000212087825 */ /* 0x041fe200078e0204 */
[----:B------:R-:W-:Y:S01]  /*4a000*/  IADD3 R22, R3, 0x10, RZ ;  /* 0x0000001003167810 */ /* 0x000fe20007ffe0ff */
[----:B------:R0:W-:Y:S02]  /*4a010*/  @P6 STG.E.U16 [R16.64], R21 ;  /* 0x0000001510006986 */ /* 0x0001e4000c10150a */
[----:B-1----:R-:W-:Y:S02]  /*4a020*/  IMAD.WIDE R10, R18, 0x2, R12 ;  /* 0x00000002120a7825 */ /* 0x002fe400078e020c */
[----:B--2---:R1:W-:Y:S01]  /*4a030*/  @P0 STG.E.U16 [R8.64], R23 ;  /* 0x0000001708000986 */ /* 0x0043e2000c10150a */
[----:B------:R-:W-:-:S02]  /*4a040*/  ISETP.GE.AND P3, PT, R22, c[0x0][0x17c], PT ;  /* 0x00005f0016007a0c */ /* 0x000fc40003f66270 */
[----:B------:R-:W-:Y:S01]  /*4a050*/  IADD3 R22, R3, 0x12, RZ ;  /* 0x0000001203167810 */ /* 0x000fe20007ffe0ff */
[----:B0-----:R-:W-:-:S04]  /*4a060*/  IMAD.WIDE R16, R18, 0x2, R6 ;  /* 0x0000000212107825 */ /* 0x001fc800078e0206 */
[----:B-1----:R-:W-:Y:S01]  /*4a070*/  IMAD.WIDE R8, R18, 0x2, R14 ;  /* 0x0000000212087825 */ /* 0x002fe200078e020e */
[----:B------:R-:W-:Y:S02]  /*4a080*/  PRMT R20, R23, 0x7632, R20 ;  /* 0x0000763217147816 */ /* 0x000fe40000000014 */
[----:B------:R-:W2:Y:S04]  /*4a090*/  LDL.LU R23, [R1+0x1b4] ;  /* 0x0001b40001177983 */ /* 0x000ea80000300800 */
[----:B------:R0:W-:Y:S04]  /*4a0a0*/  @P4 STG.E.U16 [R8.64], R26 ;  /* 0x0000001a08004986 */ /* 0x0001e8000c10150a */
[----:B------:R-:W-:Y:S04]  /*4a0b0*/  @P5 STG.E.U16 [R10.64], R27 ;  /* 0x0000001b0a005986 */ /* 0x000fe8000c10150a */
[----:B---3--:R-:W-:Y:S01]  /*4a0c0*/  @P2 STG.E.U16 [R16.64], R25 ;  /* 0x0000001910002986 */ /* 0x008fe2000c10150a */
[----:B------:R-:W-:-:S03]  /*4a0d0*/  ISETP.GE.AND P2, PT, R22, c[0x0][0x17c], PT ;  /* 0x00005f0016007a0c */ /* 0x000fc60003f46270 */
[----:B------:R-:W3:Y:S01]  /*4a0e0*/  LDL.LU R22, [R1+0x4] ;  /* 0x0000040001167983 */ /* 0x000ee20000300800 */
[----:B------:R-:W-:Y:S02]  /*4a0f0*/  ISETP.LT.AND P6, PT, R28, c[0x0][0x178], !P1 ;  /* 0x00005e001c007a0c */ /* 0x000fe40004fc1270 */
[----:B------:R-:W-:Y:S02]  /*4a100*/  IADD3 R0, R18, c[0x0][0x198], RZ ;  /* 0x0000660012007a10 */ /* 0x000fe40007ffe0ff */
[----:B------:R-:W-:-:S03]  /*4a110*/  ISETP.LT.AND P4, PT, R29, c[0x0][0x178], !P1 ;  /* 0x00005e001d007a0c */ /* 0x000fc60004f81270 */
[----:B------:R-:W-:Y:S01]  /*4a120*/  IMAD.WIDE R18, R0, 0x2, R4 ;  /* 0x0000000200127825 */ /* 0x000fe200078e0204 */
[----:B------:R-:W-:-:S03]  /*4a130*/  ISETP.LT.AND P5, PT, R24, c[0x0][0x178], !P1 ;  /* 0x00005e0018007a0c */ /* 0x000fc60004fa1270 */
[----:B0-----:R-:W-:Y:S02]  /*4a140*/  IMAD.WIDE R8, R0, 0x2, R14 ;  /* 0x0000000200087825 */ /* 0x001fe400078e020e */
[----:B------:R-:W-:Y:S01]  /*4a150*/  @P6 STG.E.U16 [R18.64], R20 ;  /* 0x0000001412006986 */ /* 0x000fe2000c10150a */
[----:B------:R-:W-:Y:S02]  /*4a160*/  ISETP.LT.AND P6, PT, R2, c[0x0][0x178], !P1 ;  /* 0x00005e0002007a0c */ /* 0x000fe40004fc1270 */
[----:B------:R-:W-:Y:S01]  /*4a170*/  ISETP.LT.AND P1, PT, R28, c[0x0][0x178], !P3 ;  /* 0x00005e001c007a0c */ /* 0x000fe20005f21270 */
[----:B---3--:R0:W-:Y:S04]  /*4a180*/  STL [R1+0x1918], R22 ;  /* 0x0019181601007387 */ /* 0x0081e80000100800 */
[----:B0-----:R-:W3:Y:S01]  /*4a190*/  LDL R22, [R1+0x44] ;  /* 0x0000440001167983 */ /* 0x001ee20000100800 */
[----:B------:R-:W-:-:S02]  /*4a1a0*/  PRMT R19, R26, 0x7632, R19 ;  /* 0x000076321a137816 */ /* 0x000fc40000000013 */
[----:B------:R-:W-:Y:S02]  /*4a1b0*/  IADD3 R21, R3, 0x11, RZ ;  /* 0x0000001103157810 */ /* 0x000fe40007ffe0ff */
[C---:B------:R-:W-:Y:S01]  /*4a1c0*/  IADD3 R18, R0.reuse, c[0x0][0x198], RZ ;  /* 0x0000660000127a10 */ /* 0x040fe20007ffe0ff */
[----:B------:R0:W-:Y:S01]  /*4a1d0*/  @P4 STG.E.U16 [R8.64], R19 ;  /* 0x0000001308004986 */ /* 0x0001e2000c10150a */
[----:B------:R-:W-:Y:S01]  /*4a1e0*/  ISETP.GE.AND P0, PT, R21, c[0x0][0x17c], PT ;  /* 0x00005f0015007a0c */ /* 0x000fe20003f06270 */
[C---:B------:R-:W-:Y:S01]  /*4a1f0*/  IMAD.WIDE R10, R0.reuse, 0x2, R12 ;  /* 0x00000002000a7825 */ /* 0x040fe200078e020c */
[----:B------:R-:W-:Y:S02]  /*4a200*/  PRMT R20, R27, 0x7632, R20 ;  /* 0x000076321b147816 */ /* 0x000fe40000000014 */
[----:B------:R-:W-:Y:S01]  /*4a210*/  ISETP.LT.AND P4, PT, R29, c[0x0][0x178], !P3 ;  /* 0x00005e001d007a0c */ /* 0x000fe20005f81270 */
[----:B------:R-:W-:Y:S01]  /*4a220*/  IMAD.WIDE R16, R0, 0x2, R6 ;  /* 0x0000000200107825 */ /* 0x000fe200078e0206 */
[----:B------:R-:W-:Y:S01]  /*4a230*/  PRMT R21, R25, 0x7632, R21 ;  /* 0x0000763219157816 */ /* 0x000fe20000000015 */
[----:B------:R1:W-:Y:S02]  /*4a240*/  @P5 STG.E.U16 [R10.64], R20 ;  /* 0x000000140a005986 */ /* 0x0003e4000c10150a */
[----:B0-----:R-:W-:-:S02]  /*4a250*/  IMAD.WIDE R8, R18, 0x2, R4 ;  /* 0x0000000212087825 */ /* 0x001fc400078e0204 */
[----:B------:R-:W-:Y:S04]  /*4a260*/  @P6 STG.E.U16 [R16.64], R21 ;  /* 0x0000001510006986 */ /* 0x000fe8000c10150a */
[----:B--2---:R0:W-:Y:S01]  /*4a270*/  @P1 STG.E.U16 [R8.64], R23 ;  /* 0x0000001708001986 */ /* 0x0041e2000c10150a */
[----:B-1----:R-:W-:Y:S01]  /*4a280*/  PRMT R20, R23, 0x7632, R20 ;  /* 0x0000763217147816 */ /* 0x002fe20000000014 */
[----:B0-----:R-:W-:Y:S02]  /*4a290*/  IMAD.WIDE R8, R18, 0x2, R14 ;  /* 0x0000000212087825 */ /* 0x001fe400078e020e */
[----:B------:R-:W2:Y:S04]  /*4a2a0*/  LDL.LU R23, [R1+0x1c4] ;  /* 0x0001c40001177983 */ /* 0x000ea80000300800 */
[----:B------:R-:W4:Y:S04]  /*4a2b0*/  LDL.LU R25, [R1+0x64] ;  /* 0x0000640001197983 */ /* 0x000f280000300800 */
[----:B------:R-:W2:Y:S04]  /*4a2c0*/  LDL.LU R26, [R1+0x54] ;  /* 0x00005400011a7983 */ /* 0x000ea80000300800 */
[----:B------:R-:W2:Y:S04]  /*4a2d0*/  LDL.LU R27, [R1+0x14] ;  /* 0x00001400011b7983 */ /* 0x000ea80000300800 */
[----:B---3--:R0:W-:Y:S04]  /*4a2e0*/  @P4 STG.E.U16 [R8.64], R22 ;  /* 0x0000001608004986 */ /* 0x0081e8000c10150a */
[----:B0-----:R-:W3:Y:S04]  /*4a2f0*/  LDL.LU R22, [R1+0x1918] ;  /* 0x0019180001167983 */ /* 0x001ee80000300800 */
[----:B------:R-:W2:Y:S04]  /*4a300*/  LDL.LU R8, [R1+0x44] ;  /* 0x0000440001087983 */ /* 0x000ea80000300800 */
[----:B------:R-:W2:Y:S01]  /*4a310*/  LDL.LU R9, [R1+0x24] ;  /* 0x0000240001097983 */ /* 0x000ea20000300800 */
[----:B------:R-:W-:-:S02]  /*4a320*/  ISETP.LT.AND P5, PT, R24, c[0x0][0x178], !P3 ;  /* 0x00005e0018007a0c */ /* 0x000fc40005fa1270 */
        /* <DEDUP_REMOVED lines=9> */
[----:B--2---:R0:W-:Y:S01]  /*4a3c0*/  @P5 STG.E.U16 [R10.64], R9 ;  /* 0x000000090a005986 */ /* 0x0041e2000c10150a */
[----:B------:R-:W-:-:S03]  /*4a3d0*/  ISETP.LT.AND P5, PT, R24, c[0x0][0x178], !P0 ;  /* 0x00005e0018007a0c */ /* 0x000fc600047a1270 */
[----:B---3--:R1:W-:Y:S04]  /*4a3e0*/  @P3 STG.E.U16 [R16.64], R22 ;  /* 0x0000001610003986 */ /* 0x0083e8000c10150a */
        /* <DEDUP_REMOVED lines=26> */
[----:B----4-:R-:W-:Y:S04]  /*4a590*/  @P4 STG.E.U16 [R8.64], R25 ;  /* 0x0000001908004986 */ /* 0x010fe8000c10150a */
        /* <DEDUP_REMOVED lines=70> */
[C---:B------:R-:W-:Y:S02]  /*4aa00*/  IADD3 R22, R3.reuse, 0x1a, RZ ;  /* 0x0000001a03167810 */ /* 0x040fe40007ffe0ff */
[----:B0-----:R-:W-:Y:S01]  /*4aa10*/  IADD3 R21, R3, 0x19, RZ ;  /* 0x0000001903157810 */ /* 0x001fe20007ffe0ff */
[----:B------:R-:W-:-:S04]  /*4aa20*/  IMAD.WIDE R16, R18, 0x2, R6 ;  /* 0x0000000212107825 */ /* 0x000fc800078e0206 */
[----:B-1----:R-:W-:Y:S01]  /*4aa30*/  IMAD.WIDE R8, R18, 0x2, R14 ;  /* 0x0000000212087825 */ /* 0x002fe200078e020e */
[----:B------:R-:W-:Y:S02]  /*4aa40*/  PRMT R20, R23, 0x7632, R20 ;  /* 0x0000763217147816 */ /* 0x000fe40000000014 */
[----:B------:R-:W-:Y:S01]  /*4aa50*/  ISETP.GE.AND P0, PT, R21, c[0x0][0x17c], PT ;  /* 0x00005f0015007a0c */ /* 0x000fe20003f06270 */
[----:B------:R-:W2:Y:S04]  /*4aa60*/  LDL.LU R23, [R1+0x2c4] ;  /* 0x0002c40001177983 */ /* 0x000ea80000300800 */
[----:B------:R-:W-:Y:S04]  /*4aa70*/  @P4 STG.E.U16 [R8.64], R26 ;  /* 0x0000001a08004986 */ /* 0x000fe8000c10150a */
[----:B------:R-:W-:Y:S04]  /*4aa80*/  @P5 STG.E.U16 [R10.64], R27 ;  /* 0x0000001b0a005986 */ /* 0x000fe8000c10150a */
[----:B---3--:R0:W-:Y:S01]  /*4aa90*/  @P2 STG.E.U16 [R16.64], R25 ;  /* 0x0000001910002986 */ /* 0x0081e2000c10150a */
[----:B------:R-:W-:-:S02]  /*4aaa0*/  PRMT R21, R25, 0x7632, R21 ;  /* 0x0000763219157816 */ /* 0x000fc40000000015 */
[----:B------:R-:W-:Y:S01]  /*4aab0*/  ISETP.GE.AND P2, PT, R22, c[0x0][0x17c], PT ;  /* 0x00005f0016007a0c */ /* 0x000fe20003f46270 */
[----:B0-----:R-:W3:Y:S04]  /*4aac0*/  LDL R25, [R1+0x10dc] ;  /* 0x0010dc0001197983 */ /* 0x001ee80000100800 */
[----:B------:R-:W4:Y:S01]  /*4aad0*/  LDL.LU R22, [R1+0xb4] ;  /* 0x0000b40001167983 */ /* 0x000f220000300800 */
[----:B------:R-:W-:Y:S02]  /*4aae0*/  ISETP.LT.AND P6, PT, R28, c[0x0][0x178], !P1 ;  /* 0x00005e001c007a0c */ /* 0x000fe40004fc1270 */
[----:B------:R-:W-:Y:S02]  /*4aaf0*/  IADD3 R0, R18, c[0x0][0x198], RZ ;  /* 0x0000660012007a10 */ /* 0x000fe40007ffe0ff */
[----:B------:R-:W-:-:S03]  /*4ab00*/  ISETP.LT.AND P4, PT, R29, c[0x0][0x178], !P1 ;  /* 0x00005e001d007a0c */ /* 0x000fc60004f81270 */
[----:B------:R-:W-:Y:S01]  /*4ab10*/  IMAD.WIDE R18, R0, 0x2, R4 ;  /* 0x0000000200127825 */ /* 0x000fe200078e0204 */
[----:B------:R-:W-:-:S03]  /*4ab20*/  ISETP.LT.AND P5, PT, R24, c[0x0][0x178], !P1 ;  /* 0x00005e0018007a0c */ /* 0x000fc60004fa1270 */
[----:B------:R-:W-:Y:S02]  /*4ab30*/  IMAD.WIDE R8, R0, 0x2, R14 ;  /* 0x0000000200087825 */ /* 0x000fe400078e020e */
[----:B------:R-:W-:Y:S01]  /*4ab40*/  @P6 STG.E.U16 [R18.64], R20 ;  /* 0x0000001412006986 */ /* 0x000fe2000c10150a */
[----:B------:R-:W-:Y:S02]  /*4ab50*/  ISETP.LT.AND P6, PT, R2, c[0x0][0x178], !P1 ;  /* 0x00005e0002007a0c */ /* 0x000fe40004fc1270 */
[----:B------:R-:W-:Y:S01]  /*4ab60*/  ISETP.LT.AND P1, PT, R28, c[0x0][0x178], !P3 ;  /* 0x00005e001c007a0c */ /* 0x000fe20005f21270 */
[----:B----4-:R0:W-:Y:S04]  /*4ab70*/  STL [R1+0x1910], R22 ;  /* 0x0019101601007387 */ /* 0x0101e80000100800 */
[----:B0-----:R-:W4:Y:S01]  /*4ab80*/  LDL R22, [R1+0x2b4] ;  /* 0x0002b40001167983 */ /* 0x001f220000100800 */
[----:B------:R-:W-:-:S02]  /*4ab90*/  PRMT R19, R26, 0x7632, R19 ;  /* 0x000076321a137816 */ /* 0x000fc40000000013 */
[C---:B------:R-:W-:Y:S01]  /*4aba0*/  IADD3 R18, R0.reuse, c[0x0][0x198], RZ ;  /* 0x0000660000127a10 */ /* 0x040fe20007ffe0ff */
[C---:B------:R-:W-:Y:S01]  /*4abb0*/  IMAD.WIDE R10, R0.reuse, 0x2, R12 ;  /* 0x00000002000a7825 */ /* 0x040fe200078e020c */
[----:B------:R-:W-:Y:S01]  /*4abc0*/  PRMT R20, R27, 0x7632, R20 ;  /* 0x000076321b147816 */ /* 0x000fe20000000014 */
[----:B------:R0:W-:Y:S01]  /*4abd0*/  @P4 STG.E.U16 [R8.64], R19 ;  /* 0x0000001308004986 */ /* 0x0001e2000c10150a */
[----:B------:R-:W-:Y:S01]  /*4abe0*/  ISETP.LT.AND P4, PT, R29, c[0x0][0x178], !P3 ;  /* 0x00005e001d007a0c */ /* 0x000fe20005f81270 */
[----:B------:R-:W-:Y:S02]  /*4abf0*/  IMAD.WIDE R16, R0, 0x2, R6 ;  /* 0x0000000200107825 */ /* 0x000fe400078e0206 */
[----:B------:R1:W-:Y:S04]  /*4ac00*/  @P5 STG.E.U16 [R10.64], R20 ;  /* 0x000000140a005986 */ /* 0x0003e8000c10150a */
[----:B------:R-:W-:Y:S01]  /*4ac10*/  @P6 STG.E.U16 [R16.64], R21 ;  /* 0x0000001510006986 */ /* 0x000fe2000c10150a */
[----:B0-----:R-:W-:-:S05]  /*4ac20*/  IMAD.WIDE R8, R18, 0x2, R4 ;  /* 0x0000000212087825 */ /* 0x001fca00078e0204 */
[----:B--2---:R0:W-:Y:S01]  /*4ac30*/  @P1 STG.E.U16 [R8.64], R23 ;  /* 0x0000001708001986 */ /* 0x0041e2000c10150a */
[----:B-1----:R-:W-:Y:S01]  /*4ac40*/  PRMT R20, R23, 0x7632, R20 ;  /* 0x0000763217147816 */ /* 0x002fe20000000014 */
[----:B0-----:R-:W-:Y:S02]  /*4ac50*/  IMAD.WIDE R8, R18, 0x2, R14 ;  /* 0x0000000212087825 */ /* 0x001fe400078e020e */
[----:B------:R-:W2:Y:S04]  /*4ac60*/  LDL.LU R23, [R1+0x394] ;  /* 0x0003940001177983 */ /* 0x000ea80000300800 */
[----:B------:R-:W2:Y:S04]  /*4ac70*/  LDL.LU R26, [R1+0x2d4] ;  /* 0x0002d400011a7983 */ /* 0x000ea80000300800 */
[----:B------:R-:W2:Y:S04]  /*4ac80*/  LDL.LU R24, [R1+0xf4] ;  /* 0x0000f40001187983 */ /* 0x000ea80000300800 */
[----:B------:R-:W2:Y:S04]  /*4ac90*/  LDL.LU R27, [R1+0xd4] ;  /* 0x0000d400011b7983 */ /* 0x000ea80000300800 */
[----:B----4-:R0:W-:Y:S04]  /*4aca0*/  @P4 STG.E.U16 [R8.64], R22 ;  /* 0x0000001608004986 */ /* 0x0101e8000c10150a */
[----:B0-----:R-:W4:Y:S04]  /*4acb0*/  LDL.LU R22, [R1+0x1910] ;  /* 0x0019100001167983 */ /* 0x001f280000300800 */
[----:B------:R-:W2:Y:S04]  /*4acc0*/  LDL.LU R8, [R1+0x2b4] ;  /* 0x0002b40001087983 */ /* 0x000ea80000300800 */
[----:B------:R-:W2:Y:S01]  /*4acd0*/  LDL.LU R9, [R1+0xc4] ;  /* 0x0000c40001097983 */ /* 0x000ea20000300800 */
[----:B---3--:R-:W-:-:S02]  /*4ace0*/  ISETP.LT.AND P5, PT, R25, c[0x0][0x178], !P3 ;  /* 0x00005e0019007a0c */ /* 0x008fc40005fa1270 */
        /* <DEDUP_REMOVED lines=81> */
[----:B------:R-:W-:Y:S02]  /*4b200*/  ISETP.LT.AND P4, PT, R29, c[0x0][0x178], !P0 ;  /* 0x00005e001d007a0c */ /* 0x000fe40004781270 */
[----:B------:R-:W-:Y:S01]  /*4b210*/  IADD3 R21, R3, 0x1f, RZ ;  /* 0x0000001f03157810 */ /* 0x000fe20007ffe0ff */
        /* <DEDUP_REMOVED lines=10> */
[----:B------:R-:W-:Y:S01]  /*4b2c0*/  ISETP.GE.AND P1, PT, R21, c[0x0][0x17c], PT ;  /* 0x00005f0015007a0c */ /* 0x000fe20003f26270 */
[----:B------:R-:W-:Y:S01]  /*4b2d0*/  IMAD.WIDE R10, R0, 0x2, R12 ;  /* 0x00000002000a7825 */ /* 0x000fe200078e020c */
[----:B------:R-:W-:-:S02]  /*4b2e0*/  PRMT R21, R22, 0x7632, R21 ;  /* 0x0000763216157816 */ /* 0x000fc40000000015 */
[C---:B------:R-:W-:Y:S01]  /*4b2f0*/  IADD3 R18, R0.reuse, c[0x0][0x198], RZ ;  /* 0x0000660000127a10 */ /* 0x040fe20007ffe0ff */
[----:B------:R-:W-:Y:S01]  /*4b300*/  IMAD.WIDE R16, R0, 0x2, R6 ;  /* 0x0000000200107825 */ /* 0x000fe200078e0206 */
        /* <DEDUP_REMOVED lines=9> */
[----:B--2---:R0:W-:Y:S01]  /*4b3a0*/  @P0 STG.E.U16 [R8.64], R23 ;  /* 0x0000001708000986 */ /* 0x0041e2000c10150a */
[----:B-1----:R-:W-:Y:S01]  /*4b3b0*/  IMAD.WIDE R10, R18, 0x2, R12 ;  /* 0x00000002120a7825 */ /* 0x002fe200078e020c */
[----:B------:R-:W-:-:S03]  /*4b3c0*/  PRMT R20, R23, 0x7632, R20 ;  /* 0x0000763217147816 */ /* 0x000fc60000000014 */
[----:B----4-:R-:W-:-:S04]  /*4b3d0*/  IMAD.WIDE R16, R18, 0x2, R6 ;  /* 0x0000000212107825 */ /* 0x010fc800078e0206 */
[----:B0-----:R-:W-:Y:S01]  /*4b3e0*/  IMAD.WIDE R8, R18, 0x2, R14 ;  /* 0x0000000212087825 */ /* 0x001fe200078e020e */
[----:B------:R-:W2:Y:S03]  /*4b3f0*/  LDL.LU R23, [R1+0x1b8] ;  /* 0x0001b80001177983 */ /* 0x000ea60000300800 */
[----:B------:R-:W-:Y:S01]  /*4b400*/  IMAD.WIDE R18, R0, 0x2, R4 ;  /* 0x0000000200127825 */ /* 0x000fe200078e0204 */
[----:B------:R-:W-:Y:S04]  /*4b410*/  @P4 STG.E.U16 [R8.64], R24 ;  /* 0x0000001808004986 */ /* 0x000fe8000c10150a */
[----:B------:R-:W-:Y:S04]  /*4b420*/  @P5 STG.E.U16 [R10.64], R27 ;  /* 0x0000001b0a005986 */ /* 0x000fe8000c10150a */
[----:B---3--:R-:W-:Y:S04]  /*4b430*/  @P2 STG.E.U16 [R16.64], R26 ;  /* 0x0000001a10002986 */ /* 0x008fe8000c10150a */
        /* <DEDUP_REMOVED lines=12> */
[----:B---3--:R0:W-:Y:S04]  /*4b500*/  STL [R1+0x1908], R24 ;  /* 0x0019081801007387 */ /* 0x0081e80000100800 */
[----:B0-----:R-:W3:Y:S01]  /*4b510*/  LDL R24, [R1+0x48] ;  /* 0x0000480001187983 */ /* 0x001ee20000100800 */
[----:B------:R-:W-:Y:S01]  /*4b520*/  ISETP.GE.AND P0, PT, R21, c[0x0][0x17c], PT ;  /* 0x00005f0015007a0c */ /* 0x000fe20003f06270 */
[C---:B------:R-:W-:Y:S01]  /*4b530*/  IMAD.WIDE R10, R0.reuse, 0x2, R12 ;  /* 0x00000002000a7825 */ /* 0x040fe200078e020c */
[----:B------:R-:W-:Y:S01]  /*4b540*/  PRMT R20, R27, 0x7632, R20 ;  /* 0x000076321b147816 */ /* 0x000fe20000000014 */
[----:B------:R0:W-:Y:S01]  /*4b550*/  @P4 STG.E.U16 [R8.64], R19 ;  /* 0x0000001308004986 */ /* 0x0001e2000c10150a */
[----:B------:R-:W-:Y:S01]  /*4b560*/  ISETP.LT.AND P4, PT, R29, c[0x0][0x178], !P3 ;  /* 0x00005e001d007a0c */ /* 0x000fe20005f81270 */
[----:B------:R-:W-:Y:S01]  /*4b570*/  IMAD.WIDE R16, R0, 0x2, R6 ;  /* 0x0000000200107825 */ /* 0x000fe200078e0206 */
[----:B------:R-:W-:Y:S01]  /*4b580*/  PRMT R21, R26, 0x7632, R21 ;  /* 0x000076321a157816 */ /* 0x000fe20000000015 */
[----:B------:R2:W-:Y:S01]  /*4b590*/  @P5 STG.E.U16 [R10.64], R20 ;  /* 0x000000140a005986 */ /* 0x0005e2000c10150a */
[----:B------:R-:W-:-:S03]  /*4b5a0*/  IADD3 R22, R3, 0x22, RZ ;  /* 0x0000002203167810 */ /* 0x000fc60007ffe0ff */
[----:B------:R-:W-:Y:S01]  /*4b5b0*/  @P6 STG.E.U16 [R16.64], R21 ;  /* 0x0000001510006986 */ /* 0x000fe2000c10150a */
[----:B0-----:R-:W-:Y:S01]  /*4b5c0*/  IMAD.WIDE R8, R18, 0x2, R4 ;  /* 0x0000000212087825 */ /* 0x001fe200078e0204 */
[----:B------:R-:W-:Y:S02]  /*4b5d0*/  ISETP.GE.AND P2, PT, R22, c[0x0][0x17c], PT ;  /* 0x00005f0016007a0c */ /* 0x000fe40003f46270 */
[----:B------:R-:W4:Y:S01]  /*4b5e0*/  LDL.LU R22, [R1+0x28] ;  /* 0x0000280001167983 */ /* 0x000f220000300800 */
[----:B--2---:R-:W-:-:S03]  /*4b5f0*/  PRMT R20, R23, 0x7632, R20 ;  /* 0x0000763217147816 */ /* 0x004fc60000000014 */
[----:B------:R0:W-:Y:S02]  /*4b600*/  @P1 STG.E.U16 [R8.64], R23 ;  /* 0x0000001708001986 */ /* 0x0001e4000c10150a */
[----:B0-----:R-:W-:Y:S02]  /*4b610*/  IMAD.WIDE R8, R18, 0x2, R14 ;  /* 0x0000000212087825 */ /* 0x001fe400078e020e */
[----:B------:R-:W2:Y:S04]  /*4b620*/  LDL.LU R23, [R1+0x1c8] ;  /* 0x0001c80001177983 */ /* 0x000ea80000300800 */
[----:B------:R-:W2:Y:S04]  /*4b630*/  LDL.LU R26, [R1+0x68] ;  /* 0x00006800011a7983 */ /* 0x000ea80000300800 */
[----:B------:R-:W2:Y:S04]  /*4b640*/  LDL.LU R27, [R1+0x18] ;  /* 0x00001800011b7983 */ /* 0x000ea80000300800 */
[----:B---3--:R0:W-:Y:S04]  /*4b650*/  @P4 STG.E.U16 [R8.64], R24 ;  /* 0x0000001808004986 */ /* 0x0081e8000c10150a */
[----:B0-----:R-:W3:Y:S01]  /*4b660*/  LDL.LU R24, [R1+0x1908] ;  /* 0x0019080001187983 */ /* 0x001ee20000300800 */
[----:B------:R-:W-:-:S02]  /*4b670*/  ISETP.LT.AND P5, PT, R25, c[0x0][0x178], !P3 ;  /* 0x00005e0019007a0c */ /* 0x000fc40005fa1270 */
[----:B------:R-:W-:Y:S01]  /*4b680*/  ISETP.LT.AND P3, PT, R2, c[0x0][0x178], !P3 ;  /* 0x00005e0002007a0c */ /* 0x000fe20005f61270 */
[----:B------:R-:W2:Y:S01]  /*4b690*/  LDL.LU R9, [R1+0x48] ;  /* 0x0000480001097983 */ /* 0x000ea20000300800 */
[----:B------:R-:W-:Y:S02]  /*4b6a0*/  ISETP.LT.AND P6, PT, R28, c[0x0][0x178], !P0 ;  /* 0x00005e001c007a0c */ /* 0x000fe400047c1270 */
[C---:B------:R-:W-:Y:S01]  /*4b6b0*/  IADD3 R0, R18.reuse, c[0x0][0x198], RZ ;  /* 0x0000660012007a10 */ /* 0x040fe20007ffe0ff */
[----:B------:R-:W-:-:S04]  /*4b6c0*/  IMAD.WIDE R10, R18, 0x2, R12 ;  /* 0x00000002120a7825 */ /* 0x000fc800078e020c */
[----:B------:R-:W-:-:S04]  /*4b6d0*/  IMAD.WIDE R16, R18, 0x2, R6 ;  /* 0x0000000212107825 */ /* 0x000fc800078e0206 */
[----:B------:R-:W-:Y:S01]  /*4b6e0*/  IMAD.WIDE R18, R0, 0x2, R4 ;  /* 0x0000000200127825 */ /* 0x000fe200078e0204 */
[----:B----4-:R-:W-:Y:S01]  /*4b6f0*/  @P5 STG.E.U16 [R10.64], R22 ;  /* 0x000000160a005986 */ /* 0x010fe2000c10150a */
[----:B------:R-:W-:-:S03]  /*4b700*/  ISETP.LT.AND P4, PT, R29, c[0x0][0x178], !P0 ;  /* 0x00005e001d007a0c */ /* 0x000fc60004781270 */
[----:B---3--:R-:W-:Y:S04]  /*4b710*/  @P3 STG.E.U16 [R16.64], R24 ;  /* 0x0000001810003986 */ /* 0x008fe8000c10150a */
[----:B------:R0:W-:Y:S02]  /*4b720*/  @P6 STG.E.U16 [R18.64], R20 ;  /* 0x0000001412006986 */ /* 0x0001e4000c10150a */
[----:B0-----:R-:W-:Y:S02]  /*4b730*/  PRMT R20, R22, 0x7632, R20 ;  /* 0x0000763216147816 */ /* 0x001fe40000000014 */
[----:B------:R-:W-:-:S04]  /*4b740*/  IADD3 R22, R3, 0x24, RZ ;  /* 0x0000002403167810 */ /* 0x000fc80007ffe0ff */
[----:B------:R-:W-:Y:S02]  /*4b750*/  ISETP.GE.AND P3, PT, R22, c[0x0][0x17c], PT ;  /* 0x00005f0016007a0c */ /* 0x000fe40003f66270 */
[----:B------:R-:W3:Y:S01]  /*4b760*/  LDL.LU R22, [R1+0x58] ;  /* 0x0000580001167983 */ /* 0x000ee20000300800 */
[----:B------:R-:W-:Y:S02]  /*4b770*/  ISETP.LT.AND P5, PT, R25, c[0x0][0x178], !P0 ;  /* 0x00005e0019007a0c */ /* 0x000fe400047a1270 */
[----:B------:R-:W-:Y:S02]  /*4b780*/  ISETP.LT.AND P6, PT, R2, c[0x0][0x178], !P0 ;  /* 0x00005e0002007a0c */ /* 0x000fe400047c1270 */
[----:B------:R-:W-:Y:S02]  /*4b790*/  IADD3 R21, R3, 0x23, RZ ;  /* 0x0000002303157810 */ /* 0x000fe40007ffe0ff */
[----:B--2---:R-:W-:Y:S01]  /*4b7a0*/  PRMT R19, R9, 0x7632, R19 ;  /* 0x0000763209137816 */ /* 0x004fe20000000013 */
[----:B------:R-:W-:Y:S01]  /*4b7b0*/  IMAD.WIDE R8, R0, 0x2, R14 ;  /* 0x0000000200087825 */ /* 0x000fe200078e020e */
[----:B------:R-:W-:-:S02]  /*4b7c0*/  ISETP.LT.AND P0, PT, R28, c[0x0][0x178], !P2 ;  /* 0x00005e001c007a0c */ /* 0x000fc40005701270 */
[----:B------:R-:W-:Y:S01]  /*4b7d0*/  ISETP.GE.AND P1, PT, R21, c[0x0][0x17c], PT ;  /* 0x00005f0015007a0c */ /* 0x000fe20003f26270 */
[----:B------:R-:W-:Y:S01]  /*4b7e0*/  IMAD.WIDE R10, R0, 0x2, R12 ;  /* 0x00000002000a7825 */ /* 0x000fe200078e020c */
[----:B------:R-:W-:Y:S02]  /*4b7f0*/  PRMT R21, R24, 0x7632, R21 ;  /* 0x0000763218157816 */ /* 0x000fe40000000015 */
        /* <DEDUP_REMOVED lines=19> */
[----:B---3--:R-:W-:Y:S04]  /*4b930*/  @P5 STG.E.U16 [R10.64], R22 ;  /* 0x000000160a005986 */ /* 0x008fe8000c10150a */
[----:B------:R-:W-:Y:S04]  /*4b940*/  @P2 STG.E.U16 [R16.64], R27 ;  /* 0x0000001b10002986 */ /* 0x000fe8000c10150a */
[----:B------:R0:W-:Y:S02]  /*4b950*/  @P6 STG.E.U16 [R18.64], R20 ;  /* 0x0000001412006986 */ /* 0x0001e4000c10150a */
[----:B0-----:R-:W-:-:S02]  /*4b960*/  PRMT R20, R22, 0x7632, R20 ;  /* 0x0000763216147816 */ /* 0x001fc40000000014 */
[----:B------:R-:W-:Y:S02]  /*4b970*/  IADD3 R22, R3, 0x26, RZ ;  /* 0x0000002603167810 */ /* 0x000fe40007ffe0ff */
[----:B------:R-:W-:Y:S02]  /*4b980*/  PRMT R19, R26, 0x7632, R19 ;  /* 0x000076321a137816 */ /* 0x000fe40000000013 */
[----:B------:R-:W3:Y:S01]  /*4b990*/  LDL.LU R26, [R1+0x88] ;  /* 0x00008800011a7983 */ /* 0x000ee20000300800 */
[----:B------:R-:W-:-:S03]  /*4b9a0*/  ISETP.GE.AND P2, PT, R22, c[0x0][0x17c], PT ;  /* 0x00005f0016007a0c */ /* 0x000fc60003f46270 */
[----:B------:R-:W4:Y:S04]  /*4b9b0*/  LDL.LU R24, [R1+0x38] ;  /* 0x0000380001187983 */ /* 0x000f280000300800 */
[----:B------:R-:W4:Y:S01]  /*4b9c0*/  LDL.LU R22, [R1+0x78] ;  /* 0x0000780001167983 */ /* 0x000f220000300800 */
[----:B------:R-:W-:Y:S02]  /*4b9d0*/  ISETP.LT.AND P4, PT, R29, c[0x0][0x178], !P1 ;  /* 0x00005e001d007a0c */ /* 0x000fe40004f81270 */
[----:B------:R-:W-:Y:S02]  /*4b9e0*/  ISETP.LT.AND P5, PT, R25, c[0x0][0x178], !P1 ;  /* 0x00005e0019007a0c */ /* 0x000fe40004fa1270 */
[----:B------:R-:W-:Y:S02]  /*4b9f0*/  ISETP.LT.AND P6, PT, R2, c[0x0][0x178], !P1 ;  /* 0x00005e0002007a0c */ /* 0x000fe40004fc1270 */
[----:B------:R-:W-:Y:S01]  /*4ba00*/  IADD3 R21, R3, 0x25, RZ ;  /* 0x0000002503157810 */ /* 0x000fe20007ffe0ff */
[----:B------:R-:W-:Y:S01]  /*4ba10*/  IMAD.WIDE R8, R0, 0x2, R14 ;  /* 0x0000000200087825 */ /* 0x000fe200078e020e */
[----:B------:R-:W-:-:S02]  /*4ba20*/  ISETP.LT.AND P1, PT, R28, c[0x0][0x178], !P3 ;  /* 0x00005e001c007a0c */ /* 0x000fc40005f21270 */
[----:B------:R-:W-:Y:S01]  /*4ba30*/  ISETP.GE.AND P0, PT, R21, c[0x0][0x17c], PT ;  /* 0x00005f0015007a0c */ /* 0x000fe20003f06270 */
[C---:B------:R-:W-:Y:S01]  /*4ba40*/  IMAD.WIDE R10, R0.reuse, 0x2, R12 ;  /* 0x00000002000a7825 */ /* 0x040fe200078e020c */
        /* <DEDUP_REMOVED lines=11> */
[C---:B------:R-:W-:Y:S01]  /*4bb00*/  IADD3 R0, R18.reuse, c[0x0][0x198], RZ ;  /* 0x0000660012007a10 */ /* 0x040fe20007ffe0ff */
[----:B------:R-:W4:Y:S02]  /*4bb10*/  LDL.LU R27, [R1+0x2a8] ;  /* 0x0002a800011b7983 */ /* 0x000f240000300800 */
[----:B-1----:R-:W-:-:S02]  /*4bb20*/  IMAD.WIDE R10, R18, 0x2, R12 ;  /* 0x00000002120a7825 */ /* 0x002fc400078e020c */
[----:B--2---:R0:W-:Y:S01]  /*4bb30*/  @P1 STG.E.U16 [R8.64], R23 ;  /* 0x0000001708001986 */ /* 0x0041e2000c10150a */
[----:B------:R-:W-:Y:S01]  /*4bb40*/  PRMT R20, R23, 0x7632, R20 ;  /* 0x0000763217147816 */ /* 0x000fe20000000014 */
[----:B------:R-:W-:-:S04]  /*4bb50*/  IMAD.WIDE R16, R18, 0x2, R6 ;  /* 0x0000000212107825 */ /* 0x000fc800078e0206 */
[----:B0-----:R-:W-:Y:S01]  /*4bb60*/  IMAD.WIDE R8, R18, 0x2, R14 ;  /* 0x0000000212087825 */ /* 0x001fe200078e020e */
[----:B------:R-:W2:Y:S03]  /*4bb70*/  LDL.LU R23, [R1+0x1e8] ;  /* 0x0001e80001177983 */ /* 0x000ea60000300800 */
[----:B------:R-:W-:Y:S01]  /*4bb80*/  IMAD.WIDE R18, R0, 0x2, R4 ;  /* 0x0000000200127825 */ /* 0x000fe200078e0204 */
[----:B---3--:R-:W-:Y:S04]  /*4bb90*/  @P4 STG.E.U16 [R8.64], R26 ;  /* 0x0000001a08004986 */ /* 0x008fe8000c10150a */
[----:B----4-:R-:W-:Y:S04]  /*4bba0*/  @P5 STG.E.U16 [R10.64], R22 ;  /* 0x000000160a005986 */ /* 0x010fe8000c10150a */
[----:B------:R-:W-:Y:S04]  /*4bbb0*/  @P3 STG.E.U16 [R16.64], R24 ;  /* 0x0000001810003986 */ /* 0x000fe8000c10150a */
[----:B------:R0:W-:Y:S02]  /*4bbc0*/  @P6 STG.E.U16 [R18.64], R20 ;  /* 0x0000001412006986 */ /* 0x0001e4000c10150a */
[----:B0-----:R-:W-:-:S02]  /*4bbd0*/  PRMT R20, R22, 0x7632, R20 ;  /* 0x0000763216147816 */ /* 0x001fc40000000014 */
[----:B------:R-:W-:Y:S02]  /*4bbe0*/  IADD3 R22, R3, 0x28, RZ ;  /* 0x0000002803167810 */ /* 0x000fe40007ffe0ff */
[----:B------:R-:W-:Y:S02]  /*4bbf0*/  PRMT R19, R26, 0x7632, R19 ;  /* 0x000076321a137816 */ /* 0x000fe40000000013 */
[----:B------:R-:W3:Y:S01]  /*4bc00*/  LDL.LU R26, [R1+0x1904] ;  /* 0x00190400011a7983 */ /* 0x000ee20000300800 */
[----:B------:R-:W-:-:S03]  /*4bc10*/  ISETP.GE.AND P3, PT, R22, c[0x0][0x17c], PT ;  /* 0x00005f0016007a0c */ /* 0x000fc60003f66270 */
[----:B------:R-:W4:Y:S01]  /*4bc20*/  LDL.LU R22, [R1+0x98] ;  /* 0x0000980001167983 */ /* 0x000f220000300800 */
[----:B------:R-:W-:Y:S02]  /*4bc30*/  ISETP.LT.AND P4, PT, R29, c[0x0][0x178], !P0 ;  /* 0x00005e001d007a0c */ /* 0x000fe40004781270 */
[----:B------:R-:W-:Y:S02]  /*4bc40*/  ISETP.LT.AND P5, PT, R25, c[0x0][0x178], !P0 ;  /* 0x00005e0019007a0c */ /* 0x000fe400047a1270 */
[----:B------:R-:W-:Y:S02]  /*4bc50*/  ISETP.LT.AND P6, PT, R2, c[0x0][0x178], !P0 ;  /* 0x00005e0002007a0c */ /* 0x000fe400047c1270 */
[----:B------:R-:W-:Y:S01]  /*4bc60*/  IADD3 R21, R3, 0x27, RZ ;  /* 0x0000002703157810 */ /* 0x000fe20007ffe0ff */
        /* <DEDUP_REMOVED lines=21> */
[----:B------:R-:W-:Y:S01]  /*4bdc0*/  IADD3 R21, R3, 0x29, RZ ;  /* 0x0000002903157810 */ /* 0x000fe20007ffe0ff */
[----:B------:R-:W2:Y:S02]  /*4bdd0*/  LDL.LU R27, [R1+0x2c8] ;  /* 0x0002c800011b7983 */ /* 0x000ea40000300800 */
[----:B------:R-:W-:Y:S02]  /*4bde0*/  IMAD.WIDE R18, R0, 0x2, R4 ;  /* 0x0000000200127825 */ /* 0x000fe400078e0204 */
[----:B------:R-:W-:Y:S01]  /*4bdf0*/  @P4 STG.E.U16 [R8.64], R23 ;  /* 0x0000001708004986 */ /* 0x000fe2000c10150a */
[----:B------:R-:W-:Y:S02]  /*4be00*/  ISETP.GE.AND P0, PT, R21, c[0x0][0x17c], PT ;  /* 0x00005f0015007a0c */ /* 0x000fe40003f06270 */
[----:B------:R-:W-:Y:S01]  /*4be10*/  ISETP.LT.AND P4, PT, R29, c[0x0][0x178], !P1 ;  /* 0x00005e001d007a0c */ /* 0x000fe20004f81270 */
[----:B----4-:R-:W-:Y:S04]  /*4be20*/  @P5 STG.E.U16 [R10.64], R22 ;  /* 0x000000160a005986 */ /* 0x010fe8000c10150a */
[----:B---3--:R-:W-:Y:S04]  /*4be30*/  @P2 STG.E.U16 [R16.64], R26 ;  /* 0x0000001a10002986 */ /* 0x008fe8000c10150a */
[----:B------:R0:W-:Y:S01]  /*4be40*/  @P6 STG.E.U16 [R18.64], R20 ;  /* 0x0000001412006986 */ /* 0x0001e2000c10150a */
[----:B------:R-:W-:-:S02]  /*4be50*/  PRMT R21, R26, 0x7632, R21 ;  /* 0x000076321a157816 */ /* 0x000fc40000000015 */
[----:B0-----:R-:W-:Y:S02]  /*4be60*/  PRMT R19, R23, 0x7632, R19 ;  /* 0x0000763217137816 */ /* 0x001fe40000000013 */
[----:B------:R-:W3:Y:S04]  /*4be70*/  LDL.LU R23, [R1+0x2b8] ;  /* 0x0002b80001177983 */ /* 0x000ee80000300800 */
[----:B------:R-:W4:Y:S04]  /*4be80*/  LDL.LU R24, [R1+0xc8] ;  /* 0x0000c80001187983 */ /* 0x000f280000300800 */
[----:B------:R-:W3:Y:S04]  /*4be90*/  LDL.LU R29, [R1+0xb8] ;  /* 0x0000b800011d7983 */ /* 0x000ee80000300800 */
[----:B------:R-:W3:Y:S01]  /*4bea0*/  LDL R26, [R1+0x10d8] ;  /* 0x0010d800011a7983 */ /* 0x000ee20000100800 */
[----:B------:R-:W-:-:S02]  /*4beb0*/  ISETP.LT.AND P5, PT, R25, c[0x0][0x178], !P1 ;  /* 0x00005e0019007a0c */ /* 0x000fc40004fa1270 */
[----:B------:R-:W-:Y:S01]  /*4bec0*/  ISETP.LT.AND P6, PT, R2, c[0x0][0x178], !P1 ;  /* 0x00005e0002007a0c */ /* 0x000fe20004fc1270 */
[----:B------:R-:W-:Y:S01]  /*4bed0*/  IMAD.WIDE R8, R0, 0x2, R14 ;  /* 0x0000000200087825 */ /* 0x000fe200078e020e */
[----:B------:R-:W-:Y:S02]  /*4bee0*/  ISETP.LT.AND P1, PT, R28, c[0x0][0x178], !P3 ;  /* 0x00005e001c007a0c */ /* 0x000fe40005f21270 */
[----:B------:R-:W-:Y:S01]  /*4bef0*/  PRMT R20, R22, 0x7632, R20 ;  /* 0x0000763216147816 */ /* 0x000fe20000000014 */
[C---:B------:R-:W-:Y:S01]  /*4bf00*/  IMAD.WIDE R10, R0.reuse, 0x2, R12 ;  /* 0x00000002000a7825 */ /* 0x040fe200078e020c */
[C---:B------:R-:W-:Y:S01]  /*4bf10*/  IADD3 R18, R0.reuse, c[0x0][0x198], RZ ;  /* 0x0000660000127a10 */ /* 0x040fe20007ffe0ff */
[----:B------:R0:W-:Y:S02]  /*4bf20*/  @P4 STG.E.U16 [R8.64], R19 ;  /* 0x0000001308004986 */ /* 0x0001e4000c10150a */
[----:B------:R-:W-:Y:S02]  /*4bf30*/  IMAD.WIDE R16, R0, 0x2, R6 ;  /* 0x0000000200107825 */ /* 0x000fe400078e0206 */
[----:B------:R1:W-:Y:S01]  /*4bf40*/  @P5 STG.E.U16 [R10.64], R20 ;  /* 0x000000140a005986 */ /* 0x0003e2000c10150a */
[----:B------:R-:W-:-:S03]  /*4bf50*/  ISETP.LT.AND P5, PT, R25, c[0x0][0x178], !P3 ;  /* 0x00005e0019007a0c */ /* 0x000fc60005fa1270 */
[----:B------:R1:W-:Y:S01]  /*4bf60*/  @P6 STG.E.U16 [R16.64], R21 ;  /* 0x0000001510006986 */ /* 0x0003e2000c10150a */
[----:B------:R-:W-:Y:S01]  /*4bf70*/  ISETP.LT.AND P6, PT, R28, c[0x0][0x178], !P0 ;  /* 0x00005e001c007a0c */ /* 0x000fe200047c1270 */
[C---:B0-----:R-:W-:Y:S01]  /*4bf80*/  IMAD.WIDE R8, R18.reuse, 0x2, R4 ;  /* 0x0000000212087825 */ /* 0x041fe200078e0204 */
[----:B------:R-:W-:-:S04]  /*4bf90*/  IADD3 R0, R18, c[0x0][0x198], RZ ;  /* 0x0000660012007a10 */ /* 0x000fc80007ffe0ff */
[----:B--2---:R0:W-:Y:S01]  /*4bfa0*/  @P1 STG.E.U16 [R8.64], R27 ;  /* 0x0000001b08001986 */ /* 0x0041e2000c10150a */
[----:B-1----:R-:W-:Y:S01]  /*4bfb0*/  IMAD.WIDE R10, R18, 0x2, R12 ;  /* 0x00000002120a7825 */ /* 0x002fe200078e020c */
[----:B------:R-:W-:-:S03]  /*4bfc0*/  PRMT R20, R27, 0x7632, R20 ;  /* 0x000076321b147816 */ /* 0x000fc60000000014 */
[----:B------:R-:W-:-:S04]  /*4bfd0*/  IMAD.WIDE R16, R18, 0x2, R6 ;  /* 0x0000000212107825 */ /* 0x000fc800078e0206 */
[----:B0-----:R-:W-:Y:S01]  /*4bfe0*/  IMAD.WIDE R8, R18, 0x2, R14 ;  /* 0x0000000212087825 */ /* 0x001fe200078e020e */
[----:B------:R-:W2:Y:S03]  /*4bff0*/  LDL.LU R27, [R1+0x398] ;  /* 0x00039800011b7983 */ /* 0x000ea60000300800 */
[----:B------:R-:W-:Y:S01]  /*4c000*/  IMAD.WIDE R18, R0, 0x2, R4 ;  /* 0x0000000200127825 */ /* 0x000fe200078e0204 */
[----:B---3--:R-:W-:Y:S02]  /*4c010*/  ISETP.LT.AND P4, PT, R26, c[0x0][0x178], !P3 ;  /* 0x00005e001a007a0c */ /* 0x008fe40005f81270 */
[----:B------:R-:W-:-:S11]  /*4c020*/  ISETP.LT.AND P3, PT, R2, c[0x0][0x178], !P3 ;  /* 0x00005e0002007a0c */ /* 0x000fd60005f61270 */
[----:B------:R-:W-:Y:S04]  /*4c030*/  @P4 STG.E.U16 [R8.64], R23 ;  /* 0x0000001708004986 */ /* 0x000fe8000c10150a */
[----:B----4-:R-:W-:Y:S04]  /*4c040*/  @P5 STG.E.U16 [R10.64], R24 ;  /* 0x000000180a005986 */ /* 0x010fe8000c10150a */
[----:B------:R-:W-:Y:S04]  /*4c050*/  @P3 STG.E.U16 [R16.64], R29 ;  /* 0x0000001d10003986 */ /* 0x000fe8000c10150a */
[----:B------:R0:W-:Y:S02]  /*4c060*/  @P6 STG.E.U16 [R18.64], R20 ;  /* 0x0000001412006986 */ /* 0x0001e4000c10150a */
[----:B0-----:R-:W-:-:S02]  /*4c070*/  PRMT R19, R23, 0x7632, R19 ;  /* 0x0000763217137816 */ /* 0x001fc40000000013 */
[----:B------:R-:W3:Y:S01]  /*4c080*/  LDL R23, [R1+0x2d8] ;  /* 0x0002d80001177983 */ /* 0x000ee20000100800 */
        /* <DEDUP_REMOVED lines=21> */
[----:B--2---:R0:W-:Y:S01]  /*4c1e0*/  @P4 STG.E.U16 [R8.64], R27 ;  /* 0x0000001b08004986 */ /* 0x0041e2000c10150a */
[----:B-1----:R-:W-:-:S03]  /*4c1f0*/  PRMT R20, R27, 0x7632, R20 ;  /* 0x000076321b147816 */ /* 0x002fc60000000014 */
[----:B------:R-:W2:Y:S01]  /*4c200*/  LDL.LU R22, [R1+0xf8] ;  /* 0x0000f80001167983 */ /* 0x000ea20000300800 */
[----:B0-----:R-:W-:-:S03]  /*4c210*/  IMAD.WIDE R8, R18, 0x2, R14 ;  /* 0x0000000212087825 */ /* 0x001fc600078e020e */
[----:B------:R-:W4:Y:S04]  /*4c220*/  LDL.LU R27, [R1+0x3b8] ;  /* 0x0003b800011b7983 */ /* 0x000f280000300800 */
[----:B------:R-:W4:Y:S04]  /*4c230*/  LDL.LU R24, [R1+0x108] ;  /* 0x0001080001187983 */ /* 0x000f280000300800 */
[----:B------:R-:W4:Y:S04]  /*4c240*/  LDL.LU R29, [R1+0xa8] ;  /* 0x0000a800011d7983 */ /* 0x000f280000300800 */
[----:B---3--:R0:W-:Y:S04]  /*4c250*/  @P3 STG.E.U16 [R8.64], R23 ;  /* 0x0000001708003986 */ /* 0x0081e8000c10150a */
[----:B0-----:R-:W3:Y:S04]  /*4c260*/  LDL.LU R23, [R1+0x1900] ;  /* 0x0019000001177983 */ /* 0x001ee80000300800 */
[----:B------:R-:W4:Y:S01]  /*4c270*/  LDL.LU R9, [R1+0x2d8] ;  /* 0x0002d80001097983 */ /* 0x000f220000300800 */
[----:B------:R-:W-:-:S02]  /*4c280*/  ISETP.LT.AND P5, PT, R25, c[0x0][0x178], !P2 ;  /* 0x00005e0019007a0c */ /* 0x000fc400057a1270 */
[----:B------:R-:W-:Y:S01]  /*4c290*/  ISETP.LT.AND P2, PT, R2, c[0x0][0x178], !P2 ;  /* 0x00005e0002007a0c */ /* 0x000fe20005741270 */
[----:B------:R-:W-:Y:S01]  /*4c2a0*/  IMAD.WIDE R10, R18, 0x2, R12 ;  /* 0x00000002120a7825 */ /* 0x000fe200078e020c */
[----:B------:R-:W-:-:S03]  /*4c2b0*/  IADD3 R21, R3, 0x2d, RZ ;  /* 0x0000002d03157810 */ /* 0x000fc60007ffe0ff */
[----:B------:R-:W-:Y:S01]  /*4c2c0*/  IMAD.WIDE R16, R18, 0x2, R6 ;  /* 0x0000000212107825 */ /* 0x000fe200078e0206 */
[----:B------:R-:W-:-:S05]  /*4c2d0*/  ISETP.GE.AND P4, PT, R21, c[0x0][0x17c], PT ;  /* 0x00005f0015007a0c */ /* 0x000fca0003f86270 */
[----:B--2---:R-:W-:Y:S01]  /*4c2e0*/  @P5 STG.E.U16 [R10.64], R22 ;  /* 0x000000160a005986 */ /* 0x004fe2000c10150a */
[----:B------:R-:W-:Y:S02]  /*4c2f0*/  ISETP.LT.AND P6, PT, R28, c[0x0][0x178], !P1 ;  /* 0x00005e001c007a0c */ /* 0x000fe40004fc1270 */
[----:B------:R-:W-:-:S05]  /*4c300*/  IADD3 R0, R18, c[0x0][0x198], RZ ;  /* 0x0000660012007a10 */ /* 0x000fca0007ffe0ff */
[----:B------:R-:W-:Y:S01]  /*4c310*/  IMAD.WIDE R18, R0, 0x2, R4 ;  /* 0x0000000200127825 */ /* 0x000fe200078e0204 */
[----:B---3--:R0:W-:Y:S01]  /*4c320*/  @P2 STG.E.U16 [R16.64], R23 ;  /* 0x0000001710002986 */ /* 0x0081e2000c10150a */
[----:B------:R-:W-:-:S03]  /*4c330*/  PRMT R21, R23, 0x7632, R21 ;  /* 0x0000763217157816 */ /* 0x000fc60000000015 */
[----:B0-----:R-:W2:Y:S01]  /*4c340*/  LDL.LU R23, [R1+0x18fc] ;  /* 0x0018fc0001177983 */ /* 0x001ea20000300800 */
[----:B------:R-:W-:-:S03]  /*4c350*/  ISETP.LT.AND P5, PT, R26, c[0x0][0x178], !P1 ;  /* 0x00005e001a007a0c */ /* 0x000fc60004fa1270 */
[----:B------:R4:W-:Y:S01]  /*4c360*/  @P6 STG.E.U16 [R18.64], R20 ;  /* 0x0000001412006986 */ /* 0x0009e2000c10150a */
[----:B------:R-:W-:Y:S02]  /*4c370*/  ISETP.LT.AND P6, PT, R25, c[0x0][0x178], !P1 ;  /* 0x00005e0019007a0c */ /* 0x000fe40004fc1270 */
[----:B------:R-:W-:Y:S01]  /*4c380*/  ISETP.LT.AND P1, PT, R2, c[0x0][0x178], !P1 ;  /* 0x00005e0002007a0c */ /* 0x000fe20004f21270 */
[----:B------:R-:W-:Y:S01]  /*4c390*/  IMAD.WIDE R10, R0, 0x2, R12 ;  /* 0x00000002000a7825 */ /* 0x000fe200078e020c */
[----:B------:R-:W-:-:S03]  /*4c3a0*/  ISETP.LT.AND P3, PT, R28, c[0x0][0x178], !P0 ;  /* 0x00005e001c007a0c */ /* 0x000fc60004761270 */
[----:B------:R-:W-:Y:S01]  /*4c3b0*/  IMAD.WIDE R16, R0, 0x2, R6 ;  /* 0x0000000200107825 */ /* 0x000fe200078e0206 */
[----:B----4-:R-:W-:-:S03]  /*4c3c0*/  PRMT R19, R9, 0x7632, R19 ;  /* 0x0000763209137816 */ /* 0x010fc60000000013 */
[----:B------:R-:W-:Y:S01]  /*4c3d0*/  IMAD.WIDE R8, R0, 0x2, R14 ;  /* 0x0000000200087825 */ /* 0x000fe200078e020e */
[----:B------:R-:W-:Y:S02]  /*4c3e0*/  PRMT R20, R22, 0x7632, R20 ;  /* 0x0000763216147816 */ /* 0x000fe40000000014 */
[----:B------:R-:W-:Y:S02]  /*4c3f0*/  IADD3 R18, R0, c[0x0][0x198], RZ ;  /* 0x0000660000127a10 */ /* 0x000fe40007ffe0ff */
[----:B------:R0:W-:Y:S04]  /*4c400*/  @P5 STG.E.U16 [R8.64], R19 ;  /* 0x0000001308005986 */ /* 0x0001e8000c10150a */
[----:B------:R1:W-:Y:S04]  /*4c410*/  @P6 STG.E.U16 [R10.64], R20 ;  /* 0x000000140a006986 */ /* 0x0003e8000c10150a */
[----:B------:R-:W-:Y:S01]  /*4c420*/  @P1 STG.E.U16 [R16.64], R21 ;  /* 0x0000001510001986 */ /* 0x000fe2000c10150a */
[----:B------:R-:W-:Y:S01]  /*4c430*/  ISETP.LT.AND P1, PT, R26, c[0x0][0x178], !P0 ;  /* 0x00005e001a007a0c */ /* 0x000fe20004721270 */
[----:B0-----:R-:W-:-:S05]  /*4c440*/  IMAD.WIDE R8, R18, 0x2, R4 ;  /* 0x0000000212087825 */ /* 0x001fca00078e0204 */
[----:B------:R0:W-:Y:S01]  /*4c450*/  @P3 STG.E.U16 [R8.64], R27 ;  /* 0x0000001b08003986 */ /* 0x0001e2000c10150a */
[----:B-1----:R-:W-:Y:S01]  /*4c460*/  PRMT R20, R27, 0x7632, R20 ;  /* 0x000076321b147816 */ /* 0x002fe20000000014 */
[----:B0-----:R-:W-:Y:S02]  /*4c470*/  IMAD.WIDE R8, R18, 0x2, R14 ;  /* 0x0000000212087825 */ /* 0x001fe400078e020e */
[----:B------:R-:W3:Y:S04]  /*4c480*/  LDL.LU R27, [R1+0x3d8] ;  /* 0x0003d800011b7983 */ /* 0x000ee80000300800 */
[----:B--2---:R0:W-:Y:S04]  /*4c490*/  @P1 STG.E.U16 [R8.64], R23 ;  /* 0x0000001708001986 */ /* 0x0041e8000c10150a */
[----:B0-----:R-:W2:Y:S04]  /*4c4a0*/  LDL.LU R23, [R1+0x18f8] ;  /* 0x0018f80001177983 */ /* 0x001ea80000300800 */
[----:B------:R-:W4:Y:S01]  /*4c4b0*/  LDL.LU R9, [R1+0x3a8] ;  /* 0x0003a80001097983 */ /* 0x000f220000300800 */
[----:B------:R-:W-:-:S02]  /*4c4c0*/  ISETP.LT.AND P5, PT, R25, c[0x0][0x178], !P0 ;  /* 0x00005e0019007a0c */ /* 0x000fc400047a1270 */
[----:B------:R-:W-:Y:S02]  /*4c4d0*/  ISETP.LT.AND P0, PT, R2, c[0x0][0x178], !P0 ;  /* 0x00005e0002007a0c */ /* 0x000fe40004701270 */
[----:B------:R-:W-:Y:S02]  /*4c4e0*/  ISETP.LT.AND P6, PT, R28, c[0x0][0x178], !P4 ;  /* 0x00005e001c007a0c */ /* 0x000fe400067c1270 */
[----:B------:R-:W-:Y:S01]  /*4c4f0*/  ISETP.LT.AND P1, PT, R26, c[0x0][0x178], !P4 ;  /* 0x00005e001a007a0c */ /* 0x000fe20006721270 */
[C---:B------:R-:W-:Y:S01]  /*4c500*/  IMAD.WIDE R10, R18.reuse, 0x2, R12 ;  /* 0x00000002120a7825 */ /* 0x040fe200078e020c */
[C---:B------:R-:W-:Y:S02]  /*4c510*/  IADD3 R0, R18.reuse, c[0x0][0x198], RZ ;  /* 0x0000660012007a10 */ /* 0x040fe40007ffe0ff */
[C---:B------:R-:W-:Y:S02]  /*4c520*/  IADD3 R21, R3.reuse, 0x2f, RZ ;  /* 0x0000002f03157810 */ /* 0x040fe40007ffe0ff */
[----:B------:R-:W-:Y:S01]  /*4c530*/  IADD3 R22, R3, 0x2e, RZ ;  /* 0x0000002e03167810 */ /* 0x000fe20007ffe0ff */
[----:B------:R-:W-:Y:S01]  /*4c540*/  IMAD.WIDE R16, R18, 0x2, R6 ;  /* 0x0000000212107825 */ /* 0x000fe200078e0206 */
[----:B------:R-:W-:Y:S01]  /*4c550*/  ISETP.GE.AND P3, PT, R21, c[0x0][0x17c], PT ;  /* 0x00005f0015007a0c */ /* 0x000fe20003f66270 */
[----:B------:R0:W-:Y:S01]  /*4c560*/  @P5 STG.E.U16 [R10.64], R24 ;  /* 0x000000180a005986 */ /* 0x0001e2000c10150a */
[----:B------:R-:W-:Y:S01]  /*4c570*/  ISETP.GE.AND P2, PT, R22, c[0x0][0x17c], PT ;  /* 0x00005f0016007a0c */ /* 0x000fe20003f46270 */
[----:B------:R-:W-:Y:S01]  /*4c580*/  IMAD.WIDE R18, R0, 0x2, R4 ;  /* 0x0000000200127825 */ /* 0x000fe200078e0204 */
[----:B------:R-:W-:-:S02]  /*4c590*/  PRMT R22, R24, 0x7632, R22 ;  /* 0x0000763218167816 */ /* 0x000fc40000000016 */
[----:B------:R-:W-:Y:S02]  /*4c5a0*/  ISETP.LT.AND P5, PT, R25, c[0x0][0x178], !P4 ;  /* 0x00005e0019007a0c */ /* 0x000fe400067a1270 */
[----:B------:R-:W-:Y:S01]  /*4c5b0*/  ISETP.LT.AND P4, PT, R2, c[0x0][0x178], !P4 ;  /* 0x00005e0002007a0c */ /* 0x000fe20006781270 */
[----:B------:R1:W-:Y:S01]  /*4c5c0*/  @P0 STG.E.U16 [R16.64], R29 ;  /* 0x0000001d10000986 */ /* 0x0003e2000c10150a */
[----:B0-----:R-:W-:-:S03]  /*4c5d0*/  IADD3 R24, R3, 0x30, RZ ;  /* 0x0000003003187810 */ /* 0x001fc60007ffe0ff */
[----:B------:R0:W-:Y:S01]  /*4c5e0*/  @P6 STG.E.U16 [R18.64], R20 ;  /* 0x0000001412006986 */ /* 0x0001e2000c10150a */
[----:B------:R-:W-:-:S04]  /*4c5f0*/  IMAD.WIDE R10, R0, 0x2, R12 ;  /* 0x00000002000a7825 */ /* 0x000fc800078e020c */
[----:B-1----:R-:W-:Y:S01]  /*4c600*/  IMAD.WIDE R16, R0, 0x2, R6 ;  /* 0x0000000200107825 */ /* 0x002fe200078e0206 */
[----:B------:R-:W-:Y:S02]  /*4c610*/  ISETP.LT.AND P6, PT, R28, c[0x0][0x178], !P2 ;  /* 0x00005e001c007a0c */ /* 0x000fe400057c1270 */
[----:B0-----:R-:W-:-:S05]  /*4c620*/  IADD3 R20, R0, c[0x0][0x198], RZ ;  /* 0x0000660000147a10 */ /* 0x001fca0007ffe0ff */
[----:B------:R-:W-:Y:S01]  /*4c630*/  IMAD.WIDE R18, R20, 0x2, R4 ;  /* 0x0000000214127825 */ /* 0x000fe200078e0204 */
[----:B----4-:R-:W-:-:S03]  /*4c640*/  PRMT R21, R9, 0x7632, R21 ;  /* 0x0000763209157816 */ /* 0x010fc60000000015 */
[----:B------:R-:W-:Y:S01]  /*4c650*/  IMAD.WIDE R8, R0, 0x2, R14 ;  /* 0x0000000200087825 */ /* 0x000fe200078e020e */
[----:B--2---:R-:W-:Y:S02]  /*4c660*/  PRMT R23, R29, 0x7632, R23 ;  /* 0x000076321d177816 */ /* 0x004fe40000000017 */
[----:B------:R-:W2:Y:S04]  /*4c670*/  LDL.LU R29, [R1+0xe8] ;  /* 0x0000e800011d7983 */ /* 0x000ea80000300800 */
[----:B------:R-:W-:Y:S01]  /*4c680*/  @P1 STG.E.U16 [R8.64], R21 ;  /* 0x0000001508001986 */ /* 0x000fe2000c10150a */
[----:B------:R-:W-:-:S03]  /*4c690*/  ISETP.GE.AND P1, PT, R24, c[0x0][0x17c], PT ;  /* 0x00005f0018007a0c */ /* 0x000fc60003f26270 */
[----:B------:R-:W4:Y:S04]  /*4c6a0*/  LDL.LU R24, [R1+0x3c8] ;  /* 0x0003c80001187983 */ /* 0x000f280000300800 */
[----:B------:R-:W-:Y:S04]  /*4c6b0*/  @P5 STG.E.U16 [R10.64], R22 ;  /* 0x000000160a005986 */ /* 0x000fe8000c10150a */
[----:B------:R-:W-:Y:S04]  /*4c6c0*/  STL [R1+0x18f0], R22 ;  /* 0x0018f01601007387 */ /* 0x000fe80000100800 */
[----:B------:R-:W-:Y:S04]  /*4c6d0*/  @P4 STG.E.U16 [R16.64], R23 ;  /* 0x0000001710004986 */ /* 0x000fe8000c10150a */
[----:B------:R0:W-:Y:S04]  /*4c6e0*/  STL [R1+0x18f4], R23 ;  /* 0x0018f41701007387 */ /* 0x0001e80000100800 */
[----:B0-----:R-:W2:Y:S01]  /*4c6f0*/  LDL.LU R23, [R1+0x118] ;  /* 0x0001180001177983 */ /* 0x001ea20000300800 */
[----:B---3--:R-:W-:-:S03]  /*4c700*/  PRMT R21, R27, 0x7632, R21 ;  /* 0x000076321b157816 */ /* 0x008fc60000000015 */
[----:B------:R0:W-:Y:S04]  /*4c710*/  @P6 STG.E.U16 [R18.64], R27 ;  /* 0x0000001b12006986 */ /* 0x0001e8000c10150a */
[----:B------:R-:W3:Y:S04]  /*4c720*/  LDL.LU R22, [R1+0x1bc] ;  /* 0x0001bc0001167983 */ /* 0x000ee80000300800 */
[----:B0-----:R-:W3:Y:S01]  /*4c730*/  LDL.LU R27, [R1+0x4c] ;  /* 0x00004c00011b7983 */ /* 0x001ee20000300800 */
[----:B------:R-:W-:Y:S01]  /*4c740*/  ISETP.LT.AND P0, PT, R26, c[0x0][0x178], !P2 ;  /* 0x00005e001a007a0c */ /* 0x000fe20005701270 */
[----:B------:R-:W-:Y:S01]  /*4c750*/  IMAD.WIDE R8, R20, 0x2, R14 ;  /* 0x0000000214087825 */ /* 0x000fe200078e020e */
[----:B------:R-:W-:-:S02]  /*4c760*/  ISETP.LT.AND P4, PT, R25, c[0x0][0x178], !P2 ;  /* 0x00005e0019007a0c */ /* 0x000fc40005781270 */
[----:B------:R-:W-:Y:S02]  /*4c770*/  ISETP.LT.AND P2, PT, R2, c[0x0][0x178], !P2 ;  /* 0x00005e0002007a0c */ /* 0x000fe40005741270 */
[----:B------:R-:W-:Y:S02]  /*4c780*/  IADD3 R10, R3, 0x31, RZ ;  /* 0x00000031030a7810 */ /* 0x000fe40007ffe0ff */
[----:B------:R-:W-:Y:S02]  /*4c790*/  ISETP.LT.AND P6, PT, R28, c[0x0][0x178], !P3 ;  /* 0x00005e001c007a0c */ /* 0x000fe40005fc1270 */
[----:B------:R-:W-:Y:S02]  /*4c7a0*/  IADD3 R0, R20, c[0x0][0x198], RZ ;  /* 0x0000660014007a10 */ /* 0x000fe40007ffe0ff */
[----:B------:R-:W-:-:S03]  /*4c7b0*/  ISETP.LT.AND P5, PT, R26, c[0x0][0x178], !P3 ;  /* 0x00005e001a007a0c */ /* 0x000fc60005fa1270 */
[----:B------:R-:W-:-:S04]  /*4c7c0*/  IMAD.WIDE R16, R0, 0x2, R4 ;  /* 0x0000000200107825 */ /* 0x000fc800078e0204 */
[----:B------:R-:W-:Y:S01]  /*4c7d0*/  IMAD.WIDE R18, R0, 0x2, R14 ;  /* 0x0000000200127825 */ /* 0x000fe200078e020e */
[----:B----4-:R0:W-:Y:S01]  /*4c7e0*/  @P0 STG.E.U16 [R8.64], R24 ;  /* 0x0000001808000986 */ /* 0x0101e2000c10150a */
[----:B------:R-:W-:Y:S02]  /*4c7f0*/  ISETP.GE.AND P0, PT, R10, c[0x0][0x17c], PT ;  /* 0x00005f000a007a0c */ /* 0x000fe40003f06270 */
[----:B------:R-:W-:-:S04]  /*4c800*/  IMAD.WIDE R10, R20, 0x2, R6 ;  /* 0x00000002140a7825 */ /* 0x000fc800078e0206 */
[----:B0-----:R-:W-:Y:S01]  /*4c810*/  IMAD.WIDE R8, R20, 0x2, R12 ;  /* 0x0000000214087825 */ /* 0x001fe200078e020c */
[----:B------:R-:W-:Y:S02]  /*4c820*/  PRMT R20, R24, 0x7632, R20 ;  /* 0x0000763218147816 */ /* 0x000fe40000000014 */
[----:B------:R-:W4:Y:S04]  /*4c830*/  LDL.LU R24, [R1+0x2c] ;  /* 0x00002c0001187983 */ /* 0x000f280000300800 */
[----:B--2---:R-:W-:Y:S01]  /*4c840*/  @P4 STG.E.U16 [R8.64], R23 ;  /* 0x0000001708004986 */ /* 0x004fe2000c10150a */
[----:B------:R-:W-:-:S03]  /*4c850*/  ISETP.LT.AND P4, PT, R25, c[0x0][0x178], !P3 ;  /* 0x00005e0019007a0c */ /* 0x000fc60005f81270 */
[----:B------:R-:W-:Y:S01]  /*4c860*/  @P2 STG.E.U16 [R10.64], R29 ;  /* 0x0000001d0a002986 */ /* 0x000fe2000c10150a */
[----:B------:R-:W-:-:S03]  /*4c870*/  ISETP.LT.AND P3, PT, R2, c[0x0][0x178], !P3 ;  /* 0x00005e0002007a0c */ /* 0x000fc60005f61270 */
[----:B------:R0:W-:Y:S01]  /*4c880*/  @P6 STG.E.U16 [R16.64], R21 ;  /* 0x0000001510006986 */ /* 0x0001e2000c10150a */
[----:B------:R-:W-:-:S03]  /*4c890*/  ISETP.LT.AND P6, PT, R26, c[0x0][0x178], !P1 ;  /* 0x00005e001a007a0c */ /* 0x000fc60004fc1270 */
[----:B------:R1:W-:Y:S01]  /*4c8a0*/  @P5 STG.E.U16 [R18.64], R20 ;  /* 0x0000001412005986 */ /* 0x0003e2000c10150a */
[----:B------:R-:W-:Y:S02]  /*4c8b0*/  ISETP.LT.AND P5, PT, R28, c[0x0][0x178], !P1 ;  /* 0x00005e001c007a0c */ /* 0x000fe40004fa1270 */
[----:B0-----:R-:W-:Y:S02]  /*4c8c0*/  PRMT R17, R29, 0x7632, R17 ;  /* 0x000076321d117816 */ /* 0x001fe40000000011 */
[----:B------:R-:W2:Y:S01]  /*4c8d0*/  LDL.LU R29, [R1+0xc] ;  /* 0x00000c00011d7983 */ /* 0x000ea20000300800 */
[----:B------:R-:W-:Y:S01]  /*4c8e0*/  PRMT R16, R23, 0x7632, R16 ;  /* 0x0000763217107816 */ /* 0x000fe20000000010 */
[C---:B------:R-:W-:Y:S01]  /*4c8f0*/  IMAD.WIDE R8, R0.reuse, 0x2, R12 ;  /* 0x0000000200087825 */ /* 0x040fe200078e020c */
[C---:B-1----:R-:W-:Y:S01]  /*4c900*/  IADD3 R19, R0.reuse, c[0x0][0x198], RZ ;  /* 0x0000660000137a10 */ /* 0x042fe20007ffe0ff */
[----:B------:R-:W2:Y:S02]  /*4c910*/  LDL R23, [R1+0x1cc] ;  /* 0x0001cc0001177983 */ /* 0x000ea40000100800 */
[----:B------:R-:W-:-:S02]  /*4c920*/  IMAD.WIDE R10, R0, 0x2, R6 ;  /* 0x00000002000a7825 */ /* 0x000fc400078e0206 */
[----:B------:R0:W-:Y:S01]  /*4c930*/  @P4 STG.E.U16 [R8.64], R16 ;  /* 0x0000001008004986 */ /* 0x0001e2000c10150a */
[----:B------:R-:W-:-:S03]  /*4c940*/  IADD3 R18, R3, 0x32, RZ ;  /* 0x0000003203127810 */ /* 0x000fc60007ffe0ff */
[----:B------:R1:W-:Y:S01]  /*4c950*/  @P3 STG.E.U16 [R10.64], R17 ;  /* 0x000000110a003986 */ /* 0x0003e2000c10150a */
[----:B------:R-:W-:Y:S02]  /*4c960*/  ISETP.GE.AND P4, PT, R18, c[0x0][0x17c], PT ;  /* 0x00005f0012007a0c */ /* 0x000fe40003f86270 */
[----:B---3--:R-:W-:Y:S01]  /*4c970*/  PRMT R18, R27, 0x7632, R18 ;  /* 0x000076321b127816 */ /* 0x008fe20000000012 */
[----:B0-----:R-:W-:-:S04]  /*4c980*/  IMAD.WIDE R8, R19, 0x2, R14 ;  /* 0x0000000213087825 */ /* 0x001fc800078e020e */
[----:B-1----:R-:W-:Y:S01]  /*4c990*/  IMAD.WIDE R16, R19, 0x2, R4 ;  /* 0x0000000213107825 */ /* 0x002fe200078e0204 */
[----:B------:R-:W-:-:S04]  /*4c9a0*/  PRMT R0, R22, 0x7632, R0 ;  /* 0x0000763216007816 */ /* 0x000fc80000000000 */
[----:B------:R-:W-:Y:S04]  /*4c9b0*/  @P5 STG.E.U16 [R16.64], R22 ;  /* 0x0000001610005986 */ /* 0x000fe8000c10150a */
[----:B------:R0:W-:Y:S04]  /*4c9c0*/  @P6 STG.E.U16 [R8.64], R27 ;  /* 0x0000001b08006986 */ /* 0x0001e8000c10150a */
[----:B0-----:R-:W3:Y:S04]  /*4c9d0*/  LDL.LU R27, [R1+0x6c] ;  /* 0x00006c00011b7983 */ /* 0x001ee80000300800 */
[----:B------:R-:W3:Y:S01]  /*4c9e0*/  LDL R22, [R1+0x5c] ;  /* 0x00005c0001167983 */ /* 0x000ee20000100800 */
[----:B------:R-:W-:Y:S01]  /*4c9f0*/  ISETP.LT.AND P2, PT, R25, c[0x0][0x178], !P1 ;  /* 0x00005e0019007a0c */ /* 0x000fe20004f41270 */
[----:B------:R-:W-:Y:S01]  /*4ca00*/  IMAD.WIDE R10, R19, 0x2, R12 ;  /* 0x00000002130a7825 */ /* 0x000fe200078e020c */
[----:B------:R-:W-:-:S02]  /*4ca10*/  ISETP.LT.AND P1, PT, R2, c[0x0][0x178], !P1 ;  /* 0x00005e0002007a0c */ /* 0x000fc40004f21270 */
[----:B------:R-:W-:Y:S01]  /*4ca20*/  ISETP.LT.AND P5, PT, R26, c[0x0][0x178], !P0 ;  /* 0x00005e001a007a0c */ /* 0x000fe200047a1270 */
[----:B------:R-:W-:Y:S01]  /*4ca30*/  IMAD.WIDE R8, R19, 0x2, R6 ;  /* 0x0000000213087825 */ /* 0x000fe200078e0206 */
[----:B------:R-:W-:Y:S02]  /*4ca40*/  ISETP.LT.AND P6, PT, R25, c[0x0][0x178], !P0 ;  /* 0x00005e0019007a0c */ /* 0x000fe400047c1270 */
[----:B------:R-:W-:Y:S02]  /*4ca50*/  IADD3 R19, R19, c[0x0][0x198], RZ ;  /* 0x0000660013137a10 */ /* 0x000fe40007ffe0ff */
[C---:B------:R-:W-:Y:S02]  /*4ca60*/  IADD3 R20, R3.reuse, 0x33, RZ ;  /* 0x0000003303147810 */ /* 0x040fe40007ffe0ff */
[----:B------:R-:W-:Y:S01]  /*4ca70*/  IADD3 R21, R3, 0x34, RZ ;  /* 0x0000003403157810 */ /* 0x000fe20007ffe0ff */
[----:B------:R-:W-:Y:S01]  /*4ca80*/  IMAD.WIDE R16, R19, 0x2, R12 ;  /* 0x0000000213107825 */ /* 0x000fe200078e020c */
[----:B------:R-:W-:Y:S01]  /*4ca90*/  ISETP.GE.AND P3, PT, R20, c[0x0][0x17c], PT ;  /* 0x00005f0014007a0c */ /* 0x000fe20003f66270 */
[----:B----4-:R0:W-:Y:S01]  /*4caa0*/  @P2 STG.E.U16 [R10.64], R24 ;  /* 0x000000180a002986 */ /* 0x0101e2000c10150a */
[----:B------:R-:W-:-:S02]  /*4cab0*/  ISETP.LT.AND P2, PT, R28, c[0x0][0x178], !P0 ;  /* 0x00005e001c007a0c */ /* 0x000fc40004741270 */
[----:B------:R-:W-:Y:S02]  /*4cac0*/  ISETP.LT.AND P0, PT, R2, c[0x0][0x178], !P0 ;  /* 0x00005e0002007a0c */ /* 0x000fe40004701270 */
[----:B------:R-:W-:Y:S01]  /*4cad0*/  PRMT R20, R24, 0x7632, R20 ;  /* 0x0000763218147816 */ /* 0x000fe20000000014 */
[----:B0-----:R-:W-:Y:S01]  /*4cae0*/  IMAD.WIDE R10, R19, 0x2, R14 ;  /* 0x00000002130a7825 */ /* 0x001fe200078e020e */
[----:B------:R-:W4:Y:S04]  /*4caf0*/  LDL.LU R24, [R1+0x1dc] ;  /* 0x0001dc0001187983 */ /* 0x000f280000300800 */
[----:B--2---:R0:W-:Y:S01]  /*4cb00*/  @P1 STG.E.U16 [R8.64], R29 ;  /* 0x0000001d08001986 */ /* 0x0041e2000c10150a */
[----:B------:R-:W-:Y:S02]  /*4cb10*/  ISETP.GE.AND P1, PT, R21, c[0x0][0x17c], PT ;  /* 0x00005f0015007a0c */ /* 0x000fe40003f26270 */
[----:B------:R-:W-:Y:S01]  /*4cb20*/  PRMT R21, R29, 0x7632, R21 ;  /* 0x000076321d157816 */ /* 0x000fe20000000015 */
[----:B0-----:R-:W-:Y:S01]  /*4cb30*/  IMAD.WIDE R8, R19, 0x2, R4 ;  /* 0x0000000213087825 */ /* 0x001fe200078e0204 */
[----:B------:R-:W2:Y:S04]  /*4cb40*/  LDL.LU R29, [R1+0x8c] ;  /* 0x00008c00011d7983 */ /* 0x000ea80000300800 */
[----:B------:R0:W-:Y:S01]  /*4cb50*/  @P2 STG.E.U16 [R8.64], R0 ;  /* 0x0000000008002986 */ /* 0x0001e2000c10150a */
[----:B------:R-:W-:-:S03]  /*4cb60*/  ISETP.LT.AND P2, PT, R28, c[0x0][0x178], !P4 ;  /* 0x00005e001c007a0c */ /* 0x000fc60006741270 */
[----:B------:R1:W-:Y:S01]  /*4cb70*/  @P5 STG.E.U16 [R10.64], R18 ;  /* 0x000000120a005986 */ /* 0x0003e2000c10150a */
[----:B------:R-:W-:-:S03]  /*4cb80*/  ISETP.LT.AND P5, PT, R26, c[0x0][0x178], !P4 ;  /* 0x00005e001a007a0c */ /* 0x000fc600067a1270 */
[----:B------:R1:W-:Y:S01]  /*4cb90*/  @P6 STG.E.U16 [R16.64], R20 ;  /* 0x0000001410006986 */ /* 0x0003e2000c10150a */
[----:B------:R-:W-:Y:S01]  /*4cba0*/  ISETP.LT.AND P6, PT, R25, c[0x0][0x178], !P4 ;  /* 0x00005e0019007a0c */ /* 0x000fe200067c1270 */
[C---:B0-----:R-:W-:Y:S01]  /*4cbb0*/  IMAD.WIDE R8, R19.reuse, 0x2, R6 ;  /* 0x0000000213087825 */ /* 0x041fe200078e0206 */
[----:B------:R-:W-:Y:S02]  /*4cbc0*/  IADD3 R0, R19, c[0x0][0x198], RZ ;  /* 0x0000660013007a10 */ /* 0x000fe40007ffe0ff */
[----:B-1----:R-:W-:Y:S02]  /*4cbd0*/  IADD3 R10, R3, 0x35, RZ ;  /* 0x00000035030a7810 */ /* 0x002fe40007ffe0ff */
[----:B------:R0:W-:Y:S01]  /*4cbe0*/  @P0 STG.E.U16 [R8.64], R21 ;  /* 0x0000001508000986 */ /* 0x0001e2000c10150a */
[----:B------:R-:W-:Y:S01]  /*4cbf0*/  IMAD.WIDE R16, R0, 0x2, R4 ;  /* 0x0000000200107825 */ /* 0x000fe200078e0204 */
[----:B------:R-:W-:-:S03]  /*4cc00*/  ISETP.GE.AND P0, PT, R10, c[0x0][0x17c], PT ;  /* 0x00005f000a007a0c */ /* 0x000fc60003f06270 */
[C---:B------:R-:W-:Y:S01]  /*4cc10*/  IMAD.WIDE R10, R0.reuse, 0x2, R14 ;  /* 0x00000002000a7825 */ /* 0x040fe200078e020e */
[----:B------:R1:W-:Y:S03]  /*4cc20*/  @P2 STG.E.U16 [R16.64], R23 ;  /* 0x0000001710002986 */ /* 0x0003e6000c10150a */
[----:B0-----:R-:W-:Y:S01]  /*4cc30*/  IMAD.WIDE R8, R0, 0x2, R12 ;  /* 0x0000000200087825 */ /* 0x001fe200078e020c */
[----:B---3--:R0:W-:Y:S04]  /*4cc40*/  @P5 STG.E.U16 [R10.64], R27 ;  /* 0x0000001b0a005986 */ /* 0x0081e8000c10150a */
[----:B------:R3:W-:Y:S04]  /*4cc50*/  @P6 STG.E.U16 [R8.64], R22 ;  /* 0x0000001608006986 */ /* 0x0007e8000c10150a */
[----:B-1----:R-:W2:Y:S04]  /*4cc60*/  LDL.LU R23, [R1+0x18f4] ;  /* 0x0018f40001177983 */ /* 0x002ea80000300800 */
[----:B0-----:R-:W2:Y:S04]  /*4cc70*/  LDL.LU R10, [R1+0x1c] ;  /* 0x00001c00010a7983 */ /* 0x001ea80000300800 */
[----:B------:R-:W4:Y:S04]  /*4cc80*/  LDL.LU R11, [R1+0x1cc] ;  /* 0x0001cc00010b7983 */ /* 0x000f280000300800 */
[----:B---3--:R-:W3:Y:S04]  /*4cc90*/  LDL.LU R22, [R1+0x18f0] ;  /* 0x0018f00001167983 */ /* 0x008ee80000300800 */
[----:B------:R-:W3:Y:S01]  /*4cca0*/  LDL.LU R9, [R1+0x5c] ;  /* 0x00005c0001097983 */ /* 0x000ee20000300800 */
[----:B------:R-:W-:Y:S01]  /*4ccb0*/  ISETP.LT.AND P4, PT, R2, c[0x0][0x178], !P4 ;  /* 0x00005e0002007a0c */ /* 0x000fe20006781270 */
[----:B------:R-:W-:Y:S01]  /*4ccc0*/  IMAD.WIDE R16, R0, 0x2, R6 ;  /* 0x0000000200107825 */ /* 0x000fe200078e0206 */
[----:B------:R-:W-:-:S02]  /*4ccd0*/  ISETP.LT.AND P5, PT, R28, c[0x0][0x178], !P3 ;  /* 0x00005e001c007a0c */ /* 0x000fc40005fa1270 */
[----:B------:R-:W-:Y:S02]  /*4cce0*/  ISETP.LT.AND P6, PT, R26, c[0x0][0x178], !P3 ;  /* 0x00005e001a007a0c */ /* 0x000fe40005fc1270 */
[----:B------:R-:W-:Y:S02]  /*4ccf0*/  IADD3 R0, R0, c[0x0][0x198], RZ ;  /* 0x0000660000007a10 */ /* 0x000fe40007ffe0ff */
[----:B------:R-:W-:Y:S02]  /*4cd00*/  IADD3 R18, R3, 0x36, RZ ;  /* 0x0000003603127810 */ /* 0x000fe40007ffe0ff */
[----:B------:R-:W-:Y:S02]  /*4cd10*/  PRMT R21, R27, 0x7632, R21 ;  /* 0x000076321b157816 */ /* 0x000fe40000000015 */
[----:B------:R-:W-:Y:S01]  /*4cd20*/  ISETP.GE.AND P2, PT, R18, c[0x0][0x17c], PT ;  /* 0x00005f0012007a0c */ /* 0x000fe20003f46270 */
[----:B------:R-:W3:Y:S04]  /*4cd30*/  LDL.LU R27, [R1+0x7c] ;  /* 0x00007c00011b7983 */ /* 0x000ee80000300800 */
[----:B--2---:R3:W-:Y:S01]  /*4cd40*/  @P4 STG.E.U16 [R16.64], R10 ;  /* 0x0000000a10004986 */ /* 0x0047e2000c10150a */
[----:B------:R-:W-:-:S02]  /*4cd50*/  ISETP.LT.AND P4, PT, R25, c[0x0][0x178], !P3 ;  /* 0x00005e0019007a0c */ /* 0x000fc40005f81270 */
[----:B----4-:R-:W-:Y:S01]  /*4cd60*/  PRMT R20, R11, 0x7632, R20 ;  /* 0x000076320b147816 */ /* 0x010fe20000000014 */
[----:B---3--:R-:W-:Y:S02]  /*4cd70*/  IMAD.MOV.U32 R16, RZ, RZ, R9 ;  /* 0x000000ffff107224 */ /* 0x008fe400078e0009 */
[----:B------:R-:W-:Y:S02]  /*4cd80*/  IMAD.MOV.U32 R17, RZ, RZ, R10 ;  /* 0x000000ffff117224 */ /* 0x000fe400078e000a */
[----:B------:R-:W-:Y:S01]  /*4cd90*/  IMAD.WIDE R10, R0, 0x2, R4 ;  /* 0x00000002000a7825 */ /* 0x000fe200078e0204 */
[----:B------:R-:W-:Y:S02]  /*4cda0*/  PRMT R19, R16, 0x7632, R19 ;  /* 0x0000763210137816 */ /* 0x000fe40000000013 */
[----:B------:R-:W-:Y:S01]  /*4cdb0*/  PRMT R18, R17, 0x7632, R18 ;  /* 0x0000763211127816 */ /* 0x000fe20000000012 */
[C---:B------:R-:W-:Y:S01]  /*4cdc0*/  IMAD.WIDE R8, R0.reuse, 0x2, R14 ;  /* 0x0000000200087825 */ /* 0x040fe200078e020e */
[----:B------:R-:W-:Y:S03]  /*4cdd0*/  @P5 STG.E.U16 [R10.64], R20 ;  /* 0x000000140a005986 */ /* 0x000fe6000c10150a */
[----:B------:R-:W-:Y:S01]  /*4cde0*/  IMAD.WIDE R16, R0, 0x2, R12 ;  /* 0x0000000200107825 */ /* 0x000fe200078e020c */
[----:B------:R-:W-:Y:S04]  /*4cdf0*/  @P6 STG.E.U16 [R8.64], R21 ;  /* 0x0000001508006986 */ /* 0x000fe8000c10150a */
[----:B------:R0:W-:Y:S04]  /*4ce00*/  @P4 STG.E.U16 [R16.64], R19 ;  /* 0x0000001310004986 */ /* 0x0001e8000c10150a */
[----:B0-----:R-:W2:Y:S01]  /*4ce10*/  LDL.LU R19, [R1+0x3c] ;  /* 0x00003c0001137983 */ /* 0x001ea20000300800 */
[----:B------:R-:W-:-:S02]  /*4ce20*/  ISETP.LT.AND P3, PT, R2, c[0x0][0x178], !P3 ;  /* 0x00005e0002007a0c */ /* 0x000fc40005f61270 */
[----:B------:R-:W-:Y:S01]  /*4ce30*/  ISETP.LT.AND P6, PT, R28, c[0x0][0x178], !P1 ;  /* 0x00005e001c007a0c */ /* 0x000fe20004fc1270 */
[C---:B------:R-:W-:Y:S01]  /*4ce40*/  IMAD.WIDE R8, R0.reuse, 0x2, R6 ;  /* 0x0000000200087825 */ /* 0x040fe200078e0206 */
[----:B------:R-:W-:Y:S02]  /*4ce50*/  IADD3 R17, R0, c[0x0][0x198], RZ ;  /* 0x0000660000117a10 */ /* 0x000fe40007ffe0ff */
[----:B------:R-:W-:Y:S02]  /*4ce60*/  ISETP.LT.AND P4, PT, R26, c[0x0][0x178], !P1 ;  /* 0x00005e001a007a0c */ /* 0x000fe40004f81270 */
[----:B------:R-:W-:-:S05]  /*4ce70*/  ISETP.LT.AND P5, PT, R25, c[0x0][0x178], !P1 ;  /* 0x00005e0019007a0c */ /* 0x000fca0004fa1270 */
[----:B------:R0:W-:Y:S01]  /*4ce80*/  @P3 STG.E.U16 [R8.64], R18 ;  /* 0x0000001208003986 */ /* 0x0001e2000c10150a */
[----:B------:R-:W-:Y:S01]  /*4ce90*/  ISETP.LT.AND P1, PT, R2, c[0x0][0x178], !P1 ;  /* 0x00005e0002007a0c */ /* 0x000fe20004f21270 */
[----:B------:R-:W-:Y:S01]  /*4cea0*/  IMAD.WIDE R10, R17, 0x2, R14 ;  /* 0x00000002110a7825 */ /* 0x000fe200078e020e */
[----:B------:R-:W-:-:S03]  /*4ceb0*/  IADD3 R0, R3, 0x37, RZ ;  /* 0x0000003703007810 */ /* 0x000fc60007ffe0ff */
[C---:B0-----:R-:W-:Y:S01]  /*4cec0*/  IMAD.WIDE R8, R17.reuse, 0x2, R4 ;  /* 0x0000000211087825 */ /* 0x041fe200078e0204 */
[----:B------:R-:W-:-:S04]  /*4ced0*/  IADD3 R18, R17, c[0x0][0x198], RZ ;  /* 0x0000660011127a10 */ /* 0x000fc80007ffe0ff */
[----:B------:R0:W-:Y:S01]  /*4cee0*/  @P6 STG.E.U16 [R8.64], R24 ;  /* 0x0000001808006986 */ /* 0x0001e2000c10150a */
[----:B------:R-:W-:-:S03]  /*4cef0*/  ISETP.LT.AND P6, PT, R28, c[0x0][0x178], !P0 ;  /* 0x00005e001c007a0c */ /* 0x000fc600047c1270 */
[----:B------:R1:W-:Y:S01]  /*4cf00*/  @P4 STG.E.U16 [R10.64], R29 ;  /* 0x0000001d0a004986 */ /* 0x0003e2000c10150a */
[----:B------:R-:W-:Y:S01]  /*4cf10*/  ISETP.LT.AND P4, PT, R26, c[0x0][0x178], !P0 ;  /* 0x00005e001a007a0c */ /* 0x000fe20004781270 */
[----:B0-----:R-:W-:Y:S01]  /*4cf20*/  IMAD.WIDE R8, R17, 0x2, R12 ;  /* 0x0000000211087825 */ /* 0x001fe200078e020c */
[----:B------:R-:W-:-:S03]  /*4cf30*/  ISETP.GE.AND P3, PT, R0, c[0x0][0x17c], PT ;  /* 0x00005f0000007a0c */ /* 0x000fc60003f66270 */
[----:B-1----:R-:W-:Y:S01]  /*4cf40*/  IMAD.WIDE R10, R17, 0x2, R6 ;  /* 0x00000002110a7825 */ /* 0x002fe200078e0206 */
[----:B------:R0:W-:Y:S01]  /*4cf50*/  @P5 STG.E.U16 [R8.64], R27 ;  /* 0x0000001b08005986 */ /* 0x0001e2000c10150a */
[----:B------:R-:W-:Y:S02]  /*4cf60*/  ISETP.LT.AND P5, PT, R25, c[0x0][0x178], !P0 ;  /* 0x00005e0019007a0c */ /* 0x000fe400047a1270 */
[----:B------:R-:W-:Y:S02]  /*4cf70*/  PRMT R0, R24, 0x7632, R0 ;  /* 0x0000763218007816 */ /* 0x000fe40000000000 */
[----:B------:R-:W-:Y:S01]  /*4cf80*/  IADD3 R17, R3, 0x38, RZ ;  /* 0x0000003803117810 */ /* 0x000fe20007ffe0ff */
[----:B------:R-:W3:Y:S01]  /*4cf90*/  LDL.LU R24, [R1+0x2ac] ;  /* 0x0002ac0001187983 */ /* 0x000ee20000300800 */
[----:B------:R-:W-:Y:S01]  /*4cfa0*/  ISETP.LT.AND P0, PT, R2, c[0x0][0x178], !P0 ;  /* 0x00005e0002007a0c */ /* 0x000fe20004701270 */
[----:B0-----:R-:W-:Y:S01]  /*4cfb0*/  IMAD.WIDE R8, R18, 0x2, R4 ;  /* 0x0000000212087825 */ /* 0x001fe200078e0204 */
[----:B------:R-:W-:-:S02]  /*4cfc0*/  PRMT R16, R29, 0x7632, R16 ;  /* 0x000076321d107816 */ /* 0x000fc40000000010 */
[----:B------:R-:W4:Y:S04]  /*4cfd0*/  LDL.LU R29, [R1+0x1ec] ;  /* 0x0001ec00011d7983 */ /* 0x000f280000300800 */
[----:B--2---:R0:W-:Y:S01]  /*4cfe0*/  @P1 STG.E.U16 [R10.64], R19 ;  /* 0x000000130a001986 */ /* 0x0041e2000c10150a */
[----:B------:R-:W-:Y:S02]  /*4cff0*/  ISETP.GE.AND P1, PT, R17, c[0x0][0x17c], PT ;  /* 0x00005f0011007a0c */ /* 0x000fe40003f26270 */
[----:B------:R-:W-:Y:S01]  /*4d000*/  PRMT R17, R27, 0x7632, R17 ;  /* 0x000076321b117816 */ /* 0x000fe20000000011 */
[----:B------:R1:W-:Y:S04]  /*4d010*/  @P6 STG.E.U16 [R8.64], R0 ;  /* 0x0000000008006986 */ /* 0x0003e8000c10150a */
[----:B------:R-:W2:Y:S01]  /*4d020*/  LDL.LU R27, [R1+0x18ec] ;  /* 0x0018ec00011b7983 */ /* 0x000ea20000300800 */
[----:B0-----:R-:W-:-:S04]  /*4d030*/  IMAD.WIDE R10, R18, 0x2, R14 ;  /* 0x00000002120a7825 */ /* 0x001fc800078e020e */
[----:B-1----:R-:W-:Y:S01]  /*4d040*/  IMAD.WIDE R8, R18, 0x2, R12 ;  /* 0x0000000212087825 */ /* 0x002fe200078e020c */
[----:B------:R0:W-:Y:S01]  /*4d050*/  @P4 STG.E.U16 [R10.64], R16 ;  /* 0x000000100a004986 */ /* 0x0001e2000c10150a */
[----:B------:R-:W-:-:S03]  /*4d060*/  PRMT R0, R19, 0x7632, R0 ;  /* 0x0000763213007816 */ /* 0x000fc60000000000 */
[----:B------:R1:W-:Y:S01]  /*4d070*/  @P5 STG.E.U16 [R8.64], R17 ;  /* 0x0000001108005986 */ /* 0x0003e2000c10150a */
[C---:B0-----:R-:W-:Y:S01]  /*4d080*/  IADD3 R16, R18.reuse, c[0x0][0x198], RZ ;  /* 0x0000660012107a10 */ /* 0x041fe20007ffe0ff */
[----:B------:R-:W-:Y:S01]  /*4d090*/  IMAD.WIDE R18, R18, 0x2, R6 ;  /* 0x0000000212127825 */ /* 0x000fe200078e0206 */
[----:B-1----:R-:W-:-:S04]  /*4d0a0*/  IADD3 R17, R3, 0x39, RZ ;  /* 0x0000003903117810 */ /* 0x002fc80007ffe0ff */
[----:B------:R0:W-:Y:S01]  /*4d0b0*/  @P0 STG.E.U16 [R18.64], R0 ;  /* 0x0000000012000986 */ /* 0x0001e2000c10150a */
[----:B------:R-:W-:-:S03]  /*4d0c0*/  ISETP.GE.AND P0, PT, R17, c[0x0][0x17c], PT ;  /* 0x00005f0011007a0c */ /* 0x000fc60003f06270 */
[----:B------:R-:W2:Y:S01]  /*4d0d0*/  LDL.LU R17, [R1+0x9c] ;  /* 0x00009c0001117983 */ /* 0x000ea20000300800 */
[----:B------:R-:W-:Y:S02]  /*4d0e0*/  ISETP.LT.AND P4, PT, R28, c[0x0][0x178], !P2 ;  /* 0x00005e001c007a0c */ /* 0x000fe40005781270 */
[----:B------:R-:W-:Y:S02]  /*4d0f0*/  ISETP.LT.AND P6, PT, R26, c[0x0][0x178], !P2 ;  /* 0x00005e001a007a0c */ /* 0x000fe400057c1270 */
[----:B------:R-:W-:Y:S01]  /*4d100*/  ISETP.LT.AND P5, PT, R25, c[0x0][0x178], !P2 ;  /* 0x00005e0019007a0c */ /* 0x000fe200057a1270 */
[----:B------:R-:W-:Y:S01]  /*4d110*/  IMAD.WIDE R8, R16, 0x2, R4 ;  /* 0x0000000210087825 */ /* 0x000fe200078e0204 */
[----:B------:R-:W-:-:S03]  /*4d120*/  ISETP.LT.AND P2, PT, R2, c[0x0][0x178], !P2 ;  /* 0x00005e0002007a0c */ /* 0x000fc60005741270 */
[----:B------:R-:W-:-:S04]  /*4d130*/  IMAD.WIDE R10, R16, 0x2, R14 ;  /* 0x00000002100a7825 */ /* 0x000fc800078e020e */
[----:B---3--:R1:W-:Y:S01]  /*4d140*/  @P4 STG.E.U16 [R8.64], R24 ;  /* 0x0000001808004986 */ /* 0x0083e2000c10150a */
[----:B------:R-:W-:Y:S02]  /*4d150*/  ISETP.LT.AND P4, PT, R28, c[0x0][0x178], !P3 ;  /* 0x00005e001c007a0c */ /* 0x000fe40005f81270 */
[C---:B0-----:R-:W-:Y:S01]  /*4d160*/  IADD3 R19, R16.reuse, c[0x0][0x198], RZ ;  /* 0x0000660010137a10 */ /* 0x041fe20007ffe0ff */
[----:B-1----:R-:W-:Y:S01]  /*4d170*/  IMAD.WIDE R8, R16, 0x2, R12 ;  /* 0x0000000210087825 */ /* 0x002fe200078e020c */
[----:B----4-:R0:W-:Y:S01]  /*4d180*/  @P6 STG.E.U16 [R10.64], R29 ;  /* 0x0000001d0a006986 */ /* 0x0101e2000c10150a */
[----:B------:R-:W-:Y:S02]  /*4d190*/  ISETP.LT.AND P6, PT, R26, c[0x0][0x178], !P3 ;  /* 0x00005e001a007a0c */ /* 0x000fe40005fc1270 */
[----:B------:R-:W-:Y:S02]  /*4d1a0*/  PRMT R0, R24, 0x7632, R0 ;  /* 0x0000763218007816 */ /* 0x000fe40000000000 */
[----:B------:R-:W-:Y:S01]  /*4d1b0*/  PRMT R21, R29, 0x7632, R21 ;  /* 0x000076321d157816 */ /* 0x000fe20000000015 */
[----:B------:R-:W3:Y:S01]  /*4d1c0*/  LDL.LU R24, [R1+0x2bc] ;  /* 0x0002bc0001187983 */ /* 0x000ee20000300800 */
[----:B0-----:R-:W-:-:S03]  /*4d1d0*/  IMAD.WIDE R10, R19, 0x2, R4 ;  /* 0x00000002130a7825 */ /* 0x001fc600078e0204 */
[----:B------:R-:W4:Y:S01]  /*4d1e0*/  LDL.LU R29, [R1+0xcc] ;  /* 0x0000cc00011d7983 */ /* 0x000f220000300800 */
[----:B--2---:R-:W-:-:S03]  /*4d1f0*/  PRMT R20, R27, 0x7632, R20 ;  /* 0x000076321b147816 */ /* 0x004fc60000000014 */
[----:B------:R0:W-:Y:S01]  /*4d200*/  @P5 STG.E.U16 [R8.64], R17 ;  /* 0x0000001108005986 */ /* 0x0001e2000c10150a */
[----:B------:R-:W-:Y:S02]  /*4d210*/  ISETP.LT.AND P5, PT, R25, c[0x0][0x178], !P3 ;  /* 0x00005e0019007a0c */ /* 0x000fe40005fa1270 */
[----:B------:R-:W-:Y:S01]  /*4d220*/  PRMT R18, R17, 0x7632, R18 ;  /* 0x0000763211127816 */ /* 0x000fe20000000012 */
[----:B0-----:R-:W-:-:S04]  /*4d230*/  IMAD.WIDE R8, R16, 0x2, R6 ;  /* 0x0000000210087825 */ /* 0x001fc800078e0206 */
[----:B------:R-:W-:Y:S01]  /*4d240*/  IMAD.WIDE R16, R19, 0x2, R14 ;  /* 0x0000000213107825 */ /* 0x000fe200078e020e */
[----:B------:R0:W-:Y:S01]  /*4d250*/  @P2 STG.E.U16 [R8.64], R27 ;  /* 0x0000001b08002986 */ /* 0x0001e2000c10150a */
[----:B------:R-:W-:-:S03]  /*4d260*/  ISETP.LT.AND P3, PT, R2, c[0x0][0x178], !P3 ;  /* 0x00005e0002007a0c */ /* 0x000fc60005f61270 */
[----:B------:R-:W-:Y:S04]  /*4d270*/  @P4 STG.E.U16 [R10.64], R0 ;  /* 0x000000000a004986 */ /* 0x000fe8000c10150a */
[----:B------:R-:W2:Y:S01]  /*4d280*/  LDL.LU R2, [R1+0xbc] ;  /* 0x0000bc0001027983 */ /* 0x000ea20000300800 */
[----:B0-----:R-:W-:-:S03]  /*4d290*/  IMAD.WIDE R8, R19, 0x2, R12 ;  /* 0x0000000213087825 */ /* 0x001fc600078e020c */
[----:B------:R-:W-:Y:S04]  /*4d2a0*/  @P6 STG.E.U16 [R16.64], R21 ;  /* 0x0000001510006986 */ /* 0x000fe8000c10150a */
[----:B------:R-:W2:Y:S04]  /*4d2b0*/  LDL R27, [R1+0x10e0] ;  /* 0x0010e000011b7983 */ /* 0x000ea80000100800 */
[----:B------:R0:W-:Y:S04]  /*4d2c0*/  @P5 STG.E.U16 [R8.64], R18 ;  /* 0x0000001208005986 */ /* 0x0001e8000c10150a */
[----:B0-----:R-:W2:Y:S01]  /*4d2d0*/  LDL.LU R18, [R1+0x2cc] ;  /* 0x0002cc0001127983 */ /* 0x001ea20000300800 */
[----:B------:R-:W-:Y:S01]  /*4d2e0*/  ISETP.LT.AND P4, PT, R28, c[0x0][0x178], !P1 ;  /* 0x00005e001c007a0c */ /* 0x000fe20004f81270 */
[----:B------:R-:W-:Y:S01]  /*4d2f0*/  IMAD.WIDE R10, R19, 0x2, R6 ;  /* 0x00000002130a7825 */ /* 0x000fe200078e0206 */
[----:B------:R-:W-:-:S02]  /*4d300*/  ISETP.LT.AND P2, PT, R26, c[0x0][0x178], !P1 ;  /* 0x00005e001a007a0c */ /* 0x000fc40004f41270 */
[----:B------:R-:W-:Y:S02]  /*4d310*/  ISETP.LT.AND P6, PT, R25, c[0x0][0x178], !P1 ;  /* 0x00005e0019007a0c */ /* 0x000fe40004fc1270 */
[----:B------:R-:W-:Y:S01]  /*4d320*/  IADD3 R19, R19, c[0x0][0x198], RZ ;  /* 0x0000660013137a10 */ /* 0x000fe20007ffe0ff */
[----:B------:R0:W-:Y:S04]  /*4d330*/  @P3 STG.E.U16 [R10.64], R20 ;  /* 0x000000140a003986 */ /* 0x0001e8000c10150a */
[----:B------:R-:W-:Y:S01]  /*4d340*/  IMAD.WIDE R8, R19, 0x2, R4 ;  /* 0x0000000213087825 */ /* 0x000fe200078e0204 */
[----:B------:R-:W-:-:S03]  /*4d350*/  IADD3 R0, R3, 0x3a, RZ ;  /* 0x0000003a03007810 */ /* 0x000fc60007ffe0ff */
[----:B------:R-:W-:-:S04]  /*4d360*/  IMAD.WIDE R16, R19, 0x2, R12 ;  /* 0x0000000213107825 */ /* 0x000fc800078e020c */
[----:B0-----:R-:W-:Y:S01]  /*4d370*/  IMAD.WIDE R10, R19, 0x2, R14 ;  /* 0x00000002130a7825 */ /* 0x001fe200078e020e */
[----:B------:R-:W-:Y:S02]  /*4d380*/  ISETP.GE.AND P5, PT, R0, c[0x0][0x17c], PT ;  /* 0x00005f0000007a0c */ /* 0x000fe40003fa6270 */
[----:B------:R-:W-:Y:S02]  /*4d390*/  IADD3 R0, R3, 0x3b, RZ ;  /* 0x0000003b03007810 */ /* 0x000fe40007ffe0ff */
[----:B------:R-:W-:Y:S02]  /*4d3a0*/  IADD3 R20, R19, c[0x0][0x198], RZ ;  /* 0x0000660013147a10 */ /* 0x000fe40007ffe0ff */
[----:B------:R-:W-:Y:S02]  /*4d3b0*/  ISETP.GE.AND P3, PT, R0, c[0x0][0x17c], PT ;  /* 0x00005f0000007a0c */ /* 0x000fe40003f66270 */
[----:B---3--:R-:W-:Y:S02]  /*4d3c0*/  PRMT R22, R24, 0x7632, R22 ;  /* 0x0000763218167816 */ /* 0x008fe40000000016 */
[----:B----4-:R-:W-:-:S02]  /*4d3d0*/  PRMT R21, R29, 0x7632, R21 ;  /* 0x000076321d157816 */ /* 0x010fc40000000015 */
[----:B--2---:R-:W-:Y:S02]  /*4d3e0*/  ISETP.LT.AND P1, PT, R27, c[0x0][0x178], !P1 ;  /* 0x00005e001b007a0c */ /* 0x004fe40004f21270 */
[----:B------:R-:W-:Y:S01]  /*4d3f0*/  PRMT R23, R2, 0x7632, R23 ;  /* 0x0000763202177816 */ /* 0x000fe20000000017 */
[----:B------:R0:W-:Y:S01]  /*4d400*/  @P4 STG.E.U16 [R8.64], R18 ;  /* 0x0000001208004986 */ /* 0x0001e2000c10150a */
[----:B------:R-:W-:-:S03]  /*4d410*/  ISETP.LT.AND P4, PT, R26, c[0x0][0x178], !P0 ;  /* 0x00005e001a007a0c */ /* 0x000fc60004781270 */
[----:B------:R1:W-:Y:S01]  /*4d420*/  @P2 STG.E.U16 [R10.64], R24 ;  /* 0x000000180a002986 */ /* 0x0003e2000c10150a */
[----:B------:R-:W-:-:S03]  /*4d430*/  ISETP.LT.AND P2, PT, R28, c[0x0][0x178], !P0 ;  /* 0x00005e001c007a0c */ /* 0x000fc60004741270 */
[----:B------:R2:W-:Y:S01]  /*4d440*/  @P6 STG.E.U16 [R16.64], R29 ;  /* 0x0000001d10006986 */ /* 0x0005e2000c10150a */
[----:B------:R-:W-:Y:S02]  /*4d450*/  ISETP.LT.AND P6, PT, R25, c[0x0][0x178], !P0 ;  /* 0x00005e0019007a0c */ /* 0x000fe400047c1270 */
[----:B------:R-:W-:Y:S01]  /*4d460*/  PRMT R0, R18, 0x7632, R0 ;  /* 0x0000763212007816 */ /* 0x000fe20000000000 */
[----:B0-----:R-:W-:-:S04]  /*4d470*/  IMAD.WIDE R8, R19, 0x2, R6 ;  /* 0x0000000213087825 */ /* 0x001fc800078e0206 */
[C---:B-1----:R-:W-:Y:S01]  /*4d480*/  IMAD.WIDE R10, R20.reuse, 0x2, R4 ;  /* 0x00000002140a7825 */ /* 0x042fe200078e0204 */
[----:B------:R-:W3:Y:S03]  /*4d490*/  LDL.LU R24, [R1+0xfc] ;  /* 0x0000fc0001187983 */ /* 0x000ee60000300800 */
[C---:B--2---:R-:W-:Y:S01]  /*4d4a0*/  IMAD.WIDE R16, R20.reuse, 0x2, R14 ;  /* 0x0000000214107825 */ /* 0x044fe200078e020e */
[----:B------:R0:W-:Y:S03]  /*4d4b0*/  @P1 STG.E.U16 [R8.64], R2 ;  /* 0x0000000208001986 */ /* 0x0001e6000c10150a */
[----:B------:R-:W-:Y:S01]  /*4d4c0*/  IMAD.WIDE R18, R20, 0x2, R12 ;  /* 0x0000000214127825 */ /* 0x000fe200078e020c */
[----:B------:R-:W-:Y:S04]  /*4d4d0*/  @P2 STG.E.U16 [R10.64], R0 ;  /* 0x000000000a002986 */ /* 0x000fe8000c10150a */
[----:B------:R1:W-:Y:S04]  /*4d4e0*/  @P4 STG.E.U16 [R16.64], R22 ;  /* 0x0000001610004986 */ /* 0x0003e8000c10150a */
[----:B0-----:R-:W2:Y:S04]  /*4d4f0*/  LDL.LU R2, [R1+0xdc] ;  /* 0x0000dc0001027983 */ /* 0x001ea80000300800 */
[----:B------:R-:W4:Y:S04]  /*4d500*/  LDL.LU R29, [R1+0x3bc] ;  /* 0x0003bc00011d7983 */ /* 0x000f280000300800 */
[----:B-1----:R-:W2:Y:S04]  /*4d510*/  LDL.LU R22, [R1+0x2dc] ;  /* 0x0002dc0001167983 */ /* 0x002ea80000300800 */
[----:B------:R0:W-:Y:S04]  /*4d520*/  @P6 STG.E.U16 [R18.64], R21 ;  /* 0x0000001512006986 */ /* 0x0001e8000c10150a */
[----:B0-----:R-:W2:Y:S01]  /*4d530*/  LDL.LU R21, [R1+0x39c] ;  /* 0x00039c0001157983 */ /* 0x001ea20000300800 */
[----:B------:R-:W-:-:S02]  /*4d540*/  ISETP.LT.AND P0, PT, R27, c[0x0][0x178], !P0 ;  /* 0x00005e001b007a0c */ /* 0x000fc40004701270 */
[----:B------:R-:W-:Y:S01]  /*4d550*/  ISETP.LT.AND P1, PT, R28, c[0x0][0x178], !P5 ;  /* 0x00005e001c007a0c */ /* 0x000fe20006f21270 */
[----:B------:R-:W-:Y:S01]  /*4d560*/  IMAD.WIDE R8, R20, 0x2, R6 ;  /* 0x0000000214087825 */ /* 0x000fe200078e0206 */
[----:B------:R-:W-:Y:S02]  /*4d570*/  ISETP.LT.AND P4, PT, R26, c[0x0][0x178], !P5 ;  /* 0x00005e001a007a0c */ /* 0x000fe40006f81270 */
[----:B------:R-:W-:Y:S02]  /*4d580*/  IADD3 R0, R20, c[0x0][0x198], RZ ;  /* 0x0000660014007a10 */ /* 0x000fe40007ffe0ff */
[----:B------:R-:W-:Y:S02]  /*4d590*/  ISETP.LT.AND P2, PT, R25, c[0x0][0x178], !P5 ;  /* 0x00005e0019007a0c */ /* 0x000fe40006f41270 */
[----:B------:R-:W-:-:S03]  /*4d5a0*/  IADD3 R10, R3, 0x3c, RZ ;  /* 0x0000003c030a7810 */ /* 0x000fc60007ffe0ff */
[----:B------:R0:W-:Y:S01]  /*4d5b0*/  @P0 STG.E.U16 [R8.64], R23 ;  /* 0x0000001708000986 */ /* 0x0001e2000c10150a */
[----:B------:R-:W-:Y:S01]  /*4d5c0*/  ISETP.GE.AND P6, PT, R10, c[0x0][0x17c], PT ;  /* 0x00005f000a007a0c */ /* 0x000fe20003fc6270 */
[C---:B------:R-:W-:Y:S01]  /*4d5d0*/  IMAD.WIDE R10, R0.reuse, 0x2, R14 ;  /* 0x00000002000a7825 */ /* 0x040fe200078e020e */
[----:B------:R-:W-:Y:S02]  /*4d5e0*/  IADD3 R19, R3, 0x3e, RZ ;  /* 0x0000003e03137810 */ /* 0x000fe40007ffe0ff */
[----:B------:R-:W-:Y:S01]  /*4d5f0*/  ISETP.LT.AND P5, PT, R27, c[0x0][0x178], !P5 ;  /* 0x00005e001b007a0c */ /* 0x000fe20006fa1270 */
[----:B------:R-:W-:-:S04]  /*4d600*/  IMAD.WIDE R16, R0, 0x2, R12 ;  /* 0x0000000200107825 */ /* 0x000fc800078e020c */
[----:B0-----:R-:W-:Y:S01]  /*4d610*/  IMAD.WIDE R8, R0, 0x2, R4 ;  /* 0x0000000200087825 */ /* 0x001fe200078e0204 */
[----:B------:R-:W4:Y:S01]  /*4d620*/  LDL.LU R23, [R1+0x3ac] ;  /* 0x0003ac0001177983 */ /* 0x000f220000300800 */
[----:B------:R-:W-:-:S04]  /*4d630*/  IADD3 R18, R3, 0x3d, RZ ;  /* 0x0000003d03127810 */ /* 0x000fc80007ffe0ff */
[----:B------:R-:W-:Y:S02]  /*4d640*/  ISETP.GE.AND P0, PT, R18, c[0x0][0x17c], PT ;  /* 0x00005f0012007a0c */ /* 0x000fe40003f06270 */
[----:B---3--:R-:W-:Y:S01]  /*4d650*/  PRMT R18, R24, 0x7632, R18 ;  /* 0x0000763218127816 */ /* 0x008fe20000000012 */
[----:B--2---:R0:W-:Y:S01]  /*4d660*/  @P1 STG.E.U16 [R8.64], R21 ;  /* 0x0000001508001986 */ /* 0x0041e2000c10150a */
[----:B------:R-:W-:Y:S02]  /*4d670*/  ISETP.GE.AND P1, PT, R19, c[0x0][0x17c], PT ;  /* 0x00005f0013007a0c */ /* 0x000fe40003f26270 */
[----:B------:R-:W-:Y:S01]  /*4d680*/  PRMT R19, R21, 0x7632, R19 ;  /* 0x0000763215137816 */ /* 0x000fe20000000013 */
[----:B------:R-:W-:Y:S04]  /*4d690*/  @P4 STG.E.U16 [R10.64], R22 ;  /* 0x000000160a004986 */ /* 0x000fe8000c10150a */
[----:B------:R1:W-:Y:S01]  /*4d6a0*/  @P2 STG.E.U16 [R16.64], R24 ;  /* 0x0000001810002986 */ /* 0x0003e2000c10150a */
[----:B------:R-:W-:-:S03]  /*4d6b0*/  ISETP.LT.AND P2, PT, R28, c[0x0][0x178], !P3 ;  /* 0x00005e001c007a0c */ /* 0x000fc60005f41270 */
[----:B0-----:R-:W2:Y:S01]  /*4d6c0*/  LDL.LU R21, [R1+0x10c] ;  /* 0x00010c0001157983 */ /* 0x001ea20000300800 */
[----:B------:R-:W-:Y:S01]  /*4d6d0*/  IMAD.WIDE R8, R0, 0x2, R6 ;  /* 0x0000000200087825 */ /* 0x000fe200078e0206 */
[----:B------:R-:W-:Y:S02]  /*4d6e0*/  ISETP.LT.AND P4, PT, R26, c[0x0][0x178], !P3 ;  /* 0x00005e001a007a0c */ /* 0x000fe40005f81270 */
[----:B-1----:R-:W-:Y:S02]  /*4d6f0*/  IADD3 R16, R0, c[0x0][0x198], RZ ;  /* 0x0000660000107a10 */ /* 0x002fe40007ffe0ff */
[----:B------:R-:W-:Y:S02]  /*4d700*/  PRMT R0, R22, 0x7632, R0 ;  /* 0x0000763216007816 */ /* 0x000fe40000000000 */
[----:B------:R-:W3:Y:S04]  /*4d710*/  LDL.LU R22, [R1+0xac] ;  /* 0x0000ac0001167983 */ /* 0x000ee80000300800 */
[----:B------:R0:W-:Y:S01]  /*4d720*/  @P5 STG.E.U16 [R8.64], R2 ;  /* 0x0000000208005986 */ /* 0x0001e2000c10150a */
[----:B------:R-:W-:-:S02]  /*4d730*/  ISETP.LT.AND P5, PT, R25, c[0x0][0x178], !P3 ;  /* 0x00005e0019007a0c */ /* 0x000fc40005fa1270 */
[----:B------:R-:W-:Y:S01]  /*4d740*/  ISETP.LT.AND P3, PT, R27, c[0x0][0x178], !P3 ;  /* 0x00005e001b007a0c */ /* 0x000fe20005f61270 */
[----:B------:R-:W-:-:S04]  /*4d750*/  IMAD.WIDE R10, R16, 0x2, R14 ;  /* 0x00000002100a7825 */ /* 0x000fc800078e020e */
[----:B0-----:R-:W-:Y:S01]  /*4d760*/  IMAD.WIDE R8, R16, 0x2, R4 ;  /* 0x0000000210087825 */ /* 0x001fe200078e0204 */
[----:B------:R-:W-:Y:S02]  /*4d770*/  PRMT R17, R2, 0x7632, R17 ;  /* 0x0000763202117816 */ /* 0x000fe40000000011 */
[----:B------:R-:W3:Y:S04]  /*4d780*/  LDL.LU R2, [R1+0x3dc] ;  /* 0x0003dc0001027983 */ /* 0x000ee80000300800 */
[----:B------:R0:W-:Y:S01]  /*4d790*/  @P2 STG.E.U16 [R8.64], R19 ;  /* 0x0000001308002986 */ /* 0x0001e2000c10150a */
[----:B------:R-:W-:-:S03]  /*4d7a0*/  ISETP.LT.AND P2, PT, R28, c[0x0][0x178], !P6 ;  /* 0x00005e001c007a0c */ /* 0x000fc60007741270 */
[----:B------:R1:W-:Y:S04]  /*4d7b0*/  @P4 STG.E.U16 [R10.64], R0 ;  /* 0x000000000a004986 */ /* 0x0003e8000c10150a */
[----:B------:R-:W3:Y:S01]  /*4d7c0*/  LDL.LU R24, [R1+0x3cc] ;  /* 0x0003cc0001187983 */ /* 0x000ee20000300800 */
[C---:B0-----:R-:W-:Y:S01]  /*4d7d0*/  IMAD.WIDE R8, R16.reuse, 0x2, R12 ;  /* 0x0000000210087825 */ /* 0x041fe200078e020c */
[----:B-1----:R-:W-:-:S03]  /*4d7e0*/  IADD3 R0, R16, c[0x0][0x198], RZ ;  /* 0x0000660010007a10 */ /* 0x002fc60007ffe0ff */
[----:B------:R-:W-:Y:S01]  /*4d7f0*/  IMAD.WIDE R10, R16, 0x2, R6 ;  /* 0x00000002100a7825 */ /* 0x000fe200078e0206 */
[C---:B------:R-:W-:Y:S01]  /*4d800*/  IADD3 R16, R3.reuse, 0x3f, RZ ;  /* 0x0000003f03107810 */ /* 0x040fe20007ffe0ff */
[----:B------:R0:W-:Y:S04]  /*4d810*/  @P5 STG.E.U16 [R8.64], R18 ;  /* 0x0000001208005986 */ /* 0x0001e8000c10150a */
[----:B------:R-:W-:Y:S01]  /*4d820*/  @P3 STG.E.U16 [R10.64], R17 ;  /* 0x000000110a003986 */ /* 0x000fe2000c10150a */
[----:B------:R-:W-:Y:S02]  /*4d830*/  ISETP.GE.AND P3, PT, R16, c[0x0][0x17c], PT ;  /* 0x00005f0010007a0c */ /* 0x000fe40003f66270 */
[----:B------:R-:W-:Y:S01]  /*4d840*/  IADD3 R16, R3, 0x40, RZ ;  /* 0x0000004003107810 */ /* 0x000fe20007ffe0ff */
[----:B0-----:R-:W-:-:S05]  /*4d850*/  IMAD.WIDE R8, R0, 0x2, R4 ;  /* 0x0000000200087825 */ /* 0x001fca00078e0204 */
[----:B----4-:R0:W-:Y:S01]  /*4d860*/  @P2 STG.E.U16 [R8.64], R29 ;  /* 0x0000001d08002986 */ /* 0x0101e2000c10150a */
[----:B------:R-:W-:Y:S02]  /*4d870*/  ISETP.GE.AND P2, PT, R16, c[0x0][0x17c], PT ;  /* 0x00005f0010007a0c */ /* 0x000fe40003f46270 */
[----:B------:R-:W-:Y:S02]  /*4d880*/  PRMT R16, R29, 0x7632, R16 ;  /* 0x000076321d107816 */ /* 0x000fe40000000010 */
[----:B0-----:R-:W4:Y:S01]  /*4d890*/  LDL.LU R29, [R1+0x11c] ;  /* 0x00011c00011d7983 */ /* 0x001f220000300800 */
[----:B------:R-:W-:Y:S02]  /*4d8a0*/  ISETP.LT.AND P4, PT, R26, c[0x0][0x178], !P6 ;  /* 0x00005e001a007a0c */ /* 0x000fe40007781270 */
[----:B------:R-:W-:Y:S01]  /*4d8b0*/  ISETP.LT.AND P5, PT, R25, c[0x0][0x178], !P6 ;  /* 0x00005e0019007a0c */ /* 0x000fe200077a1270 */
[----:B------:R-:W-:Y:S01]  /*4d8c0*/  IMAD.WIDE R10, R0, 0x2, R14 ;  /* 0x00000002000a7825 */ /* 0x000fe200078e020e */
[----:B------:R-:W-:-:S03]  /*4d8d0*/  ISETP.LT.AND P6, PT, R27, c[0x0][0x178], !P6 ;  /* 0x00005e001b007a0c */ /* 0x000fc600077c1270 */
[----:B------:R-:W-:-:S06]  /*4d8e0*/  IMAD.WIDE R8, R0, 0x2, R12 ;  /* 0x0000000200087825 */ /* 0x000fcc00078e020c */
[----:B------:R0:W-:Y:S01]  /*4d8f0*/  @P4 STG.E.U16 [R10.64], R23 ;  /* 0x000000170a004986 */ /* 0x0001e2000c10150a */
[----:B------:R-:W-:Y:S01]  /*4d900*/  ISETP.LT.AND P4, PT, R28, c[0x0][0x178], !P0 ;  /* 0x00005e001c007a0c */ /* 0x000fe20004781270 */
[C---:B0-----:R-:W-:Y:S01]  /*4d910*/  IMAD.WIDE R10, R0.reuse, 0x2, R6 ;  /* 0x00000002000a7825 */ /* 0x041fe200078e0206 */
[----:B------:R-:W-:Y:S02]  /*4d920*/  IADD3 R0, R0, c[0x0][0x198], RZ ;  /* 0x0000660000007a10 */ /* 0x000fe40007ffe0ff */
[----:B------:R-:W-:Y:S01]  /*4d930*/  PRMT R17, R23, 0x7632, R17 ;  /* 0x0000763217117816 */ /* 0x000fe20000000011 */
[----:B--2---:R0:W-:Y:S01]  /*4d940*/  @P5 STG.E.U16 [R8.64], R21 ;  /* 0x0000001508005986 */ /* 0x0041e2000c10150a */
[----:B------:R-:W-:Y:S02]  /*4d950*/  ISETP.LT.AND P5, PT, R26, c[0x0][0x178], !P0 ;  /* 0x00005e001a007a0c */ /* 0x000fe400047a1270 */
[----:B------:R-:W-:Y:S01]  /*4d960*/  PRMT R18, R21, 0x7632, R18 ;  /* 0x0000763215127816 */ /* 0x000fe20000000012 */
[----:B---3--:R1:W-:Y:S01]  /*4d970*/  @P6 STG.E.U16 [R10.64], R22 ;  /* 0x000000160a006986 */ /* 0x0083e2000c10150a */
[----:B------:R-:W-:Y:S01]  /*4d980*/  ISETP.LT.AND P6, PT, R25, c[0x0][0x178], !P0 ;  /* 0x00005e0019007a0c */ /* 0x000fe200047c1270 */
[----:B0-----:R-:W-:-:S02]  /*4d990*/  IMAD.WIDE R8, R0, 0x2, R4 ;  /* 0x0000000200087825 */ /* 0x001fc400078e0204 */
[----:B------:R-:W2:Y:S01]  /*4d9a0*/  LDL.LU R21, [R1+0xec] ;  /* 0x0000ec0001157983 */ /* 0x000ea20000300800 */
[----:B------:R-:W-:-:S03]  /*4d9b0*/  ISETP.LT.AND P0, PT, R27, c[0x0][0x178], !P0 ;  /* 0x00005e001b007a0c */ /* 0x000fc60004701270 */
[----:B------:R0:W-:Y:S01]  /*4d9c0*/  @P4 STG.E.U16 [R8.64], R16 ;  /* 0x0000001008004986 */ /* 0x0001e2000c10150a */
[----:B------:R-:W-:Y:S01]  /*4d9d0*/  ISETP.LT.AND P4, PT, R28, c[0x0][0x178], !P1 ;  /* 0x00005e001c007a0c */ /* 0x000fe20004f81270 */
[----:B-1----:R-:W-:-:S05]  /*4d9e0*/  IMAD.WIDE R10, R0, 0x2, R14 ;  /* 0x00000002000a7825 */ /* 0x002fca00078e020e */
[----:B------:R1:W-:Y:S01]  /*4d9f0*/  @P5 STG.E.U16 [R10.64], R17 ;  /* 0x000000110a005986 */ /* 0x0003e2000c10150a */
[----:B0-----:R-:W-:Y:S01]  /*4da00*/  IMAD.WIDE R8, R0, 0x2, R12 ;  /* 0x0000000200087825 */ /* 0x001fe200078e020c */
[----:B------:R-:W-:Y:S02]  /*4da10*/  ISETP.LT.AND P5, PT, R26, c[0x0][0x178], !P1 ;  /* 0x00005e001a007a0c */ /* 0x000fe40004fa1270 */
[----:B------:R-:W-:Y:S02]  /*4da20*/  PRMT R16, R22, 0x7632, R16 ;  /* 0x0000763216107816 */ /* 0x000fe40000000010 */
[----:B------:R0:W-:Y:S01]  /*4da30*/  @P6 STG.E.U16 [R8.64], R18 ;  /* 0x0000001208006986 */ /* 0x0001e2000c10150a */
[C---:B-1----:R-:W-:Y:S01]  /*4da40*/  IADD3 R17, R0.reuse, c[0x0][0x198], RZ ;  /* 0x0000660000117a10 */ /* 0x042fe20007ffe0ff */
[----:B------:R-:W-:Y:S01]  /*4da50*/  IMAD.WIDE R10, R0, 0x2, R6 ;  /* 0x00000002000a7825 */ /* 0x000fe200078e0206 */
[----:B------:R-:W-:-:S03]  /*4da60*/  ISETP.LT.AND P6, PT, R25, c[0x0][0x178], !P1 ;  /* 0x00005e0019007a0c */ /* 0x000fc60004fc1270 */
[----:B0-----:R-:W-:Y:S01]  /*4da70*/  IMAD.WIDE R8, R17, 0x2, R4 ;  /* 0x0000000211087825 */ /* 0x001fe200078e0204 */
[----:B------:R0:W-:Y:S01]  /*4da80*/  @P0 STG.E.U16 [R10.64], R16 ;  /* 0x000000100a000986 */ /* 0x0001e2000c10150a */
[----:B------:R-:W-:-:S03]  /*4da90*/  IADD3 R0, R3, 0x41, RZ ;  /* 0x0000004103007810 */ /* 0x000fc60007ffe0ff */
[----:B------:R1:W-:Y:S01]  /*4daa0*/  @P4 STG.E.U16 [R8.64], R2 ;  /* 0x0000000208004986 */ /* 0x0003e2000c10150a */
[----:B------:R-:W-:Y:S02]  /*4dab0*/  ISETP.GE.AND P0, PT, R0, c[0x0][0x17c], PT ;  /* 0x00005f0000007a0c */ /* 0x000fe40003f06270 */
[----:B0-----:R-:W-:Y:S01]  /*4dac0*/  PRMT R16, R2, 0x7632, R16 ;  /* 0x0000763202107816 */ /* 0x001fe20000000010 */
[C---:B------:R-:W-:Y:S01]  /*4dad0*/  IMAD.WIDE R10, R17.reuse, 0x2, R14 ;  /* 0x00000002110a7825 */ /* 0x040fe200078e020e */
[----:B-1----:R-:W3:Y:S03]  /*4dae0*/  LDL.LU R2, [R1+0x190] ;  /* 0x0001900001027983 */ /* 0x002ee60000300800 */
[----:B------:R-:W-:Y:S01]  /*4daf0*/  IMAD.WIDE R8, R17, 0x2, R12 ;  /* 0x0000000211087825 */ /* 0x000fe200078e020c */
[----:B------:R-:W-:Y:S01]  /*4db00*/  PRMT R0, R24, 0x7632, R0 ;  /* 0x0000763218007816 */ /* 0x000fe20000000000 */
[----:B------:R0:W-:Y:S04]  /*4db10*/  @P5 STG.E.U16 [R10.64], R24 ;  /* 0x000000180a005986 */ /* 0x0001e8000c10150a */
[----:B------:R-:W3:Y:S04]  /*4db20*/  LDL.LU R22, [R1+0x170] ;  /* 0x0001700001167983 */ /* 0x000ee80000300800 */
[----:B0-----:R-:W3:Y:S01]  /*4db30*/  LDL.LU R24, [R1+0x150] ;  /* 0x0001500001187983 */ /* 0x001ee20000300800 */
[----:B----4-:R-:W-:-:S03]  /*4db40*/  PRMT R19, R29, 0x7632, R19 ;  /* 0x000076321d137816 */ /* 0x010fc60000000013 */
[----:B------:R0:W-:Y:S04]  /*4db50*/  @P6 STG.E.U16 [R8.64], R29 ;  /* 0x0000001d08006986 */ /* 0x0001e8000c10150a */
[----:B0-----:R-:W4:Y:S01]  /*4db60*/  LDL.LU R29, [R1+0x130] ;  /* 0x00013000011d7983 */ /* 0x001f220000300800 */
[----:B------:R-:W-:Y:S02]  /*4db70*/  ISETP.LT.AND P1, PT, R27, c[0x0][0x178], !P1 ;  /* 0x00005e001b007a0c */ /* 0x000fe40004f21270 */
[----:B------:R-:W-:Y:S02]  /*4db80*/  ISETP.LT.AND P4, PT, R28, c[0x0][0x178], !P3 ;  /* 0x00005e001c007a0c */ /* 0x000fe40005f81270 */
[C---:B------:R-:W-:Y:S02]  /*4db90*/  IADD3 R18, R17.reuse, c[0x0][0x198], RZ ;  /* 0x0000660011127a10 */ /* 0x040fe40007ffe0ff */
[----:B------:R-:W-:Y:S01]  /*4dba0*/  ISETP.LT.AND P5, PT, R26, c[0x0][0x178], !P3 ;  /* 0x00005e001a007a0c */ /* 0x000fe20005fa1270 */
[----:B------:R-:W-:Y:S01]  /*4dbb0*/  IMAD.WIDE R8, R17, 0x2, R6 ;  /* 0x0000000211087825 */ /* 0x000fe200078e0206 */
[----:B------:R-:W-:-:S02]  /*4dbc0*/  ISETP.LT.AND P6, PT, R25, c[0x0][0x178], !P3 ;  /* 0x00005e0019007a0c */ /* 0x000fc40005fc1270 */
[----:B------:R-:W-:Y:S01]  /*4dbd0*/  ISETP.LT.AND P3, PT, R27, c[0x0][0x178], !P3 ;  /* 0x00005e001b007a0c */ /* 0x000fe20005f61270 */
[----:B------:R-:W-:Y:S02]  /*4dbe0*/  IMAD.WIDE R10, R18, 0x2, R4 ;  /* 0x00000002120a7825 */ /* 0x000fe400078e0204 */
[----:B--2---:R0:W-:Y:S01]  /*4dbf0*/  @P1 STG.E.U16 [R8.64], R21 ;  /* 0x0000001508001986 */ /* 0x0041e2000c10150a */
[----:B------:R-:W-:-:S03]  /*4dc00*/  PRMT R20, R21, 0x7632, R20 ;  /* 0x0000763215147816 */ /* 0x000fc60000000014 */
[----:B------:R1:W-:Y:S01]  /*4dc10*/  @P4 STG.E.U16 [R10.64], R16 ;  /* 0x000000100a004986 */ /* 0x0003e2000c10150a */
[----:B------:R-:W-:Y:S01]  /*4dc20*/  ISETP.LT.AND P4, PT, R28, c[0x0][0x178], !P2 ;  /* 0x00005e001c007a0c */ /* 0x000fe20005781270 */
[----:B0-----:R-:W-:-:S04]  /*4dc30*/  IMAD.WIDE R8, R18, 0x2, R14 ;  /* 0x0000000212087825 */ /* 0x001fc800078e020e */
[C---:B-1----:R-:W-:Y:S01]  /*4dc40*/  IMAD.WIDE R10, R18.reuse, 0x2, R12 ;  /* 0x00000002120a7825 */ /* 0x042fe200078e020c */
[----:B------:R0:W-:Y:S03]  /*4dc50*/  @P5 STG.E.U16 [R8.64], R0 ;  /* 0x0000000008005986 */ /* 0x0001e6000c10150a */
[C---:B------:R-:W-:Y:S01]  /*4dc60*/  IMAD.WIDE R16, R18.reuse, 0x2, R6 ;  /* 0x0000000212107825 */ /* 0x040fe200078e0206 */
[----:B------:R-:W-:Y:S01]  /*4dc70*/  IADD3 R18, R18, c[0x0][0x198], RZ ;  /* 0x0000660012127a10 */ /* 0x000fe20007ffe0ff */
[----:B------:R1:W-:Y:S01]  /*4dc80*/  @P6 STG.E.U16 [R10.64], R19 ;  /* 0x000000130a006986 */ /* 0x0003e2000c10150a */
[----:B------:R-:W-:-:S03]  /*4dc90*/  ISETP.LT.AND P5, PT, R25, c[0x0][0x178], !P2 ;  /* 0x00005e0019007a0c */ /* 0x000fc600057a1270 */
[----:B------:R-:W-:Y:S01]  /*4dca0*/  @P3 STG.E.U16 [R16.64], R20 ;  /* 0x0000001410003986 */ /* 0x000fe2000c10150a */
[----:B------:R-:W-:Y:S02]  /*4dcb0*/  ISETP.LT.AND P3, PT, R26, c[0x0][0x178], !P2 ;  /* 0x00005e001a007a0c */ /* 0x000fe40005761270 */
[----:B------:R-:W-:Y:S01]  /*4dcc0*/  ISETP.LT.AND P2, PT, R27, c[0x0][0x178], !P2 ;  /* 0x00005e001b007a0c */ /* 0x000fe20005741270 */
[C---:B0-----:R-:W-:Y:S01]  /*4dcd0*/  IMAD.WIDE R8, R18.reuse, 0x2, R4 ;  /* 0x0000000212087825 */ /* 0x041fe200078e0204 */
[----:B------:R-:W-:-:S03]  /*4dce0*/  IADD3 R0, R18, c[0x0][0x198], RZ ;  /* 0x0000660012007a10 */ /* 0x000fc60007ffe0ff */
[----:B-1----:R-:W-:Y:S01]  /*4dcf0*/  IMAD.WIDE R10, R18, 0x2, R14 ;  /* 0x00000002120a7825 */ /* 0x002fe200078e020e */
[----:B------:R-:W-:Y:S01]  /*4dd00*/  ISETP.LT.AND P6, PT, R28, c[0x0][0x178], !P0 ;  /* 0x00005e001c007a0c */ /* 0x000fe200047c1270 */
[----:B---3--:R0:W-:Y:S04]  /*4dd10*/  @P4 STG.E.U16 [R8.64], R2 ;  /* 0x0000000208004986 */ /* 0x0081e8000c10150a */
[----:B------:R-:W-:Y:S01]  /*4dd20*/  @P3 STG.E.U16 [R10.64], R22 ;  /* 0x000000160a003986 */ /* 0x000fe2000c10150a */
[----:B0-----:R-:W-:-:S04]  /*4dd30*/  IMAD.WIDE R8, R18, 0x2, R12 ;  /* 0x0000000212087825 */ /* 0x001fc800078e020c */
[----:B------:R-:W-:Y:S01]  /*4dd40*/  IMAD.WIDE R18, R18, 0x2, R6 ;  /* 0x0000000212127825 */ /* 0x000fe200078e0206 */
[----:B------:R0:W-:Y:S01]  /*4dd50*/  @P5 STG.E.U16 [R8.64], R24 ;  /* 0x0000001808005986 */ /* 0x0001e2000c10150a */
[----:B------:R-:W-:Y:S02]  /*4dd60*/  IADD3 R21, R3, 0x42, RZ ;  /* 0x0000004203157810 */ /* 0x000fe40007ffe0ff */
[----:B------:R-:W-:Y:S01]  /*4dd70*/  PRMT R20, R2, 0x7632, R20 ;  /* 0x0000763202147816 */ /* 0x000fe20000000014 */
[----:B------:R-:W-:Y:S01]  /*4dd80*/  IMAD.WIDE R16, R0, 0x2, R4 ;  /* 0x0000000200107825 */ /* 0x000fe200078e0204 */
[----:B----4-:R1:W-:Y:S01]  /*4dd90*/  @P2 STG.E.U16 [R18.64], R29 ;  /* 0x0000001d12002986 */ /* 0x0103e2000c10150a */
[----:B------:R-:W-:Y:S02]  /*4dda0*/  ISETP.LT.AND P2, PT, R26, c[0x0][0x178], !P0 ;  /* 0x00005e001a007a0c */ /* 0x000fe40004741270 */
[----:B0-----:R-:W-:Y:S01]  /*4ddb0*/  IMAD.WIDE R8, R0, 0x2, R14 ;  /* 0x0000000200087825 */ /* 0x001fe200078e020e */
[----:B------:R-:W-:Y:S01]  /*4ddc0*/  ISETP.GE.AND P1, PT, R21, c[0x0][0x17c], PT ;  /* 0x00005f0015007a0c */ /* 0x000fe20003f26270 */
[----:B------:R-:W2:Y:S04]  /*4ddd0*/  LDL.LU R2, [R1+0x210] ;  /* 0x0002100001027983 */ /* 0x000ea80000300800 */
[----:B------:R-:W-:Y:S01]  /*4dde0*/  @P6 STG.E.U16 [R16.64], R20 ;  /* 0x0000001410006986 */ /* 0x000fe2000c10150a */
[----:B-1----:R-:W-:-:S03]  /*4ddf0*/  PRMT R18, R22, 0x7632, R18 ;  /* 0x0000763216127816 */ /* 0x002fc60000000012 */
[----:B------:R0:W-:Y:S04]  /*4de00*/  STL [R1+0x18e8], R26 ;  /* 0x0018e81a01007387 */ /* 0x0001e80000100800 */
[----:B------:R1:W-:Y:S01]  /*4de10*/  @P2 STG.E.U16 [R8.64], R18 ;  /* 0x0000001208002986 */ /* 0x0003e2000c10150a */
[----:B------:R-:W-:-:S03]  /*4de20*/  ISETP.LT.AND P2, PT, R26, c[0x0][0x178], !P1 ;  /* 0x00005e001a007a0c */ /* 0x000fc60004f41270 */
[----:B0-----:R-:W3:Y:S01]  /*4de30*/  LDL R26, [R1+0x1f0] ;  /* 0x0001f000011a7983 */ /* 0x001ee20000100800 */
[----:B------:R-:W-:Y:S02]  /*4de40*/  ISETP.LT.AND P3, PT, R25, c[0x0][0x178], !P0 ;  /* 0x00005e0019007a0c */ /* 0x000fe40004761270 */
[----:B------:R-:W-:Y:S02]  /*4de50*/  ISETP.LT.AND P6, PT, R27, c[0x0][0x178], !P0 ;  /* 0x00005e001b007a0c */ /* 0x000fe400047c1270 */
[----:B------:R-:W-:Y:S01]  /*4de60*/  ISETP.LT.AND P5, PT, R28, c[0x0][0x178], !P1 ;  /* 0x00005e001c007a0c */ /* 0x000fe20004fa1270 */
[----:B------:R-:W-:Y:S01]  /*4de70*/  IMAD.WIDE R10, R0, 0x2, R12 ;  /* 0x00000002000a7825 */ /* 0x000fe200078e020c */
[----:B------:R-:W-:-:S03]  /*4de80*/  IADD3 R21, R3, 0x43, RZ ;  /* 0x0000004303157810 */ /* 0x000fc60007ffe0ff */
[C---:B------:R-:W-:Y:S01]  /*4de90*/  IMAD.WIDE R16, R0.reuse, 0x2, R6 ;  /* 0x0000000200107825 */ /* 0x040fe200078e0206 */
[----:B------:R-:W-:Y:S02]  /*4dea0*/  IADD3 R0, R0, c[0x0][0x198], RZ ;  /* 0x0000660000007a10 */ /* 0x000fe40007ffe0ff */
[----:B------:R-:W-:Y:S02]  /*4deb0*/  PRMT R19, R24, 0x7632, R19 ;  /* 0x0000763218137816 */ /* 0x000fe40000000013 */
[----:B------:R-:W-:Y:S01]  /*4dec0*/  ISETP.GE.AND P4, PT, R21, c[0x0][0x17c], PT ;  /* 0x00005f0015007a0c */ /* 0x000fe20003f86270 */
[----:B-1----:R-:W-:Y:S01]  /*4ded0*/  IMAD.WIDE R8, R0, 0x2, R4 ;  /* 0x0000000200087825 */ /* 0x002fe200078e0204 */
[----:B------:R-:W-:Y:S02]  /*4dee0*/  PRMT R20, R29, 0x7632, R20 ;  /* 0x000076321d147816 */ /* 0x000fe40000000014 */
[C---:B------:R-:W-:Y:S01]  /*4def0*/  IADD3 R21, R3.reuse, 0x44, RZ ;  /* 0x0000004403157810 */ /* 0x040fe20007ffe0ff */
[----:B------:R0:W-:Y:S01]  /*4df00*/  @P3 STG.E.U16 [R10.64], R19 ;  /* 0x000000130a003986 */ /* 0x0001e2000c10150a */
[----:B------:R-:W-:-:S02]  /*4df10*/  IADD3 R22, R3, 0x45, RZ ;  /* 0x0000004503167810 */ /* 0x000fc40007ffe0ff */
[----:B------:R-:W-:Y:S01]  /*4df20*/  ISETP.GE.AND P0, PT, R21, c[0x0][0x17c], PT ;  /* 0x00005f0015007a0c */ /* 0x000fe20003f06270 */
[----:B------:R-:W-:Y:S01]  /*4df30*/  @P6 STG.E.U16 [R16.64], R20 ;  /* 0x0000001410006986 */ /* 0x000fe2000c10150a */
[----:B0-----:R-:W-:-:S03]  /*4df40*/  IMAD.WIDE R10, R0, 0x2, R14 ;  /* 0x00000002000a7825 */ /* 0x001fc600078e020e */
[----:B--2---:R0:W-:Y:S01]  /*4df50*/  @P5 STG.E.U16 [R8.64], R2 ;  /* 0x0000000208005986 */ /* 0x0041e2000c10150a */
[----:B------:R-:W-:Y:S02]  /*4df60*/  PRMT R21, R2, 0x7632, R21 ;  /* 0x0000763202157816 */ /* 0x000fe40000000015 */
[----:B------:R-:W-:Y:S01]  /*4df70*/  ISETP.GE.AND P5, PT, R22, c[0x0][0x17c], PT ;  /* 0x00005f0016007a0c */ /* 0x000fe20003fa6270 */
[----:B0-----:R-:W2:Y:S04]  /*4df80*/  LDL.LU R2, [R1+0x250] ;  /* 0x0002500001027983 */ /* 0x001ea80000300800 */
[----:B------:R-:W4:Y:S04]  /*4df90*/  LDL.LU R23, [R1+0x230] ;  /* 0x0002300001177983 */ /* 0x000f280000300800 */
[----:B------:R-:W2:Y:S04]  /*4dfa0*/  LDL.LU R24, [R1+0x200] ;  /* 0x0002000001187983 */ /* 0x000ea80000300800 */
[----:B------:R-:W2:Y:S04]  /*4dfb0*/  LDL.LU R29, [R1+0x160] ;  /* 0x00016000011d7983 */ /* 0x000ea80000300800 */
[----:B------:R-:W2:Y:S04]  /*4dfc0*/  LDL.LU R22, [R1+0x140] ;  /* 0x0001400001167983 */ /* 0x000ea80000300800 */
[----:B---3--:R0:W-:Y:S04]  /*4dfd0*/  @P2 STG.E.U16 [R10.64], R26 ;  /* 0x0000001a0a002986 */ /* 0x0081e8000c10150a */
[----:B0-----:R-:W3:Y:S04]  /*4dfe0*/  LDL.LU R26, [R1+0x18e8] ;  /* 0x0018e800011a7983 */ /* 0x001ee80000300800 */
[----:B------:R-:W2:Y:S04]  /*4dff0*/  LDL.LU R10, [R1+0x1f0] ;  /* 0x0001f000010a7983 */ /* 0x000ea80000300800 */
[----:B------:R-:W4:Y:S01]  /*4e000*/  LDL.LU R11, [R1+0x180] ;  /* 0x00018000010b7983 */ /* 0x000f220000300800 */
[----:B------:R-:W-:-:S02]  /*4e010*/  ISETP.LT.AND P3, PT, R25, c[0x0][0x178], !P1 ;  /* 0x00005e0019007a0c */ /* 0x000fc40004f61270 */
[----:B------:R-:W-:Y:S02]  /*4e020*/  ISETP.LT.AND P1, PT, R27, c[0x0][0x178], !P1 ;  /* 0x00005e001b007a0c */ /* 0x000fe40004f21270 */
[----:B------:R-:W-:Y:S02]  /*4e030*/  ISETP.LT.AND P6, PT, R28, c[0x0][0x178], !P4 ;  /* 0x00005e001c007a0c */ /* 0x000fe400067c1270 */
[C---:B------:R-:W-:Y:S01]  /*4e040*/  IADD3 R20, R0.reuse, c[0x0][0x198], RZ ;  /* 0x0000660000147a10 */ /* 0x040fe20007ffe0ff */
[----:B------:R-:W-:-:S04]  /*4e050*/  IMAD.WIDE R8, R0, 0x2, R12 ;  /* 0x0000000200087825 */ /* 0x000fc800078e020c */
[----:B------:R-:W-:-:S04]  /*4e060*/  IMAD.WIDE R16, R0, 0x2, R6 ;  /* 0x0000000200107825 */ /* 0x000fc800078e0206 */
[----:B------:R-:W-:Y:S01]  /*4e070*/  IMAD.WIDE R18, R20, 0x2, R4 ;  /* 0x0000000214127825 */ /* 0x000fe200078e0204 */
[----:B---3--:R-:W-:Y:S02]  /*4e080*/  ISETP.LT.AND P2, PT, R26, c[0x0][0x178], !P4 ;  /* 0x00005e001a007a0c */ /* 0x008fe40006741270 */
[----:B--2---:R-:W-:Y:S01]  /*4e090*/  PRMT R0, R10, 0x7632, R0 ;  /* 0x000076320a007816 */ /* 0x004fe20000000000 */
[----:B----4-:R0:W-:Y:S01]  /*4e0a0*/  @P3 STG.E.U16 [R8.64], R11 ;  /* 0x0000000b08003986 */ /* 0x0101e2000c10150a */
[----:B------:R-:W-:-:S03]  /*4e0b0*/  ISETP.LT.AND P3, PT, R25, c[0x0][0x178], !P4 ;  /* 0x00005e0019007a0c */ /* 0x000fc60006761270 */
[----:B------:R-:W-:Y:S04]  /*4e0c0*/  @P1 STG.E.U16 [R16.64], R22 ;  /* 0x0000001610001986 */ /* 0x000fe8000c10150a */
[----:B------:R1:W-:Y:S01]  /*4e0d0*/  @P6 STG.E.U16 [R18.64], R21 ;  /* 0x0000001512006986 */ /* 0x0003e2000c10150a */
[----:B------:R-:W-:Y:S01]  /*4e0e0*/  ISETP.LT.AND P6, PT, R27, c[0x0][0x178], !P4 ;  /* 0x00005e001b007a0c */ /* 0x000fe200067c1270 */
[----:B0-----:R-:W-:Y:S01]  /*4e0f0*/  IMAD.WIDE R8, R20, 0x2, R14 ;  /* 0x0000000214087825 */ /* 0x001fe200078e020e */
[----:B------:R-:W-:-:S04]  /*4e100*/  ISETP.LT.AND P4, PT, R28, c[0x0][0x178], !P0 ;  /* 0x00005e001c007a0c */ /* 0x000fc80004781270 */
[----:B------:R0:W-:Y:S01]  /*4e110*/  @P2 STG.E.U16 [R8.64], R0 ;  /* 0x0000000008002986 */ /* 0x0001e2000c10150a */
[----:B------:R-:W-:Y:S02]  /*4e120*/  ISETP.LT.AND P2, PT, R26, c[0x0][0x178], !P0 ;  /* 0x00005e001a007a0c */ /* 0x000fe40004741270 */
[----:B-1----:R-:W-:Y:S01]  /*4e130*/  PRMT R18, R11, 0x7632, R18 ;  /* 0x000076320b127816 */ /* 0x002fe20000000012 */
[----:B------:R-:W-:Y:S01]  /*4e140*/  IMAD.WIDE R10, R20, 0x2, R12 ;  /* 0x00000002140a7825 */ /* 0x000fe200078e020c */
[----:B------:R-:W-:-:S03]  /*4e150*/  PRMT R19, R22, 0x7632, R19 ;  /* 0x0000763216137816 */ /* 0x000fc60000000013 */
[C---:B------:R-:W-:Y:S01]  /*4e160*/  IMAD.WIDE R16, R20.reuse, 0x2, R6 ;  /* 0x0000000214107825 */ /* 0x040fe200078e0206 */
[----:B------:R-:W-:Y:S01]  /*4e170*/  IADD3 R20, R20, c[0x0][0x198], RZ ;  /* 0x0000660014147a10 */ /* 0x000fe20007ffe0ff */
[----:B------:R1:W-:Y:S01]  /*4e180*/  @P3 STG.E.U16 [R10.64], R18 ;  /* 0x000000120a003986 */ /* 0x0003e2000c10150a */
[----:B------:R-:W-:Y:S02]  /*4e190*/  ISETP.LT.AND P3, PT, R25, c[0x0][0x178], !P0 ;  /* 0x00005e0019007a0c */ /* 0x000fe40004761270 */
[----:B------:R-:W-:Y:S01]  /*4e1a0*/  ISETP.LT.AND P0, PT, R27, c[0x0][0x178], !P0 ;  /* 0x00005e001b007a0c */ /* 0x000fe20004701270 */
[----:B------:R2:W-:Y:S01]  /*4e1b0*/  @P6 STG.E.U16 [R16.64], R19 ;  /* 0x0000001310006986 */ /* 0x0005e2000c10150a */
[----:B0-----:R-:W-:Y:S01]  /*4e1c0*/  IMAD.WIDE R8, R20, 0x2, R4 ;  /* 0x0000000214087825 */ /* 0x001fe200078e0204 */
[----:B------:R-:W-:Y:S02]  /*4e1d0*/  ISETP.LT.AND P6, PT, R28, c[0x0][0x178], !P5 ;  /* 0x00005e001c007a0c */ /* 0x000fe40006fc1270 */
[----:B------:R-:W-:Y:S01]  /*4e1e0*/  IADD3 R21, R3, 0x46, RZ ;  /* 0x0000004603157810 */ /* 0x000fe20007ffe0ff */
[C---:B-1----:R-:W-:Y:S01]  /*4e1f0*/  IMAD.WIDE R10, R20.reuse, 0x2, R14 ;  /* 0x00000002140a7825 */ /* 0x042fe200078e020e */
[C---:B------:R-:W-:Y:S01]  /*4e200*/  IADD3 R0, R20.reuse, c[0x0][0x198], RZ ;  /* 0x0000660014007a10 */ /* 0x040fe20007ffe0ff */
[----:B------:R0:W-:Y:S01]  /*4e210*/  @P4 STG.E.U16 [R8.64], R2 ;  /* 0x0000000208004986 */ /* 0x0001e2000c10150a */
[----:B------:R-:W-:Y:S01]  /*4e220*/  ISETP.GE.AND P1, PT, R21, c[0x0][0x17c], PT ;  /* 0x00005f0015007a0c */ /* 0x000fe20003f26270 */
[----:B--2---:R-:W-:-:S02]  /*4e230*/  IMAD.WIDE R16, R20, 0x2, R6 ;  /* 0x0000000214107825 */ /* 0x004fc400078e0206 */
[----:B------:R-:W-:Y:S01]  /*4e240*/  @P2 STG.E.U16 [R10.64], R23 ;  /* 0x000000170a002986 */ /* 0x000fe2000c10150a */
[----:B------:R-:W-:Y:S01]  /*4e250*/  ISETP.LT.AND P2, PT, R26, c[0x0][0x178], !P5 ;  /* 0x00005e001a007a0c */ /* 0x000fe20006f41270 */
[----:B------:R-:W-:Y:S01]  /*4e260*/  IMAD.WIDE R18, R0, 0x2, R4 ;  /* 0x0000000200127825 */ /* 0x000fe200078e0204 */
[----:B------:R-:W-:-:S03]  /*4e270*/  PRMT R21, R2, 0x7632, R21 ;  /* 0x0000763202157816 */ /* 0x000fc60000000015 */
[----:B0-----:R-:W-:Y:S01]  /*4e280*/  IMAD.WIDE R8, R20, 0x2, R12 ;  /* 0x0000000214087825 */ /* 0x001fe200078e020c */
[----:B------:R-:W2:Y:S04]  /*4e290*/  LDL.LU R2, [R1+0x3e0] ;  /* 0x0003e00001027983 */ /* 0x000ea80000300800 */
[----:B------:R0:W-:Y:S04]  /*4e2a0*/  @P3 STG.E.U16 [R8.64], R24 ;  /* 0x0000001808003986 */ /* 0x0001e8000c10150a */
[----:B------:R-:W-:Y:S04]  /*4e2b0*/  @P0 STG.E.U16 [R16.64], R29 ;  /* 0x0000001d10000986 */ /* 0x000fe8000c10150a */
[----:B------:R1:W-:Y:S01]  /*4e2c0*/  @P6 STG.E.U16 [R18.64], R21 ;  /* 0x0000001512006986 */ /* 0x0003e2000c10150a */
[----:B0-----:R-:W-:-:S03]  /*4e2d0*/  IMAD.WIDE R8, R0, 0x2, R14 ;  /* 0x0000000200087825 */ /* 0x001fc600078e020e */
[----:B------:R0:W-:Y:S01]  /*4e2e0*/  STL [R1+0x18e4], R26 ;  /* 0x0018e41a01007387 */ /* 0x0001e20000100800 */
[----:B-1----:R-:W-:-:S05]  /*4e2f0*/  PRMT R18, R23, 0x7632, R18 ;  /* 0x0000763217127816 */ /* 0x002fca0000000012 */
[----:B------:R1:W-:Y:S01]  /*4e300*/  @P2 STG.E.U16 [R8.64], R18 ;  /* 0x0000001208002986 */ /* 0x0003e2000c10150a */
[----:B------:R-:W-:-:S03]  /*4e310*/  ISETP.LT.AND P2, PT, R26, c[0x0][0x178], !P1 ;  /* 0x00005e001a007a0c */ /* 0x000fc60004f41270 */
[----:B0-----:R-:W3:Y:S01]  /*4e320*/  LDL R26, [R1+0x270] ;  /* 0x00027000011a7983 */ /* 0x001ee20000100800 */
[----:B------:R-:W-:Y:S02]  /*4e330*/  ISETP.LT.AND P3, PT, R25, c[0x0][0x178], !P5 ;  /* 0x00005e0019007a0c */ /* 0x000fe40006f61270 */
[----:B------:R-:W-:Y:S02]  /*4e340*/  ISETP.LT.AND P6, PT, R27, c[0x0][0x178], !P5 ;  /* 0x00005e001b007a0c */ /* 0x000fe40006fc1270 */
[----:B------:R-:W-:Y:S01]  /*4e350*/  ISETP.LT.AND P5, PT, R28, c[0x0][0x178], !P1 ;  /* 0x00005e001c007a0c */ /* 0x000fe20004fa1270 */
[----:B------:R-:W-:-:S04]  /*4e360*/  IMAD.WIDE R10, R0, 0x2, R12 ;  /* 0x00000002000a7825 */ /* 0x000fc800078e020c */
[C---:B------:R-:W-:Y:S01]  /*4e370*/  IMAD.WIDE R16, R0.reuse, 0x2, R6 ;  /* 0x0000000200107825 */ /* 0x040fe200078e0206 */
[----:B------:R-:W-:Y:S02]  /*4e380*/  IADD3 R0, R0, c[0x0][0x198], RZ ;  /* 0x0000660000007a10 */ /* 0x000fe40007ffe0ff */
[----:B------:R-:W-:Y:S02]  /*4e390*/  PRMT R19, R24, 0x7632, R19 ;  /* 0x0000763218137816 */ /* 0x000fe40000000013 */
[----:B------:R-:W-:Y:S01]  /*4e3a0*/  IADD3 R22, R3, 0x47, RZ ;  /* 0x0000004703167810 */ /* 0x000fe20007ffe0ff */
[----:B-1----:R-:W-:Y:S01]  /*4e3b0*/  IMAD.WIDE R8, R0, 0x2, R4 ;  /* 0x0000000200087825 */ /* 0x002fe200078e0204 */
[----:B------:R-:W-:Y:S02]  /*4e3c0*/  PRMT R20, R29, 0x7632, R20 ;  /* 0x000076321d147816 */ /* 0x000fe40000000014 */
[----:B------:R-:W-:Y:S01]  /*4e3d0*/  IADD3 R21, R3, 0x48, RZ ;  /* 0x0000004803157810 */ /* 0x000fe20007ffe0ff */
[----:B------:R0:W-:Y:S01]  /*4e3e0*/  @P3 STG.E.U16 [R10.64], R19 ;  /* 0x000000130a003986 */ /* 0x0001e2000c10150a */
[----:B------:R-:W-:-:S02]  /*4e3f0*/  ISETP.GE.AND P4, PT, R22, c[0x0][0x17c], PT ;  /* 0x00005f0016007a0c */ /* 0x000fc40003f86270 */
[----:B------:R-:W-:Y:S01]  /*4e400*/  ISETP.GE.AND P0, PT, R21, c[0x0][0x17c], PT ;  /* 0x00005f0015007a0c */ /* 0x000fe20003f06270 */
[----:B------:R-:W-:Y:S01]  /*4e410*/  @P6 STG.E.U16 [R16.64], R20 ;  /* 0x0000001410006986 */ /* 0x000fe2000c10150a */
[----:B------:R-:W-:Y:S01]  /*4e420*/  IADD3 R22, R3, 0x49, RZ ;  /* 0x0000004903167810 */ /* 0x000fe20007ffe0ff */
[----:B0-----:R-:W-:Y:S02]  /*4e430*/  IMAD.WIDE R10, R0, 0x2, R14 ;  /* 0x00000002000a7825 */ /* 0x001fe400078e020e */
        /* <DEDUP_REMOVED lines=14> */
[----:B------:R-:W-:Y:S01]  /*4e520*/  ISETP.LT.AND P6, PT, R28, c[0x0][0x178], !P4 ;  /* 0x00005e001c007a0c */ /* 0x000fe200067c1270 */
[C---:B------:R-:W-:Y:S01]  /*4e530*/  IMAD.WIDE R8, R0.reuse, 0x2, R12 ;  /* 0x0000000200087825 */ /* 0x040fe200078e020c */
[----:B------:R-:W-:-:S03]  /*4e540*/  IADD3 R20, R0, c[0x0][0x198], RZ ;  /* 0x0000660000147a10 */ /* 0x000fc60007ffe0ff */
[----:B------:R-:W-:-:S04]  /*4e550*/  IMAD.WIDE R16, R0, 0x2, R6 ;  /* 0x0000000200107825 */ /* 0x000fc800078e0206 */
[----:B------:R-:W-:Y:S01]  /*4e560*/  IMAD.WIDE R18, R20, 0x2, R4 ;  /* 0x0000000214127825 */ /* 0x000fe200078e0204 */
[----:B---3--:R-:W-:Y:S01]  /*4e570*/  ISETP.LT.AND P2, PT, R26, c[0x0][0x178], !P4 ;  /* 0x00005e001a007a0c */ /* 0x008fe20006741270 */
[----:B--2---:R0:W-:Y:S01]  /*4e580*/  @P3 STG.E.U16 [R8.64], R11 ;  /* 0x0000000b08003986 */ /* 0x0041e2000c10150a */
[----:B------:R-:W-:-:S03]  /*4e590*/  ISETP.LT.AND P3, PT, R25, c[0x0][0x178], !P4 ;  /* 0x00005e0019007a0c */ /* 0x000fc60006761270 */
[----:B------:R-:W-:Y:S01]  /*4e5a0*/  @P1 STG.E.U16 [R16.64], R22 ;  /* 0x0000001610001986 */ /* 0x000fe2000c10150a */
[----:B------:R-:W-:-:S03]  /*4e5b0*/  PRMT R0, R10, 0x7632, R0 ;  /* 0x000076320a007816 */ /* 0x000fc60000000000 */
[----:B------:R1:W-:Y:S01]  /*4e5c0*/  @P6 STG.E.U16 [R18.64], R21 ;  /* 0x0000001512006986 */ /* 0x0003e2000c10150a */
[----:B------:R-:W-:Y:S02]  /*4e5d0*/  ISETP.LT.AND P6, PT, R27, c[0x0][0x178], !P4 ;  /* 0x00005e001b007a0c */ /* 0x000fe400067c1270 */
[----:B------:R-:W-:Y:S01]  /*4e5e0*/  ISETP.LT.AND P4, PT, R28, c[0x0][0x178], !P0 ;  /* 0x00005e001c007a0c */ /* 0x000fe20004781270 */
[----:B0-----:R-:W-:Y:S01]  /*4e5f0*/  IMAD.WIDE R8, R20, 0x2, R14 ;  /* 0x0000000214087825 */ /* 0x001fe200078e020e */
[----:B-1----:R-:W-:-:S03]  /*4e600*/  PRMT R19, R11, 0x7632, R19 ;  /* 0x000076320b137816 */ /* 0x002fc60000000013 */
[C---:B------:R-:W-:Y:S01]  /*4e610*/  IMAD.WIDE R10, R20.reuse, 0x2, R12 ;  /* 0x00000002140a7825 */ /* 0x040fe200078e020c */
[----:B------:R-:W-:Y:S01]  /*4e620*/  IADD3 R18, R20, c[0x0][0x198], RZ ;  /* 0x0000660014127a10 */ /* 0x000fe20007ffe0ff */
[----:B------:R0:W-:Y:S01]  /*4e630*/  @P2 STG.E.U16 [R8.64], R0 ;  /* 0x0000000008002986 */ /* 0x0001e2000c10150a */
[----:B------:R-:W-:Y:S01]  /*4e640*/  ISETP.LT.AND P2, PT, R26, c[0x0][0x178], !P0 ;  /* 0x00005e001a007a0c */ /* 0x000fe20004741270 */
[----:B------:R-:W-:Y:S01]  /*4e650*/  IMAD.WIDE R16, R20, 0x2, R6 ;  /* 0x0000000214107825 */ /* 0x000fe200078e0206 */
[----:B------:R-:W-:Y:S01]  /*4e660*/  PRMT R21, R22, 0x7632, R21 ;  /* 0x0000763216157816 */ /* 0x000fe20000000015 */
[----:B------:R1:W-:Y:S01]  /*4e670*/  @P3 STG.E.U16 [R10.64], R19 ;  /* 0x000000130a003986 */ /* 0x0003e2000c10150a */
[----:B------:R-:W-:Y:S02]  /*4e680*/  ISETP.LT.AND P3, PT, R25, c[0x0][0x178], !P0 ;  /* 0x00005e0019007a0c */ /* 0x000fe40004761270 */
[----:B------:R-:W-:Y:S01]  /*4e690*/  ISETP.LT.AND P0, PT, R27, c[0x0][0x178], !P0 ;  /* 0x00005e001b007a0c */ /* 0x000fe20004701270 */
[----:B------:R2:W-:Y:S01]  /*4e6a0*/  @P6 STG.E.U16 [R16.64], R21 ;  /* 0x0000001510006986 */ /* 0x0005e2000c10150a */
[----:B0-----:R-:W-:Y:S01]  /*4e6b0*/  IMAD.WIDE R8, R18, 0x2, R4 ;  /* 0x0000000212087825 */ /* 0x001fe200078e0204 */
[----:B------:R-:W-:-:S04]  /*4e6c0*/  IADD3 R22, R3, 0x4a, RZ ;  /* 0x0000004a03167810 */ /* 0x000fc80007ffe0ff */
[----:B------:R0:W-:Y:S01]  /*4e6d0*/  @P4 STG.E.U16 [R8.64], R2 ;  /* 0x0000000208004986 */ /* 0x0001e2000c10150a */
[----:B-1----:R-:W-:Y:S01]  /*4e6e0*/  IMAD.WIDE R10, R18, 0x2, R12 ;  /* 0x00000002120a7825 */ /* 0x002fe200078e020c */
[----:B------:R-:W-:Y:S02]  /*4e6f0*/  ISETP.GE.AND P1, PT, R22, c[0x0][0x17c], PT ;  /* 0x00005f0016007a0c */ /* 0x000fe40003f26270 */
[----:B------:R-:W-:Y:S01]  /*4e700*/  IADD3 R22, R3, 0x4c, RZ ;  /* 0x0000004c03167810 */ /* 0x000fe20007ffe0ff */
[----:B--2---:R-:W-:-:S04]  /*4e710*/  IMAD.WIDE R16, R18, 0x2, R6 ;  /* 0x0000000212107825 */ /* 0x004fc800078e0206 */
[----:B0-----:R-:W-:Y:S01]  /*4e720*/  IMAD.WIDE R8, R18, 0x2, R14 ;  /* 0x0000000212087825 */ /* 0x001fe200078e020e */
[----:B------:R-:W-:Y:S02]  /*4e730*/  PRMT R20, R2, 0x7632, R20 ;  /* 0x0000763202147816 */ /* 0x000fe40000000014 */
[----:B------:R-:W2:Y:S04]  /*4e740*/  LDL.LU R2, [R1+0x470] ;  /* 0x0004700001027983 */ /* 0x000ea80000300800 */
[----:B----4-:R0:W-:Y:S04]  /*4e750*/  @P2 STG.E.U16 [R8.64], R23 ;  /* 0x0000001708002986 */ /* 0x0101e8000c10150a */
[----:B------:R-:W-:Y:S04]  /*4e760*/  @P3 STG.E.U16 [R10.64], R24 ;  /* 0x000000180a003986 */ /* 0x000fe8000c10150a */
[----:B------:R-:W-:Y:S01]  /*4e770*/  @P0 STG.E.U16 [R16.64], R29 ;  /* 0x0000001d10000986 */ /* 0x000fe2000c10150a */
        /* <DEDUP_REMOVED lines=41> */
[----:B------:R-:W-:Y:S02]  /*4ea10*/  IADD3 R0, R18, c[0x0][0x198], RZ ;  /* 0x0000660012007a10 */ /* 0x000fe40007ffe0ff */
[----:B------:R-:W-:Y:S01]  /*4ea20*/  ISETP.LT.AND P2, PT, R26, c[0x0][0x178], !P4 ;  /* 0x00005e001a007a0c */ /* 0x000fe20006741270 */
[----:B------:R-:W-:-:S04]  /*4ea30*/  IMAD.WIDE R16, R18, 0x2, R6 ;  /* 0x0000000212107825 */ /* 0x000fc800078e0206 */
[----:B------:R-:W-:Y:S01]  /*4ea40*/  IMAD.WIDE R18, R0, 0x2, R4 ;  /* 0x0000000200127825 */ /* 0x000fe200078e0204 */
[----:B------:R-:W-:-:S04]  /*4ea50*/  IADD3 R21, R3, 0x4d, RZ ;  /* 0x0000004d03157810 */ /* 0x000fc80007ffe0ff */
[----:B------:R-:W-:Y:S01]  /*4ea60*/  ISETP.GE.AND P5, PT, R21, c[0x0][0x17c], PT ;  /* 0x00005f0015007a0c */ /* 0x000fe20003fa6270 */
[----:B--2---:R0:W-:Y:S01]  /*4ea70*/  @P3 STG.E.U16 [R10.64], R9 ;  /* 0x000000090a003986 */ /* 0x0041e2000c10150a */
[----:B------:R-:W-:-:S03]  /*4ea80*/  ISETP.LT.AND P3, PT, R25, c[0x0][0x178], !P4 ;  /* 0x00005e0019007a0c */ /* 0x000fc60006761270 */
[----:B---3--:R-:W-:Y:S04]  /*4ea90*/  @P1 STG.E.U16 [R16.64], R22 ;  /* 0x0000001610001986 */ /* 0x008fe8000c10150a */
[----:B------:R1:W-:Y:S01]  /*4eaa0*/  @P6 STG.E.U16 [R18.64], R20 ;  /* 0x0000001412006986 */ /* 0x0003e2000c10150a */
[----:B------:R-:W-:Y:S02]  /*4eab0*/  ISETP.LT.AND P6, PT, R27, c[0x0][0x178], !P4 ;  /* 0x00005e001b007a0c */ /* 0x000fe400067c1270 */
[----:B------:R-:W-:Y:S01]  /*4eac0*/  ISETP.LT.AND P4, PT, R28, c[0x0][0x178], !P0 ;  /* 0x00005e001c007a0c */ /* 0x000fe20004781270 */
[----:B0-----:R-:W-:Y:S01]  /*4ead0*/  IMAD.WIDE R10, R0, 0x2, R12 ;  /* 0x00000002000a7825 */ /* 0x001fe200078e020c */
[----:B-1----:R-:W-:Y:S02]  /*4eae0*/  PRMT R19, R8, 0x7632, R19 ;  /* 0x0000763208137816 */ /* 0x002fe40000000013 */
[----:B------:R-:W-:Y:S01]  /*4eaf0*/  PRMT R20, R9, 0x7632, R20 ;  /* 0x0000763209147816 */ /* 0x000fe20000000014 */
[C---:B------:R-:W-:Y:S01]  /*4eb00*/  IMAD.WIDE R8, R0.reuse, 0x2, R14 ;  /* 0x0000000200087825 */ /* 0x040fe200078e020e */
[----:B------:R-:W-:-:S02]  /*4eb10*/  IADD3 R18, R0, c[0x0][0x198], RZ ;  /* 0x0000660000127a10 */ /* 0x000fc40007ffe0ff */
[----:B------:R-:W-:Y:S02]  /*4eb20*/  PRMT R21, R22, 0x7632, R21 ;  /* 0x0000763216157816 */ /* 0x000fe40000000015 */
[----:B------:R0:W-:Y:S01]  /*4eb30*/  @P2 STG.E.U16 [R8.64], R19 ;  /* 0x0000001308002986 */ /* 0x0001e2000c10150a */
[----:B------:R-:W-:Y:S01]  /*4eb40*/  ISETP.LT.AND P2, PT, R26, c[0x0][0x178], !P0 ;  /* 0x00005e001a007a0c */ /* 0x000fe20004741270 */
[----:B------:R-:W-:Y:S02]  /*4eb50*/  IMAD.WIDE R16, R0, 0x2, R6 ;  /* 0x0000000200107825 */ /* 0x000fe400078e0206 */
        /* <DEDUP_REMOVED lines=517> */
[----:B--2---:R0:W-:Y:S04]  /*50bb0*/  @P5 STG.E.U16 [R8.64], R2 ;  /* 0x0000000208005986 */ /* 0x0041e8000c10150a */
[----:B------:R-:W2:Y:S01]  /*50bc0*/  LDL.LU R24, [R1+0x468] ;  /* 0x0004680001187983 */ /* 0x000ea20000300800 */
[----:B-1----:R-:W-:-:S03]  /*50bd0*/  PRMT R20, R2, 0x7632, R20 ;  /* 0x0000763202147816 */ /* 0x002fc60000000014 */
[----:B------:R-:W4:Y:S01]  /*50be0*/  LDL.LU R23, [R1+0x298] ;  /* 0x0002980001177983 */ /* 0x000f220000300800 */
[----:B0-----:R-:W-:-:S03]  /*50bf0*/  IMAD.WIDE R8, R18, 0x2, R14 ;  /* 0x0000000212087825 */ /* 0x001fc600078e020e */
        /* <DEDUP_REMOVED lines=36> */
[----:B------:R-:W-:-:S04]  /*50e40*/  ISETP.LT.AND P6, PT, R28, c[0x0][0x178], !P5 ;  /* 0x00005e001c007a0c */ /* 0x000fc80006fc1270 */
[----:B------:R0:W-:Y:S01]  /*50e50*/  @P4 STG.E.U16 [R8.64], R24 ;  /* 0x0000001808004986 */ /* 0x0001e2000c10150a */
[C---:B-1----:R-:W-:Y:S01]  /*50e60*/  IMAD.WIDE R10, R18.reuse, 0x2, R12 ;  /* 0x00000002120a7825 */ /* 0x042fe200078e020c */
[----:B------:R-:W-:-:S03]  /*50e70*/  IADD3 R0, R18, c[0x0][0x198], RZ ;  /* 0x0000660012007a10 */ /* 0x000fc60007ffe0ff */
[----:B--2---:R-:W-:-:S04]  /*50e80*/  IMAD.WIDE R16, R18, 0x2, R6 ;  /* 0x0000000212107825 */ /* 0x004fc800078e0206 */
[----:B0-----:R-:W-:-:S05]  /*50e90*/  IMAD.WIDE R8, R18, 0x2, R14 ;  /* 0x0000000212087825 */ /* 0x001fca00078e020e */
[----:B----4-:R0:W-:Y:S01]  /*50ea0*/  @P2 STG.E.U16 [R8.64], R23 ;  /* 0x0000001708002986 */ /* 0x0101e2000c10150a */
[----:B------:R-:W-:-:S03]  /*50eb0*/  ISETP.LT.AND P2, PT, R26, c[0x0][0x178], !P5 ;  /* 0x00005e001a007a0c */ /* 0x000fc60006f41270 */
[----:B------:R1:W-:Y:S01]  /*50ec0*/  @P3 STG.E.U16 [R10.64], R29 ;  /* 0x0000001d0a003986 */ /* 0x0003e2000c10150a */
[----:B------:R-:W-:-:S03]  /*50ed0*/  IADD3 R22, R3, 0x6a, RZ ;  /* 0x0000006a03167810 */ /* 0x000fc60007ffe0ff */
[----:B------:R-:W-:Y:S01]  /*50ee0*/  @P0 STG.E.U16 [R16.64], R2 ;  /* 0x0000000210000986 */ /* 0x000fe2000c10150a */
[----:B------:R-:W-:Y:S01]  /*50ef0*/  ISETP.LT.AND P0, PT, R25, c[0x0][0x178], !P5 ;  /* 0x00005e0019007a0c */ /* 0x000fe20006f01270 */
[----:B------:R-:W-:Y:S01]  /*50f00*/  IMAD.WIDE R18, R0, 0x2, R4 ;  /* 0x0000000200127825 */ /* 0x000fe200078e0204 */
[----:B------:R-:W-:Y:S02]  /*50f10*/  PRMT R20, R24, 0x7632, R20 ;  /* 0x0000763218147816 */ /* 0x000fe40000000014 */
[----:B------:R-:W-:Y:S01]  /*50f20*/  ISETP.GE.AND P1, PT, R22, c[0x0][0x17c], PT ;  /* 0x00005f0016007a0c */ /* 0x000fe20003f26270 */
[C---:B0-----:R-:W-:Y:S01]  /*50f30*/  IMAD.WIDE R8, R0.reuse, 0x2, R12 ;  /* 0x0000000200087825 */ /* 0x041fe200078e020c */
[----:B------:R-:W-:Y:S01]  /*50f40*/  PRMT R22, R23, 0x7632, R22 ;  /* 0x0000763217167816 */ /* 0x000fe20000000016 */
[----:B------:R0:W-:Y:S02]  /*50f50*/  @P6 STG.E.U16 [R18.64], R20 ;  /* 0x0000001412006986 */ /* 0x0001e4000c10150a */
[----:B-1----:R-:W-:-:S02]  /*50f60*/  IMAD.WIDE R10, R0, 0x2, R14 ;  /* 0x00000002000a7825 */ /* 0x002fc400078e020e */
[----:B------:R-:W2:Y:S04]  /*50f70*/  LDL.LU R24, [R1+0x308] ;  /* 0x0003080001187983 */ /* 0x000ea80000300800 */
[----:B------:R-:W-:Y:S01]  /*50f80*/  @P2 STG.E.U16 [R10.64], R22 ;  /* 0x000000160a002986 */ /* 0x000fe2000c10150a */
[----:B0-----:R-:W-:Y:S02]  /*50f90*/  PRMT R19, R29, 0x7632, R19 ;  /* 0x000076321d137816 */ /* 0x001fe40000000013 */
[----:B------:R-:W-:Y:S01]  /*50fa0*/  PRMT R20, R2, 0x7632, R20 ;  /* 0x0000763202147816 */ /* 0x000fe20000000014 */
[----:B------:R-:W3:Y:S04]  /*50fb0*/  LDL.LU R29, [R1+0x2e8] ;  /* 0x0002e800011d7983 */ /* 0x000ee80000300800 */
[----:B------:R-:W4:Y:S04]  /*50fc0*/  LDL.LU R2, [R1+0x268] ;  /* 0x0002680001027983 */ /* 0x000f280000300800 */
[----:B------:R-:W3:Y:S04]  /*50fd0*/  LDL.LU R23, [R1+0x498] ;  /* 0x0004980001177983 */ /* 0x000ee80000300800 */
[----:B------:R0:W-:Y:S04]  /*50fe0*/  @P0 STG.E.U16 [R8.64], R19 ;  /* 0x0000001308000986 */ /* 0x0001e8000c10150a */
[----:B0-----:R-:W3:Y:S01]  /*50ff0*/  LDL.LU R19, [R1+0x478] ;  /* 0x0004780001137983 */ /* 0x001ee20000300800 */
[----:B------:R-:W-:-:S02]  /*51000*/  ISETP.LT.AND P5, PT, R27, c[0x0][0x178], !P5 ;  /* 0x00005e001b007a0c */ /* 0x000fc40006fa1270 */
[----:B------:R-:W-:Y:S02]  /*51010*/  ISETP.LT.AND P6, PT, R28, c[0x0][0x178], !P1 ;  /* 0x00005e001c007a0c */ /* 0x000fe40004fc1270 */
[----:B------:R-:W-:Y:S01]  /*51020*/  ISETP.LT.AND P3, PT, R26, c[0x0][0x178], !P1 ;  /* 0x00005e001a007a0c */ /* 0x000fe20004f61270 */
[C---:B------:R-:W-:Y:S01]  /*51030*/  IMAD.WIDE R16, R0.reuse, 0x2, R6 ;  /* 0x0000000200107825 */ /* 0x040fe200078e0206 */
[----:B------:R-:W-:Y:S02]  /*51040*/  IADD3 R18, R0, c[0x0][0x198], RZ ;  /* 0x0000660000127a10 */ /* 0x000fe40007ffe0ff */
[----:B------:R-:W-:-:S03]  /*51050*/  IADD3 R21, R3, 0x6b, RZ ;  /* 0x0000006b03157810 */ /* 0x000fc60007ffe0ff */
[C---:B------:R-:W-:Y:S02]  /*51060*/  IMAD.WIDE R10, R18.reuse, 0x2, R4 ;  /* 0x00000002120a7825 */ /* 0x040fe400078e0204 */
[----:B------:R0:W-:Y:S01]  /*51070*/  @P5 STG.E.U16 [R16.64], R20 ;  /* 0x0000001410005986 */ /* 0x0001e2000c10150a */
[----:B------:R-:W-:Y:S01]  /*51080*/  ISETP.LT.AND P5, PT, R25, c[0x0][0x178], !P1 ;  /* 0x00005e0019007a0c */ /* 0x000fe20004fa1270 */
[----:B------:R-:W-:Y:S01]  /*51090*/  IMAD.WIDE R8, R18, 0x2, R14 ;  /* 0x0000000212087825 */ /* 0x000fe200078e020e */
[----:B------:R-:W-:Y:S02]  /*510a0*/  ISETP.GE.AND P4, PT, R21, c[0x0][0x17c], PT ;  /* 0x00005f0015007a0c */ /* 0x000fe40003f86270 */
[----:B------:R-:W-:Y:S02]  /*510b0*/  ISETP.LT.AND P1, PT, R27, c[0x0][0x178], !P1 ;  /* 0x00005e001b007a0c */ /* 0x000fe40004f21270 */
[C---:B------:R-:W-:Y:S02]  /*510c0*/  IADD3 R0, R3.reuse, 0x6d, RZ ;  /* 0x0000006d03007810 */ /* 0x040fe40007ffe0ff */
[----:B------:R-:W-:-:S02]  /*510d0*/  IADD3 R21, R3, 0x6c, RZ ;  /* 0x0000006c03157810 */ /* 0x000fc40007ffe0ff */
[----:B------:R-:W-:Y:S02]  /*510e0*/  ISETP.GE.AND P0, PT, R0, c[0x0][0x17c], PT ;  /* 0x00005f0000007a0c */ /* 0x000fe40003f06270 */
[----:B------:R-:W-:Y:S02]  /*510f0*/  IADD3 R0, R18, c[0x0][0x198], RZ ;  /* 0x0000660012007a10 */ /* 0x000fe40007ffe0ff */
[----:B------:R-:W-:-:S03]  /*51100*/  ISETP.GE.AND P2, PT, R21, c[0x0][0x17c], PT ;  /* 0x00005f0015007a0c */ /* 0x000fc60003f46270 */
[----:B0-----:R-:W-:Y:S01]  /*51110*/  IMAD.WIDE R16, R0, 0x2, R4 ;  /* 0x0000000200107825 */ /* 0x001fe200078e0204 */
[----:B--2---:R-:W-:Y:S01]  /*51120*/  PRMT R21, R24, 0x7632, R21 ;  /* 0x0000763218157816 */ /* 0x004fe20000000015 */
[----:B---3--:R0:W-:Y:S01]  /*51130*/  @P6 STG.E.U16 [R10.64], R19 ;  /* 0x000000130a006986 */ /* 0x0081e2000c10150a */
[----:B------:R-:W-:-:S03]  /*51140*/  ISETP.LT.AND P6, PT, R28, c[0x0][0x178], !P4 ;  /* 0x00005e001c007a0c */ /* 0x000fc600067c1270 */
[----:B------:R1:W-:Y:S01]  /*51150*/  @P3 STG.E.U16 [R8.64], R24 ;  /* 0x0000001808003986 */ /* 0x0003e2000c10150a */
[----:B------:R-:W-:Y:S02]  /*51160*/  ISETP.LT.AND P3, PT, R26, c[0x0][0x178], !P4 ;  /* 0x00005e001a007a0c */ /* 0x000fe40006761270 */
[----:B------:R-:W-:Y:S01]  /*51170*/  PRMT R20, R19, 0x7632, R20 ;  /* 0x0000763213147816 */ /* 0x000fe20000000014 */
[----:B0-----:R-:W-:-:S04]  /*51180*/  IMAD.WIDE R10, R18, 0x2, R6 ;  /* 0x00000002120a7825 */ /* 0x001fc800078e0206 */
[----:B-1----:R-:W-:Y:S01]  /*51190*/  IMAD.WIDE R8, R18, 0x2, R12 ;  /* 0x0000000212087825 */ /* 0x002fe200078e020c */
[----:B------:R-:W2:Y:S03]  /*511a0*/  LDL.LU R24, [R1+0x1a8] ;  /* 0x0001a80001187983 */ /* 0x000ea60000300800 */
[----:B------:R-:W-:Y:S01]  /*511b0*/  IMAD.WIDE R18, R0, 0x2, R14 ;  /* 0x0000000200127825 */ /* 0x000fe200078e020e */
[----:B------:R0:W-:Y:S01]  /*511c0*/  @P5 STG.E.U16 [R8.64], R29 ;  /* 0x0000001d08005986 */ /* 0x0001e2000c10150a */
[----:B------:R-:W-:-:S03]  /*511d0*/  ISETP.LT.AND P5, PT, R28, c[0x0][0x178], !P2 ;  /* 0x00005e001c007a0c */ /* 0x000fc600057a1270 */
[----:B----4-:R1:W-:Y:S01]  /*511e0*/  @P1 STG.E.U16 [R10.64], R2 ;  /* 0x000000020a001986 */ /* 0x0103e2000c10150a */
[----:B------:R-:W-:Y:S02]  /*511f0*/  ISETP.LT.AND P1, PT, R25, c[0x0][0x178], !P4 ;  /* 0x00005e0019007a0c */ /* 0x000fe40006721270 */
[----:B------:R-:W-:Y:S01]  /*51200*/  ISETP.LT.AND P4, PT, R27, c[0x0][0x178], !P4 ;  /* 0x00005e001b007a0c */ /* 0x000fe20006781270 */
[----:B------:R3:W-:Y:S04]  /*51210*/  @P6 STG.E.U16 [R16.64], R20 ;  /* 0x0000001410006986 */ /* 0x0007e8000c10150a */
[----:B------:R4:W-:Y:S01]  /*51220*/  @P3 STG.E.U16 [R18.64], R21 ;  /* 0x0000001512003986 */ /* 0x0009e2000c10150a */
[----:B0-----:R-:W-:-:S04]  /*51230*/  IMAD.WIDE R8, R0, 0x2, R12 ;  /* 0x0000000200087825 */ /* 0x001fc800078e020c */
[----:B-1----:R-:W-:Y:S01]  /*51240*/  IMAD.WIDE R10, R0, 0x2, R6 ;  /* 0x00000002000a7825 */ /* 0x002fe200078e0206 */
[----:B---3--:R-:W-:Y:S02]  /*51250*/  PRMT R20, R2, 0x7632, R20 ;  /* 0x0000763202147816 */ /* 0x008fe40000000014 */
[----:B----4-:R-:W-:Y:S02]  /*51260*/  IADD3 R18, R0, c[0x0][0x198], RZ ;  /* 0x0000660000127a10 */ /* 0x010fe40007ffe0ff */
[----:B------:R-:W-:Y:S02]  /*51270*/  PRMT R19, R29, 0x7632, R19 ;  /* 0x000076321d137816 */ /* 0x000fe40000000013 */
[----:B------:R-:W-:Y:S01]  /*51280*/  IADD3 R21, R3, 0x6e, RZ ;  /* 0x0000006e03157810 */ /* 0x000fe20007ffe0ff */
[----:B------:R-:W-:Y:S01]  /*51290*/  IMAD.WIDE R16, R18, 0x2, R4 ;  /* 0x0000000212107825 */ /* 0x000fe200078e0204 */
[----:B------:R-:W3:Y:S04]  /*512a0*/  LDL.LU R29, [R1+0x4b8] ;  /* 0x0004b800011d7983 */ /* 0x000ee80000300800 */
[----:B------:R-:W-:Y:S01]  /*512b0*/  @P1 STG.E.U16 [R8.64], R19 ;  /* 0x0000001308001986 */ /* 0x000fe2000c10150a */
[----:B------:R-:W-:-:S03]  /*512c0*/  ISETP.GE.AND P1, PT, R21, c[0x0][0x17c], PT ;  /* 0x00005f0015007a0c */ /* 0x000fc60003f26270 */
[----:B------:R-:W4:Y:S04]  /*512d0*/  LDL.LU R2, [R1+0x4a8] ;  /* 0x0004a80001027983 */ /* 0x000f280000300800 */
[----:B------:R-:W-:Y:S04]  /*512e0*/  @P4 STG.E.U16 [R10.64], R20 ;  /* 0x000000140a004986 */ /* 0x000fe8000c10150a */
[----:B------:R-:W2:Y:S04]  /*512f0*/  LDL.LU R21, [R1+0x2f8] ;  /* 0x0002f80001157983 */ /* 0x000ea80000300800 */
[----:B------:R0:W-:Y:S04]  /*51300*/  @P5 STG.E.U16 [R16.64], R23 ;  /* 0x0000001710005986 */ /* 0x0001e8000c10150a */
[----:B0-----:R-:W2:Y:S01]  /*51310*/  LDL.LU R17, [R1+0x488] ;  /* 0x0004880001117983 */ /* 0x001ea20000300800 */
[----:B------:R-:W-:-:S02]  /*51320*/  ISETP.LT.AND P3, PT, R26, c[0x0][0x178], !P2 ;  /* 0x00005e001a007a0c */ /* 0x000fc40005761270 */
[----:B------:R-:W-:Y:S01]  /*51330*/  ISETP.LT.AND P6, PT, R25, c[0x0][0x178], !P2 ;  /* 0x00005e0019007a0c */ /* 0x000fe200057c1270 */
[----:B------:R-:W-:-:S04]  /*51340*/  IMAD.WIDE R10, R18, 0x2, R14 ;  /* 0x00000002120a7825 */ /* 0x000fc800078e020e */
[C---:B------:R-:W-:Y:S01]  /*51350*/  IMAD.WIDE R8, R18.reuse, 0x2, R12 ;  /* 0x0000000212087825 */ /* 0x040fe200078e020c */
[----:B------:R-:W-:Y:S02]  /*51360*/  IADD3 R0, R18, c[0x0][0x198], RZ ;  /* 0x0000660012007a10 */ /* 0x000fe40007ffe0ff */
[----:B------:R-:W-:Y:S02]  /*51370*/  ISETP.LT.AND P2, PT, R27, c[0x0][0x178], !P2 ;  /* 0x00005e001b007a0c */ /* 0x000fe40005741270 */
[----:B------:R-:W-:Y:S02]  /*51380*/  ISETP.LT.AND P4, PT, R28, c[0x0][0x178], !P0 ;  /* 0x00005e001c007a0c */ /* 0x000fe40004781270 */
[----:B------:R-:W-:Y:S02]  /*51390*/  ISETP.LT.AND P5, PT, R26, c[0x0][0x178], !P0 ;  /* 0x00005e001a007a0c */ /* 0x000fe400047a1270 */
[----:B------:R-:W-:Y:S01]  /*513a0*/  IADD3 R16, R3, 0x6f, RZ ;  /* 0x0000006f03107810 */ /* 0x000fe20007ffe0ff */
[----:B--2---:R-:W-:Y:S04]  /*513b0*/  @P3 STG.E.U16 [R10.64], R17 ;  /* 0x000000110a003986 */ /* 0x004fe8000c10150a */
[----:B------:R0:W-:Y:S02]  /*513c0*/  @P6 STG.E.U16 [R8.64], R21 ;  /* 0x0000001508006986 */ /* 0x0001e4000c10150a */
[----:B0-----:R-:W-:Y:S01]  /*513d0*/  IMAD.WIDE R8, R18, 0x2, R6 ;  /* 0x0000000212087825 */ /* 0x001fe200078e0206 */
[----:B------:R-:W-:-:S02]  /*513e0*/  PRMT R18, R23, 0x7632, R18 ;  /* 0x0000763217127816 */ /* 0x000fc40000000012 */
[----:B------:R-:W2:Y:S01]  /*513f0*/  LDL R23, [R1+0x328] ;  /* 0x0003280001177983 */ /* 0x000ea20000100800 */
[----:B------:R-:W-:Y:S01]  /*51400*/  ISETP.GE.AND P3, PT, R16, c[0x0][0x17c], PT ;  /* 0x00005f0010007a0c */ /* 0x000fe20003f66270 */
[----:B------:R-:W-:Y:S01]  /*51410*/  IMAD.WIDE R10, R0, 0x2, R4 ;  /* 0x00000002000a7825 */ /* 0x000fe200078e0204 */
[----:B------:R-:W-:-:S03]  /*51420*/  PRMT R19, R17, 0x7632, R19 ;  /* 0x0000763211137816 */ /* 0x000fc60000000013 */
[----:B------:R-:W-:Y:S01]  /*51430*/  IMAD.WIDE R16, R0, 0x2, R14 ;  /* 0x0000000200107825 */ /* 0x000fe200078e020e */
[----:B------:R-:W-:Y:S04]  /*51440*/  @P2 STG.E.U16 [R8.64], R24 ;  /* 0x0000001808002986 */ /* 0x000fe8000c10150a */
[----:B------:R-:W-:Y:S04]  /*51450*/  @P4 STG.E.U16 [R10.64], R18 ;  /* 0x000000120a004986 */ /* 0x000fe8000c10150a */
[----:B------:R0:W-:Y:S02]  /*51460*/  @P5 STG.E.U16 [R16.64], R19 ;  /* 0x0000001310005986 */ /* 0x0001e4000c10150a */
[----:B0-----:R-:W-:-:S02]  /*51470*/  PRMT R17, R24, 0x7632, R17 ;  /* 0x0000763218117816 */ /* 0x001fc40000000011 */
[----:B------:R-:W2:Y:S01]  /*51480*/  LDL.LU R24, [R1+0x318] ;  /* 0x0003180001187983 */ /* 0x000ea20000300800 */
[----:B------:R-:W-:Y:S02]  /*51490*/  ISETP.LT.AND P2, PT, R25, c[0x0][0x178], !P0 ;  /* 0x00005e0019007a0c */ /* 0x000fe40004741270 */
[----:B------:R-:W-:Y:S02]  /*514a0*/  ISETP.LT.AND P0, PT, R27, c[0x0][0x178], !P0 ;  /* 0x00005e001b007a0c */ /* 0x000fe40004701270 */
[----:B------:R-:W-:Y:S01]  /*514b0*/  ISETP.LT.AND P5, PT, R28, c[0x0][0x178], !P1 ;  /* 0x00005e001c007a0c */ /* 0x000fe20004fa1270 */
[----:B------:R-:W-:Y:S01]  /*514c0*/  IMAD.WIDE R8, R0, 0x2, R12 ;  /* 0x0000000200087825 */ /* 0x000fe200078e020c */
[----:B------:R-:W-:Y:S02]  /*514d0*/  ISETP.LT.AND P4, PT, R26, c[0x0][0x178], !P1 ;  /* 0x00005e001a007a0c */ /* 0x000fe40004f81270 */
[----:B------:R-:W-:Y:S01]  /*514e0*/  PRMT R16, R21, 0x7632, R16 ;  /* 0x0000763215107816 */ /* 0x000fe20000000010 */
[----:B------:R-:W-:Y:S01]  /*514f0*/  IMAD.WIDE R10, R0, 0x2, R6 ;  /* 0x00000002000a7825 */ /* 0x000fe200078e0206 */
[----:B------:R-:W-:-:S02]  /*51500*/  ISETP.LT.AND P6, PT, R25, c[0x0][0x178], !P1 ;  /* 0x00005e0019007a0c */ /* 0x000fc40004fc1270 */
[----:B------:R-:W-:Y:S01]  /*51510*/  IADD3 R0, R0, c[0x0][0x198], RZ ;  /* 0x0000660000007a10 */ /* 0x000fe20007ffe0ff */
[----:B------:R0:W-:Y:S04]  /*51520*/  @P2 STG.E.U16 [R8.64], R16 ;  /* 0x0000001008002986 */ /* 0x0001e8000c10150a */
[----:B------:R1:W-:Y:S01]  /*51530*/  @P0 STG.E.U16 [R10.64], R17 ;  /* 0x000000110a000986 */ /* 0x0003e2000c10150a */
[----:B------:R-:W-:Y:S01]  /*51540*/  IADD3 R18, R3, 0x70, RZ ;  /* 0x0000007003127810 */ /* 0x000fe20007ffe0ff */
[----:B0-----:R-:W-:-:S04]  /*51550*/  IMAD.WIDE R8, R0, 0x2, R4 ;  /* 0x0000000200087825 */ /* 0x001fc800078e0204 */
[C---:B-1----:R-:W-:Y:S01]  /*51560*/  IMAD.WIDE R10, R0.reuse, 0x2, R14 ;  /* 0x00000002000a7825 */ /* 0x042fe200078e020e */
[----:B---3--:R0:W-:Y:S03]  /*51570*/  @P5 STG.E.U16 [R8.64], R29 ;  /* 0x0000001d08005986 */ /* 0x0081e6000c10150a */
[----:B------:R-:W-:Y:S01]  /*51580*/  IMAD.WIDE R16, R0, 0x2, R12 ;  /* 0x0000000200107825 */ /* 0x000fe200078e020c */
[----:B----4-:R1:W-:Y:S01]  /*51590*/  @P4 STG.E.U16 [R10.64], R2 ;  /* 0x000000020a004986 */ /* 0x0103e2000c10150a */
[----:B------:R-:W-:Y:S02]  /*515a0*/  ISETP.GE.AND P2, PT, R18, c[0x0][0x17c], PT ;  /* 0x00005f0012007a0c */ /* 0x000fe40003f46270 */
[----:B------:R-:W-:Y:S02]  /*515b0*/  IADD3 R18, R3, 0x71, RZ ;  /* 0x0000007103127810 */ /* 0x000fe40007ffe0ff */
[----:B------:R-:W-:-:S02]  /*515c0*/  ISETP.LT.AND P1, PT, R27, c[0x0][0x178], !P1 ;  /* 0x00005e001b007a0c */ /* 0x000fc40004f21270 */
[----:B------:R-:W-:Y:S02]  /*515d0*/  ISETP.LT.AND P5, PT, R28, c[0x0][0x178], !P3 ;  /* 0x00005e001c007a0c */ /* 0x000fe40005fa1270 */
[----:B------:R-:W-:Y:S02]  /*515e0*/  ISETP.GE.AND P0, PT, R18, c[0x0][0x17c], PT ;  /* 0x00005f0012007a0c */ /* 0x000fe40003f06270 */
[C---:B------:R-:W-:Y:S01]  /*515f0*/  IADD3 R18, R0.reuse, c[0x0][0x198], RZ ;  /* 0x0000660000127a10 */ /* 0x040fe20007ffe0ff */
[----:B0-----:R-:W-:Y:S01]  /*51600*/  IMAD.WIDE R8, R0, 0x2, R6 ;  /* 0x0000000200087825 */ /* 0x001fe200078e0206 */
[----:B------:R-:W-:-:S03]  /*51610*/  PRMT R0, R29, 0x7632, R0 ;  /* 0x000076321d007816 */ /* 0x000fc60000000000 */
[----:B-1----:R-:W-:Y:S01]  /*51620*/  IMAD.WIDE R10, R18, 0x2, R4 ;  /* 0x00000002120a7825 */ /* 0x002fe200078e0204 */
[----:B--2---:R0:W-:Y:S04]  /*51630*/  @P6 STG.E.U16 [R16.64], R23 ;  /* 0x0000001710006986 */ /* 0x0041e8000c10150a */
[----:B0-----:R-:W2:Y:S04]  /*51640*/  LDL.LU R17, [R1+0x328] ;  /* 0x0003280001117983 */ /* 0x001ea80000300800 */
[----:B------:R-:W3:Y:S04]  /*51650*/  LDL.LU R29, [R1+0x19c] ;  /* 0x00019c00011d7983 */ /* 0x000ee80000300800 */
[----:B------:R-:W4:Y:S04]  /*51660*/  LDL.LU R21, [R1+0x17c] ;  /* 0x00017c0001157983 */ /* 0x000f280000300800 */
[----:B------:R-:W3:Y:S04]  /*51670*/  LDL.LU R23, [R1+0x15c] ;  /* 0x00015c0001177983 */ /* 0x000ee80000300800 */
[----:B------:R-:W-:Y:S04]  /*51680*/  @P1 STG.E.U16 [R8.64], R24 ;  /* 0x0000001808001986 */ /* 0x000fe8000c10150a */
[----:B------:R0:W-:Y:S02]  /*51690*/  @P5 STG.E.U16 [R10.64], R0 ;  /* 0x000000000a005986 */ /* 0x0001e4000c10150a */
[----:B0-----:R-:W-:-:S02]  /*516a0*/  PRMT R0, R2, 0x7632, R0 ;  /* 0x0000763202007816 */ /* 0x001fc40000000000 */
[----:B------:R-:W4:Y:S01]  /*516b0*/  LDL.LU R2, [R1+0x13c] ;  /* 0x00013c0001027983 */ /* 0x000f220000300800 */
[----:B------:R-:W-:-:S03]  /*516c0*/  PRMT R20, R24, 0x7632, R20 ;  /* 0x0000763218147816 */ /* 0x000fc60000000014 */
[----:B------:R-:W4:Y:S01]  /*516d0*/  LDL.LU R24, [R1+0x21c] ;  /* 0x00021c0001187983 */ /* 0x000f220000300800 */
[----:B------:R-:W-:Y:S02]  /*516e0*/  ISETP.LT.AND P6, PT, R26, c[0x0][0x178], !P3 ;  /* 0x00005e001a007a0c */ /* 0x000fe40005fc1270 */
[----:B------:R-:W-:Y:S02]  /*516f0*/  ISETP.LT.AND P1, PT, R25, c[0x0][0x178], !P3 ;  /* 0x00005e0019007a0c */ /* 0x000fe40005f21270 */
[----:B------:R-:W-:Y:S01]  /*51700*/  ISETP.LT.AND P3, PT, R27, c[0x0][0x178], !P3 ;  /* 0x00005e001b007a0c */ /* 0x000fe20005f61270 */
[----:B------:R-:W-:Y:S01]  /*51710*/  IMAD.WIDE R8, R18, 0x2, R14 ;  /* 0x0000000212087825 */ /* 0x000fe200078e020e */
[----:B------:R-:W-:Y:S02]  /*51720*/  IADD3 R16, R3, 0x72, RZ ;  /* 0x0000007203107810 */ /* 0x000fe40007ffe0ff */
[----:B------:R-:W-:Y:S01]  /*51730*/  ISETP.LT.AND P5, PT, R28, c[0x0][0x178], !P2 ;  /* 0x00005e001c007a0c */ /* 0x000fe200057a1270 */
[----:B------:R-:W-:Y:S01]  /*51740*/  IMAD.WIDE R10, R18, 0x2, R12 ;  /* 0x00000002120a7825 */ /* 0x000fe200078e020c */
[----:B------:R-:W-:-:S03]  /*51750*/  ISETP.GE.AND P4, PT, R16, c[0x0][0x17c], PT ;  /* 0x00005f0010007a0c */ /* 0x000fc60003f86270 */
[----:B------:R0:W-:Y:S01]  /*51760*/  @P6 STG.E.U16 [R8.64], R0 ;  /* 0x0000000008006986 */ /* 0x0001e2000c10150a */
[----:B------:R-:W-:Y:S02]  /*51770*/  ISETP.LT.AND P6, PT, R26, c[0x0][0x178], !P2 ;  /* 0x00005e001a007a0c */ /* 0x000fe400057c1270 */
[----:B0-----:R-:W-:-:S05]  /*51780*/  IADD3 R0, R18, c[0x0][0x198], RZ ;  /* 0x0000660012007a10 */ /* 0x001fca0007ffe0ff */
[----:B------:R-:W-:Y:S01]  /*51790*/  IMAD.WIDE R8, R0, 0x2, R14 ;  /* 0x0000000200087825 */ /* 0x000fe200078e020e */
[----:B--2---:R-:W-:-:S03]  /*517a0*/  PRMT R19, R17, 0x7632, R19 ;  /* 0x0000763211137816 */ /* 0x004fc60000000013 */
[----:B------:R-:W-:Y:S02]  /*517b0*/  IMAD.WIDE R16, R18, 0x2, R6 ;  /* 0x0000000212107825 */ /* 0x000fe400078e0206 */
[----:B------:R0:W-:Y:S04]  /*517c0*/  @P1 STG.E.U16 [R10.64], R19 ;  /* 0x000000130a001986 */ /* 0x0001e8000c10150a */
[----:B------:R1:W-:Y:S01]  /*517d0*/  @P3 STG.E.U16 [R16.64], R20 ;  /* 0x0000001410003986 */ /* 0x0003e2000c10150a */
[----:B------:R-:W-:Y:S02]  /*517e0*/  ISETP.LT.AND P3, PT, R25, c[0x0][0x178], !P2 ;  /* 0x00005e0019007a0c */ /* 0x000fe40005761270 */
[----:B------:R-:W-:Y:S01]  /*517f0*/  ISETP.LT.AND P2, PT, R27, c[0x0][0x178], !P2 ;  /* 0x00005e001b007a0c */ /* 0x000fe20005741270 */
[----:B0-----:R-:W-:-:S05]  /*51800*/  IMAD.WIDE R10, R0, 0x2, R4 ;  /* 0x00000002000a7825 */ /* 0x001fca00078e0204 */
[----:B---3--:R0:W-:Y:S04]  /*51810*/  @P5 STG.E.U16 [R10.64], R29 ;  /* 0x0000001d0a005986 */ /* 0x0081e8000c10150a */
[----:B----4-:R2:W-:Y:S01]  /*51820*/  @P6 STG.E.U16 [R8.64], R21 ;  /* 0x0000001508006986 */ /* 0x0105e2000c10150a */
[----:B------:R-:W-:Y:S02]  /*51830*/  ISETP.LT.AND P6, PT, R28, c[0x0][0x178], !P0 ;  /* 0x00005e001c007a0c */ /* 0x000fe400047c1270 */
[----:B-1----:R-:W-:Y:S01]  /*51840*/  IADD3 R16, R3, 0x73, RZ ;  /* 0x0000007303107810 */ /* 0x002fe20007ffe0ff */
[----:B0-----:R-:W-:-:S04]  /*51850*/  IMAD.WIDE R10, R0, 0x2, R12 ;  /* 0x00000002000a7825 */ /* 0x001fc800078e020c */
[C---:B--2---:R-:W-:Y:S01]  /*51860*/  IMAD.WIDE R8, R0.reuse, 0x2, R6 ;  /* 0x0000000200087825 */ /* 0x044fe200078e0206 */
[----:B------:R-:W-:Y:S01]  /*51870*/  IADD3 R0, R0, c[0x0][0x198], RZ ;  /* 0x0000660000007a10 */ /* 0x000fe20007ffe0ff */
[----:B------:R-:W-:Y:S01]  /*51880*/  @P3 STG.E.U16 [R10.64], R23 ;  /* 0x000000170a003986 */ /* 0x000fe2000c10150a */
[----:B------:R-:W-:Y:S02]  /*51890*/  ISETP.GE.AND P1, PT, R16, c[0x0][0x17c], PT ;  /* 0x00005f0010007a0c */ /* 0x000fe40003f26270 */
[----:B------:R-:W-:Y:S01]  /*518a0*/  ISETP.LT.AND P3, PT, R26, c[0x0][0x178], !P0 ;  /* 0x00005e001a007a0c */ /* 0x000fe20004761270 */
[----:B------:R0:W-:Y:S01]  /*518b0*/  @P2 STG.E.U16 [R8.64], R2 ;  /* 0x0000000208002986 */ /* 0x0001e2000c10150a */
[----:B------:R-:W-:Y:S02]  /*518c0*/  ISETP.LT.AND P2, PT, R27, c[0x0][0x178], !P0 ;  /* 0x00005e001b007a0c */ /* 0x000fe40004741270 */
[----:B------:R-:W-:Y:S02]  /*518d0*/  PRMT R16, R29, 0x7632, R16 ;  /* 0x000076321d107816 */ /* 0x000fe40000000010 */
[----:B------:R-:W-:Y:S01]  /*518e0*/  ISETP.LT.AND P0, PT, R25, c[0x0][0x178], !P0 ;  /* 0x00005e0019007a0c */ /* 0x000fe20004701270 */
[----:B------:R-:W2:Y:S01]  /*518f0*/  LDL.LU R29, [R1+0x1fc] ;  /* 0x0001fc00011d7983 */ /* 0x000ea20000300800 */
[----:B------:R-:W-:Y:S01]  /*51900*/  IADD3 R17, R3, 0x74, RZ ;  /* 0x0000007403117810 */ /* 0x000fe20007ffe0ff */
[----:B0-----:R-:W-:-:S03]  /*51910*/  IMAD.WIDE R8, R0, 0x2, R4 ;  /* 0x0000000200087825 */ /* 0x001fc600078e0204 */
[----:B------:R-:W-:Y:S02]  /*51920*/  ISETP.GE.AND P5, PT, R17, c[0x0][0x17c], PT ;  /* 0x00005f0011007a0c */ /* 0x000fe40003fa6270 */
[----:B------:R-:W-:Y:S01]  /*51930*/  PRMT R20, R21, 0x7632, R20 ;  /* 0x0000763215147816 */ /* 0x000fe20000000014 */
[----:B------:R0:W-:Y:S01]  /*51940*/  @P6 STG.E.U16 [R8.64], R16 ;  /* 0x0000001008006986 */ /* 0x0001e2000c10150a */
[----:B------:R-:W-:Y:S01]  /*51950*/  ISETP.LT.AND P6, PT, R28, c[0x0][0x178], !P4 ;  /* 0x00005e001c007a0c */ /* 0x000fe200067c1270 */
[----:B------:R-:W-:Y:S01]  /*51960*/  IMAD.WIDE R10, R0, 0x2, R14 ;  /* 0x00000002000a7825 */ /* 0x000fe200078e020e */
[----:B------:R-:W-:Y:S02]  /*51970*/  PRMT R18, R23, 0x7632, R18 ;  /* 0x0000763217127816 */ /* 0x000fe40000000012 */
[----:B------:R-:W-:Y:S02]  /*51980*/  PRMT R19, R2, 0x7632, R19 ;  /* 0x0000763202137816 */ /* 0x000fe40000000013 */
[----:B------:R1:W-:Y:S04]  /*51990*/  @P3 STG.E.U16 [R10.64], R20 ;  /* 0x000000140a003986 */ /* 0x0003e8000c10150a */
[----:B------:R-:W3:Y:S01]  /*519a0*/  LDL.LU R2, [R1+0x14c] ;  /* 0x00014c0001027983 */ /* 0x000ee20000300800 */
[----:B0-----:R-:W-:-:S04]  /*519b0*/  IMAD.WIDE R8, R0, 0x2, R12 ;  /* 0x0000000200087825 */ /* 0x001fc800078e020c */
[C---:B------:R-:W-:Y:S01]  /*519c0*/  IMAD.WIDE R16, R0.reuse, 0x2, R6 ;  /* 0x0000000200107825 */ /* 0x040fe200078e0206 */
[----:B------:R-:W-:Y:S01]  /*519d0*/  IADD3 R0, R0, c[0x0][0x198], RZ ;  /* 0x0000660000007a10 */ /* 0x000fe20007ffe0ff */
[----:B------:R-:W-:Y:S04]  /*519e0*/  @P0 STG.E.U16 [R8.64], R18 ;  /* 0x0000001208000986 */ /* 0x000fe8000c10150a */
[----:B------:R0:W-:Y:S01]  /*519f0*/  @P2 STG.E.U16 [R16.64], R19 ;  /* 0x0000001310002986 */ /* 0x0001e2000c10150a */
[----:B-1----:R-:W-:-:S05]  /*51a00*/  IMAD.WIDE R10, R0, 0x2, R4 ;  /* 0x00000002000a7825 */ /* 0x002fca00078e0204 */
[----:B------:R1:W-:Y:S01]  /*51a10*/  @P6 STG.E.U16 [R10.64], R24 ;  /* 0x000000180a006986 */ /* 0x0003e2000c10150a */
[----:B0-----:R-:W-:-:S04]  /*51a20*/  IADD3 R17, R3, 0x76, RZ ;  /* 0x0000007603117810 */ /* 0x001fc80007ffe0ff */
[----:B------:R-:W-:Y:S02]  /*51a30*/  ISETP.GE.AND P6, PT, R17, c[0x0][0x17c], PT ;  /* 0x00005f0011007a0c */ /* 0x000fe40003fc6270 */
[----:B------:R-:W4:Y:S01]  /*51a40*/  LDL.LU R17, [R1+0x18c] ;  /* 0x00018c0001117983 */ /* 0x000f220000300800 */
[----:B------:R-:W-:Y:S02]  /*51a50*/  ISETP.LT.AND P3, PT, R26, c[0x0][0x178], !P4 ;  /* 0x00005e001a007a0c */ /* 0x000fe40006761270 */
[----:B------:R-:W-:Y:S01]  /*51a60*/  IADD3 R16, R3, 0x75, RZ ;  /* 0x0000007503107810 */ /* 0x000fe20007ffe0ff */
[----:B------:R-:W4:Y:S03]  /*51a70*/  LDL.LU R21, [R1+0x25c] ;  /* 0x00025c0001157983 */ /* 0x000f260000300800 */
[----:B------:R-:W-:Y:S02]  /*51a80*/  ISETP.GE.AND P2, PT, R16, c[0x0][0x17c], PT ;  /* 0x00005f0010007a0c */ /* 0x000fe40003f46270 */
[----:B------:R-:W-:Y:S01]  /*51a90*/  PRMT R16, R24, 0x7632, R16 ;  /* 0x0000763218107816 */ /* 0x000fe20000000010 */
[----:B------:R-:W-:Y:S01]  /*51aa0*/  IMAD.WIDE R8, R0, 0x2, R14 ;  /* 0x0000000200087825 */ /* 0x000fe200078e020e */
[----:B-1----:R-:W4:Y:S04]  /*51ab0*/  LDL.LU R24, [R1+0x23c] ;  /* 0x00023c0001187983 */ /* 0x002f280000300800 */
[----:B------:R-:W4:Y:S01]  /*51ac0*/  LDL.LU R23, [R1+0x20c] ;  /* 0x00020c0001177983 */ /* 0x000f220000300800 */
[----:B------:R-:W-:-:S02]  /*51ad0*/  ISETP.LT.AND P0, PT, R25, c[0x0][0x178], !P4 ;  /* 0x00005e0019007a0c */ /* 0x000fc40006701270 */
[----:B------:R-:W-:Y:S01]  /*51ae0*/  ISETP.LT.AND P4, PT, R27, c[0x0][0x178], !P4 ;  /* 0x00005e001b007a0c */ /* 0x000fe20006781270 */
[----:B------:R-:W-:Y:S01]  /*51af0*/  IMAD.WIDE R10, R0, 0x2, R12 ;  /* 0x00000002000a7825 */ /* 0x000fe200078e020c */
[----:B--2---:R0:W-:Y:S01]  /*51b00*/  @P3 STG.E.U16 [R8.64], R29 ;  /* 0x0000001d08003986 */ /* 0x0041e2000c10150a */
[----:B------:R-:W-:-:S03]  /*51b10*/  PRMT R20, R29, 0x7632, R20 ;  /* 0x000076321d147816 */ /* 0x000fc60000000014 */
[----:B0-----:R-:W2:Y:S01]  /*51b20*/  LDL.LU R29, [R1+0x16c] ;  /* 0x00016c00011d7983 */ /* 0x001ea20000300800 */
[----:B------:R-:W-:Y:S01]  /*51b30*/  IMAD.WIDE R8, R0, 0x2, R6 ;  /* 0x0000000200087825 */ /* 0x000fe200078e0206 */
[----:B---3--:R-:W-:-:S03]  /*51b40*/  PRMT R19, R2, 0x7632, R19 ;  /* 0x0000763202137816 */ /* 0x008fc60000000013 */
[----:B----4-:R-:W-:Y:S04]  /*51b50*/  @P0 STG.E.U16 [R10.64], R17 ;  /* 0x000000110a000986 */ /* 0x010fe8000c10150a */
[----:B------:R0:W-:Y:S04]  /*51b60*/  @P4 STG.E.U16 [R8.64], R2 ;  /* 0x0000000208004986 */ /* 0x0001e8000c10150a */
[----:B0-----:R-:W3:Y:S01]  /*51b70*/  LDL.LU R2, [R1+0x3ec] ;  /* 0x0003ec0001027983 */ /* 0x001ee20000300800 */
[----:B------:R-:W-:Y:S02]  /*51b80*/  ISETP.LT.AND P3, PT, R28, c[0x0][0x178], !P1 ;  /* 0x00005e001c007a0c */ /* 0x000fe40004f61270 */
[----:B------:R-:W-:-:S02]  /*51b90*/  ISETP.LT.AND P0, PT, R26, c[0x0][0x178], !P1 ;  /* 0x00005e001a007a0c */ /* 0x000fc40004f01270 */
[----:B------:R-:W-:Y:S02]  /*51ba0*/  IADD3 R0, R0, c[0x0][0x198], RZ ;  /* 0x0000660000007a10 */ /* 0x000fe40007ffe0ff */
[----:B------:R-:W-:Y:S02]  /*51bb0*/  ISETP.LT.AND P4, PT, R27, c[0x0][0x178], !P1 ;  /* 0x00005e001b007a0c */ /* 0x000fe40004f81270 */
[----:B------:R-:W-:Y:S01]  /*51bc0*/  ISETP.LT.AND P1, PT, R25, c[0x0][0x178], !P1 ;  /* 0x00005e0019007a0c */ /* 0x000fe20004f21270 */
[----:B------:R-:W-:-:S04]  /*51bd0*/  IMAD.WIDE R8, R0, 0x2, R4 ;  /* 0x0000000200087825 */ /* 0x000fc800078e0204 */
[----:B------:R-:W-:Y:S01]  /*51be0*/  IMAD.WIDE R10, R0, 0x2, R14 ;  /* 0x00000002000a7825 */ /* 0x000fe200078e020e */
[----:B------:R0:W-:Y:S01]  /*51bf0*/  @P3 STG.E.U16 [R8.64], R16 ;  /* 0x0000001008003986 */ /* 0x0001e2000c10150a */
[----:B------:R-:W-:Y:S02]  /*51c00*/  PRMT R18, R17, 0x7632, R18 ;  /* 0x0000763211127816 */ /* 0x000fe40000000012 */
[----:B------:R-:W-:Y:S01]  /*51c10*/  ISETP.LT.AND P3, PT, R28, c[0x0][0x178], !P5 ;  /* 0x00005e001c007a0c */ /* 0x000fe20006f61270 */
[----:B------:R1:W-:Y:S01]  /*51c20*/  @P0 STG.E.U16 [R10.64], R20 ;  /* 0x000000140a000986 */ /* 0x0003e2000c10150a */
[----:B------:R-:W-:Y:S01]  /*51c30*/  ISETP.LT.AND P0, PT, R26, c[0x0][0x178], !P5 ;  /* 0x00005e001a007a0c */ /* 0x000fe20006f01270 */
[----:B0-----:R-:W-:-:S04]  /*51c40*/  IMAD.WIDE R8, R0, 0x2, R12 ;  /* 0x0000000200087825 */ /* 0x001fc800078e020c */
[C---:B------:R-:W-:Y:S01]  /*51c50*/  IMAD.WIDE R16, R0.reuse, 0x2, R6 ;  /* 0x0000000200107825 */ /* 0x040fe200078e0206 */
[----:B------:R-:W-:Y:S01]  /*51c60*/  IADD3 R0, R0, c[0x0][0x198], RZ ;  /* 0x0000660000007a10 */ /* 0x000fe20007ffe0ff */
[----:B------:R0:W-:Y:S04]  /*51c70*/  @P1 STG.E.U16 [R8.64], R18 ;  /* 0x0000001208001986 */ /* 0x0001e8000c10150a */
[----:B------:R4:W-:Y:S01]  /*51c80*/  @P4 STG.E.U16 [R16.64], R19 ;  /* 0x0000001310004986 */ /* 0x0009e2000c10150a */
[----:B------:R-:W-:Y:S01]  /*51c90*/  ISETP.LT.AND P4, PT, R25, c[0x0][0x178], !P5 ;  /* 0x00005e0019007a0c */ /* 0x000fe20006f81270 */
[----:B-1----:R-:W-:Y:S01]  /*51ca0*/  IMAD.WIDE R10, R0, 0x2, R4 ;  /* 0x00000002000a7825 */ /* 0x002fe200078e0204 */
[----:B------:R-:W-:-:S03]  /*51cb0*/  ISETP.LT.AND P5, PT, R27, c[0x0][0x178], !P5 ;  /* 0x00005e001b007a0c */ /* 0x000fc60006fa1270 */
[----:B0-----:R-:W-:Y:S01]  /*51cc0*/  IMAD.WIDE R8, R0, 0x2, R14 ;  /* 0x0000000200087825 */ /* 0x001fe200078e020e */
[----:B------:R0:W-:Y:S04]  /*51cd0*/  @P3 STG.E.U16 [R10.64], R21 ;  /* 0x000000150a003986 */ /* 0x0001e8000c10150a */
[----:B------:R1:W-:Y:S01]  /*51ce0*/  @P0 STG.E.U16 [R8.64], R24 ;  /* 0x0000001808000986 */ /* 0x0003e2000c10150a */
[----:B------:R-:W-:Y:S02]  /*51cf0*/  ISETP.LT.AND P0, PT, R28, c[0x0][0x178], !P2 ;  /* 0x00005e001c007a0c */ /* 0x000fe40005701270 */
[----:B----4-:R-:W-:Y:S01]  /*51d00*/  IADD3 R16, R3, 0x77, RZ ;  /* 0x0000007703107810 */ /* 0x010fe20007ffe0ff */
[----:B0-----:R-:W-:-:S04]  /*51d10*/  IMAD.WIDE R10, R0, 0x2, R12 ;  /* 0x00000002000a7825 */ /* 0x001fc800078e020c */
[C---:B-1----:R-:W-:Y:S01]  /*51d20*/  IMAD.WIDE R8, R0.reuse, 0x2, R6 ;  /* 0x0000000200087825 */ /* 0x042fe200078e0206 */
[----:B------:R-:W-:Y:S01]  /*51d30*/  IADD3 R0, R0, c[0x0][0x198], RZ ;  /* 0x0000660000007a10 */ /* 0x000fe20007ffe0ff */
[----:B------:R0:W-:Y:S01]  /*51d40*/  @P4 STG.E.U16 [R10.64], R23 ;  /* 0x000000170a004986 */ /* 0x0001e2000c10150a */
[----:B------:R-:W-:Y:S02]  /*51d50*/  ISETP.GE.AND P1, PT, R16, c[0x0][0x17c], PT ;  /* 0x00005f0010007a0c */ /* 0x000fe40003f26270 */
[----:B------:R-:W-:Y:S02]  /*51d60*/  ISETP.LT.AND P4, PT, R26, c[0x0][0x178], !P2 ;  /* 0x00005e001a007a0c */ /* 0x000fe40005781270 */
[----:B------:R-:W-:Y:S02]  /*51d70*/  PRMT R16, R21, 0x7632, R16 ;  /* 0x0000763215107816 */ /* 0x000fe40000000010 */
[----:B------:R-:W-:Y:S02]  /*51d80*/  IADD3 R17, R3, 0x78, RZ ;  /* 0x0000007803117810 */ /* 0x000fe40007ffe0ff */
[----:B------:R-:W-:-:S02]  /*51d90*/  PRMT R20, R24, 0x7632, R20 ;  /* 0x0000763218147816 */ /* 0x000fc40000000014 */
[----:B------:R-:W-:Y:S01]  /*51da0*/  ISETP.GE.AND P3, PT, R17, c[0x0][0x17c], PT ;  /* 0x00005f0011007a0c */ /* 0x000fe20003f66270 */
[C---:B0-----:R-:W-:Y:S01]  /*51db0*/  IMAD.WIDE R10, R0.reuse, 0x2, R14 ;  /* 0x00000002000a7825 */ /* 0x041fe200078e020e */
[----:B------:R-:W-:Y:S01]  /*51dc0*/  PRMT R18, R23, 0x7632, R18 ;  /* 0x0000763217127816 */ /* 0x000fe20000000012 */
[----:B------:R-:W4:Y:S04]  /*51dd0*/  LDL.LU R24, [R1+0x24c] ;  /* 0x00024c0001187983 */ /* 0x000f280000300800 */
[----:B--2---:R0:W-:Y:S01]  /*51de0*/  @P5 STG.E.U16 [R8.64], R29 ;  /* 0x0000001d08005986 */ /* 0x0041e2000c10150a */
[----:B------:R-:W-:Y:S02]  /*51df0*/  ISETP.LT.AND P5, PT, R27, c[0x0][0x178], !P2 ;  /* 0x00005e001b007a0c */ /* 0x000fe400057a1270 */
[----:B------:R-:W-:Y:S01]  /*51e00*/  ISETP.LT.AND P2, PT, R25, c[0x0][0x178], !P2 ;  /* 0x00005e0019007a0c */ /* 0x000fe20005741270 */
[----:B0-----:R-:W-:Y:S01]  /*51e10*/  IMAD.WIDE R8, R0, 0x2, R4 ;  /* 0x0000000200087825 */ /* 0x001fe200078e0204 */
[----:B------:R-:W-:-:S02]  /*51e20*/  PRMT R19, R29, 0x7632, R19 ;  /* 0x000076321d137816 */ /* 0x000fc40000000013 */
[----:B------:R-:W2:Y:S04]  /*51e30*/  LDL.LU R29, [R1+0x12c] ;  /* 0x00012c00011d7983 */ /* 0x000ea80000300800 */
[----:B------:R0:W-:Y:S01]  /*51e40*/  @P0 STG.E.U16 [R8.64], R16 ;  /* 0x0000001008000986 */ /* 0x0001e2000c10150a */
[----:B------:R-:W-:-:S03]  /*51e50*/  ISETP.LT.AND P0, PT, R28, c[0x0][0x178], !P6 ;  /* 0x00005e001c007a0c */ /* 0x000fc60007701270 */
[----:B------:R1:W-:Y:S01]  /*51e60*/  @P4 STG.E.U16 [R10.64], R20 ;  /* 0x000000140a004986 */ /* 0x0003e2000c10150a */
[----:B0-----:R-:W-:-:S04]  /*51e70*/  IMAD.WIDE R8, R0, 0x2, R12 ;  /* 0x0000000200087825 */ /* 0x001fc800078e020c */
[C---:B------:R-:W-:Y:S01]  /*51e80*/  IMAD.WIDE R16, R0.reuse, 0x2, R6 ;  /* 0x0000000200107825 */ /* 0x040fe200078e0206 */
[----:B------:R-:W-:Y:S01]  /*51e90*/  IADD3 R0, R0, c[0x0][0x198], RZ ;  /* 0x0000660000007a10 */ /* 0x000fe20007ffe0ff */
[----:B------:R-:W-:Y:S04]  /*51ea0*/  @P2 STG.E.U16 [R8.64], R18 ;  /* 0x0000001208002986 */ /* 0x000fe8000c10150a */
[----:B------:R0:W-:Y:S01]  /*51eb0*/  @P5 STG.E.U16 [R16.64], R19 ;  /* 0x0000001310005986 */ /* 0x0001e2000c10150a */
[----:B-1----:R-:W-:Y:S01]  /*51ec0*/  IMAD.WIDE R10, R0, 0x2, R4 ;  /* 0x00000002000a7825 */ /* 0x002fe200078e0204 */
[----:B0-----:R-:W-:-:S04]  /*51ed0*/  IADD3 R17, R3, 0x7a, RZ ;  /* 0x0000007a03117810 */ /* 0x001fc80007ffe0ff */
[----:B---3--:R0:W-:Y:S01]  /*51ee0*/  @P0 STG.E.U16 [R10.64], R2 ;  /* 0x000000020a000986 */ /* 0x0081e2000c10150a */
[----:B------:R-:W-:-:S03]  /*51ef0*/  ISETP.GE.AND P0, PT, R17, c[0x0][0x17c], PT ;  /* 0x00005f0011007a0c */ /* 0x000fc60003f06270 */
[----:B------:R-:W3:Y:S01]  /*51f00*/  LDL.LU R17, [R1+0x27c] ;  /* 0x00027c0001117983 */ /* 0x000ee20000300800 */
[----:B------:R-:W-:-:S04]  /*51f10*/  IADD3 R16, R3, 0x79, RZ ;  /* 0x0000007903107810 */ /* 0x000fc80007ffe0ff */
[----:B------:R-:W-:Y:S02]  /*51f20*/  ISETP.GE.AND P5, PT, R16, c[0x0][0x17c], PT ;  /* 0x00005f0010007a0c */ /* 0x000fe40003fa6270 */
[----:B------:R-:W-:Y:S02]  /*51f30*/  PRMT R16, R2, 0x7632, R16 ;  /* 0x0000763202107816 */ /* 0x000fe40000000010 */
[----:B0-----:R-:W3:Y:S01]  /*51f40*/  LDL.LU R2, [R1+0x46c] ;  /* 0x00046c0001027983 */ /* 0x001ee20000300800 */
[----:B------:R-:W-:Y:S02]  /*51f50*/  ISETP.LT.AND P4, PT, R26, c[0x0][0x178], !P6 ;  /* 0x00005e001a007a0c */ /* 0x000fe40007781270 */
[----:B------:R-:W-:Y:S01]  /*51f60*/  ISETP.LT.AND P2, PT, R25, c[0x0][0x178], !P6 ;  /* 0x00005e0019007a0c */ /* 0x000fe20007741270 */
[C---:B------:R-:W-:Y:S01]  /*51f70*/  IMAD.WIDE R8, R0.reuse, 0x2, R14 ;  /* 0x0000000200087825 */ /* 0x040fe200078e020e */
[----:B------:R-:W3:Y:S03]  /*51f80*/  LDL.LU R21, [R1+0x29c] ;  /* 0x00029c0001157983 */ /* 0x000ee60000300800 */
[----:B------:R-:W-:Y:S01]  /*51f90*/  IMAD.WIDE R10, R0, 0x2, R12 ;  /* 0x00000002000a7825 */ /* 0x000fe200078e020c */
[----:B------:R-:W3:Y:S01]  /*51fa0*/  LDL.LU R23, [R1+0x28c] ;  /* 0x00028c0001177983 */ /* 0x000ee20000300800 */
[----:B------:R-:W-:-:S02]  /*51fb0*/  ISETP.LT.AND P6, PT, R27, c[0x0][0x178], !P6 ;  /* 0x00005e001b007a0c */ /* 0x000fc400077c1270 */
[----:B----4-:R-:W-:Y:S02]  /*51fc0*/  PRMT R18, R24, 0x7632, R18 ;  /* 0x0000763218127816 */ /* 0x010fe40000000012 */
[----:B--2---:R-:W-:Y:S01]  /*51fd0*/  PRMT R19, R29, 0x7632, R19 ;  /* 0x000076321d137816 */ /* 0x004fe20000000013 */
[----:B---3--:R-:W-:Y:S04]  /*51fe0*/  @P4 STG.E.U16 [R8.64], R17 ;  /* 0x0000001108004986 */ /* 0x008fe8000c10150a */
[----:B------:R0:W-:Y:S04]  /*51ff0*/  @P2 STG.E.U16 [R10.64], R24 ;  /* 0x000000180a002986 */ /* 0x0001e8000c10150a */
[----:B0-----:R-:W2:Y:S01]  /*52000*/  LDL.LU R24, [R1+0x22c] ;  /* 0x00022c0001187983 */ /* 0x001ea20000300800 */
[----:B------:R-:W-:-:S05]  /*52010*/  IMAD.WIDE R8, R0, 0x2, R6 ;  /* 0x0000000200087825 */ /* 0x000fca00078e0206 */
[----:B------:R0:W-:Y:S01]  /*52020*/  @P6 STG.E.U16 [R8.64], R29 ;  /* 0x0000001d08006986 */ /* 0x0001e2000c10150a */
[----:B------:R-:W-:-:S03]  /*52030*/  ISETP.LT.AND P4, PT, R28, c[0x0][0x178], !P1 ;  /* 0x00005e001c007a0c */ /* 0x000fc60004f81270 */
[----:B0-----:R-:W3:Y:S01]  /*52040*/  LDL.LU R29, [R1+0x47c] ;  /* 0x00047c00011d7983 */ /* 0x001ee20000300800 */
[----:B------:R-:W-:Y:S02]  /*52050*/  IADD3 R0, R0, c[0x0][0x198], RZ ;  /* 0x0000660000007a10 */ /* 0x000fe40007ffe0ff */
[----:B------:R-:W-:Y:S02]  /*52060*/  ISETP.LT.AND P2, PT, R26, c[0x0][0x178], !P1 ;  /* 0x00005e001a007a0c */ /* 0x000fe40004f41270 */
[----:B------:R-:W-:Y:S01]  /*52070*/  ISETP.LT.AND P6, PT, R27, c[0x0][0x178], !P1 ;  /* 0x00005e001b007a0c */ /* 0x000fe20004fc1270 */
[C---:B------:R-:W-:Y:S01]  /*52080*/  IMAD.WIDE R8, R0.reuse, 0x2, R4 ;  /* 0x0000000200087825 */ /* 0x040fe200078e0204 */
[----:B------:R-:W-:Y:S02]  /*52090*/  ISETP.LT.AND P1, PT, R25, c[0x0][0x178], !P1 ;  /* 0x00005e0019007a0c */ /* 0x000fe40004f21270 */
[----:B------:R-:W-:Y:S01]  /*520a0*/  PRMT R20, R17, 0x7632, R20 ;  /* 0x0000763211147816 */ /* 0x000fe20000000014 */
[----:B------:R-:W-:Y:S01]  /*520b0*/  IMAD.WIDE R10, R0, 0x2, R14 ;  /* 0x00000002000a7825 */ /* 0x000fe200078e020e */
[----:B------:R0:W-:Y:S01]  /*520c0*/  @P4 STG.E.U16 [R8.64], R16 ;  /* 0x0000001008004986 */ /* 0x0001e2000c10150a */
[----:B------:R-:W-:-:S04]  /*520d0*/  ISETP.LT.AND P4, PT, R28, c[0x0][0x178], !P3 ;  /* 0x00005e001c007a0c */ /* 0x000fc80005f81270 */
[----:B------:R1:W-:Y:S01]  /*520e0*/  @P2 STG.E.U16 [R10.64], R20 ;  /* 0x000000140a002986 */ /* 0x0003e2000c10150a */
        /* <DEDUP_REMOVED lines=9> */
[----:B------:R-:W-:Y:S02]  /*52180*/  PRMT R16, R2, 0x7632, R16 ;  /* 0x0000763202107816 */ /* 0x000fe40000000010 */
[----:B-1----:R-:W4:Y:S01]  /*52190*/  LDL.LU R2, [R1+0x30c] ;  /* 0x00030c0001027983 */ /* 0x002f220000300800 */
[----:B------:R-:W-:Y:S02]  /*521a0*/  ISETP.LT.AND P2, PT, R26, c[0x0][0x178], !P3 ;  /* 0x00005e001a007a0c */ /* 0x000fe40005f41270 */
[----:B------:R-:W-:Y:S01]  /*521b0*/  ISETP.LT.AND P6, PT, R25, c[0x0][0x178], !P3 ;  /* 0x00005e0019007a0c */ /* 0x000fe20005fc1270 */
[----:B------:R-:W-:Y:S01]  /*521c0*/  IMAD.WIDE R8, R0, 0x2, R14 ;  /* 0x0000000200087825 */ /* 0x000fe200078e020e */
[----:B------:R-:W-:-:S03]  /*521d0*/  ISETP.LT.AND P3, PT, R27, c[0x0][0x178], !P3 ;  /* 0x00005e001b007a0c */ /* 0x000fc60005f61270 */
[----:B------:R-:W-:-:S06]  /*521e0*/  IMAD.WIDE R10, R0, 0x2, R12 ;  /* 0x00000002000a7825 */ /* 0x000fcc00078e020c */
[----:B------:R0:W-:Y:S01]  /*521f0*/  @P2 STG.E.U16 [R8.64], R21 ;  /* 0x0000001508002986 */ /* 0x0001e2000c10150a */
[----:B------:R-:W-:-:S03]  /*52200*/  ISETP.LT.AND P2, PT, R28, c[0x0][0x178], !P5 ;  /* 0x00005e001c007a0c */ /* 0x000fc60006f41270 */
[----:B------:R1:W-:Y:S01]  /*52210*/  @P6 STG.E.U16 [R10.64], R23 ;  /* 0x000000170a006986 */ /* 0x0003e2000c10150a */
[----:B------:R-:W-:Y:S01]  /*52220*/  ISETP.LT.AND P6, PT, R26, c[0x0][0x178], !P5 ;  /* 0x00005e001a007a0c */ /* 0x000fe20006fc1270 */
[C---:B0-----:R-:W-:Y:S01]  /*52230*/  IMAD.WIDE R8, R0.reuse, 0x2, R6 ;  /* 0x0000000200087825 */ /* 0x041fe200078e0206 */
[----:B------:R-:W-:Y:S02]  /*52240*/  IADD3 R0, R0, c[0x0][0x198], RZ ;  /* 0x0000660000007a10 */ /* 0x000fe40007ffe0ff */
[----:B------:R-:W-:Y:S02]  /*52250*/  IADD3 R17, R3, 0x7c, RZ ;  /* 0x0000007c03117810 */ /* 0x000fe40007ffe0ff */
[----:B------:R-:W-:Y:S01]  /*52260*/  PRMT R20, R21, 0x7632, R20 ;  /* 0x0000763215147816 */ /* 0x000fe20000000014 */
[----:B-1----:R-:W-:Y:S01]  /*52270*/  IMAD.WIDE R10, R0, 0x2, R14 ;  /* 0x00000002000a7825 */ /* 0x002fe200078e020e */
[----:B------:R-:W-:Y:S01]  /*52280*/  ISETP.GE.AND P4, PT, R17, c[0x0][0x17c], PT ;  /* 0x00005f0011007a0c */ /* 0x000fe20003f86270 */
[----:B------:R-:W4:Y:S01]  /*52290*/  LDL.LU R21, [R1+0x26c] ;  /* 0x00026c0001157983 */ /* 0x000f220000300800 */
[----:B------:R-:W-:-:S03]  /*522a0*/  PRMT R18, R23, 0x7632, R18 ;  /* 0x0000763217127816 */ /* 0x000fc60000000012 */
[----:B------:R-:W4:Y:S04]  /*522b0*/  LDL.LU R23, [R1+0x49c] ;  /* 0x00049c0001177983 */ /* 0x000f280000300800 */
[----:B--2---:R0:W-:Y:S01]  /*522c0*/  @P3 STG.E.U16 [R8.64], R24 ;  /* 0x0000001808003986 */ /* 0x0041e2000c10150a */
[----:B------:R-:W-:Y:S02]  /*522d0*/  ISETP.LT.AND P3, PT, R27, c[0x0][0x178], !P5 ;  /* 0x00005e001b007a0c */ /* 0x000fe40006f61270 */
[----:B------:R-:W-:Y:S01]  /*522e0*/  ISETP.LT.AND P5, PT, R25, c[0x0][0x178], !P5 ;  /* 0x00005e0019007a0c */ /* 0x000fe20006fa1270 */
[----:B0-----:R-:W-:Y:S01]  /*522f0*/  IMAD.WIDE R8, R0, 0x2, R4 ;  /* 0x0000000200087825 */ /* 0x001fe200078e0204 */
[----:B------:R-:W-:-:S04]  /*52300*/  PRMT R19, R24, 0x7632, R19 ;  /* 0x0000763218137816 */ /* 0x000fc80000000013 */
        /* <DEDUP_REMOVED lines=8> */
[----:B-1----:R-:W-:-:S05]  /*52390*/  IMAD.WIDE R10, R0, 0x2, R4 ;  /* 0x00000002000a7825 */ /* 0x002fca00078e0204 */
[----:B---3--:R1:W-:Y:S01]  /*523a0*/  @P2 STG.E.U16 [R10.64], R29 ;  /* 0x0000001d0a002986 */ /* 0x0083e2000c10150a */
[----:B0-----:R-:W-:-:S04]  /*523b0*/  IADD3 R17, R3, 0x7e, RZ ;  /* 0x0000007e03117810 */ /* 0x001fc80007ffe0ff */
[----:B------:R-:W-:Y:S02]  /*523c0*/  ISETP.GE.AND P2, PT, R17, c[0x0][0x17c], PT ;  /* 0x00005f0011007a0c */ /* 0x000fe40003f46270 */
[----:B------:R-:W2:Y:S01]  /*523d0*/  LDL.LU R17, [R1+0x2ec] ;  /* 0x0002ec0001117983 */ /* 0x000ea20000300800 */
[----:B------:R-:W-:-:S03]  /*523e0*/  ISETP.LT.AND P6, PT, R26, c[0x0][0x178], !P0 ;  /* 0x00005e001a007a0c */ /* 0x000fc600047c1270 */
[----:B------:R-:W3:Y:S01]  /*523f0*/  LDL.LU R24, [R1+0x48c] ;  /* 0x00048c0001187983 */ /* 0x000ee20000300800 */
[----:B------:R-:W-:Y:S01]  /*52400*/  IADD3 R16, R3, 0x7d, RZ ;  /* 0x0000007d03107810 */ /* 0x000fe20007ffe0ff */
[----:B------:R-:W-:-:S03]  /*52410*/  IMAD.WIDE R8, R0, 0x2, R14 ;  /* 0x0000000200087825 */ /* 0x000fc600078e020e */
[----:B------:R-:W-:Y:S02]  /*52420*/  ISETP.GE.AND P5, PT, R16, c[0x0][0x17c], PT ;  /* 0x00005f0010007a0c */ /* 0x000fe40003fa6270 */
[----:B------:R-:W-:Y:S02]  /*52430*/  PRMT R16, R29, 0x7632, R16 ;  /* 0x000076321d107816 */ /* 0x000fe40000000010 */
[----:B-1----:R-:W3:Y:S01]  /*52440*/  LDL.LU R29, [R1+0x2fc] ;  /* 0x0002fc00011d7983 */ /* 0x002ee20000300800 */
[----:B----4-:R-:W-:-:S03]  /*52450*/  PRMT R20, R2, 0x7632, R20 ;  /* 0x0000763202147816 */ /* 0x010fc60000000014 */
[----:B------:R0:W-:Y:S04]  /*52460*/  @P6 STG.E.U16 [R8.64], R2 ;  /* 0x0000000208006986 */ /* 0x0001e8000c10150a */
[----:B0-----:R-:W4:Y:S01]  /*52470*/  LDL.LU R2, [R1+0x1ac] ;  /* 0x0001ac0001027983 */ /* 0x001f220000300800 */
[----:B------:R-:W-:Y:S02]  /*52480*/  ISETP.LT.AND P3, PT, R25, c[0x0][0x178], !P0 ;  /* 0x00005e0019007a0c */ /* 0x000fe40004761270 */
[----:B------:R-:W-:Y:S01]  /*52490*/  ISETP.LT.AND P0, PT, R27, c[0x0][0x178], !P0 ;  /* 0x00005e001b007a0c */ /* 0x000fe20004701270 */
[----:B------:R-:W-:Y:S01]  /*524a0*/  IMAD.WIDE R10, R0, 0x2, R12 ;  /* 0x00000002000a7825 */ /* 0x000fe200078e020c */
[----:B------:R-:W-:-:S03]  /*524b0*/  ISETP.LT.AND P6, PT, R28, c[0x0][0x178], !P1 ;  /* 0x00005e001c007a0c */ /* 0x000fc60004fc1270 */
[C---:B------:R-:W-:Y:S01]  /*524c0*/  IMAD.WIDE R8, R0.reuse, 0x2, R6 ;  /* 0x0000000200087825 */ /* 0x040fe200078e0206 */
[----:B------:R-:W-:Y:S02]  /*524d0*/  IADD3 R0, R0, c[0x0][0x198], RZ ;  /* 0x0000660000007a10 */ /* 0x000fe40007ffe0ff */
[----:B------:R-:W-:-:S03]  /*524e0*/  PRMT R19, R21, 0x7632, R19 ;  /* 0x0000763215137816 */ /* 0x000fc60000000013 */
[----:B--2---:R0:W-:Y:S01]  /*524f0*/  @P3 STG.E.U16 [R10.64], R17 ;  /* 0x000000110a003986 */ /* 0x0041e2000c10150a */
[----:B------:R-:W-:-:S03]  /*52500*/  ISETP.LT.AND P3, PT, R26, c[0x0][0x178], !P1 ;  /* 0x00005e001a007a0c */ /* 0x000fc60004f61270 */
[----:B------:R1:W-:Y:S01]  /*52510*/  @P0 STG.E.U16 [R8.64], R21 ;  /* 0x0000001508000986 */ /* 0x0003e2000c10150a */
[----:B------:R-:W-:Y:S02]  /*52520*/  ISETP.LT.AND P0, PT, R27, c[0x0][0x178], !P1 ;  /* 0x00005e001b007a0c */ /* 0x000fe40004f01270 */
[----:B------:R-:W-:Y:S01]  /*52530*/  ISETP.LT.AND P1, PT, R25, c[0x0][0x178], !P1 ;  /* 0x00005e0019007a0c */ /* 0x000fe20004f21270 */
[----:B0-----:R-:W-:-:S04]  /*52540*/  IMAD.WIDE R10, R0, 0x2, R14 ;  /* 0x00000002000a7825 */ /* 0x001fc800078e020e */
[----:B-1----:R-:W-:Y:S01]  /*52550*/  IMAD.WIDE R8, R0, 0x2, R4 ;  /* 0x0000000200087825 */ /* 0x002fe200078e0204 */
[----:B------:R-:W-:-:S04]  /*52560*/  PRMT R18, R17, 0x7632, R18 ;  /* 0x0000763211127816 */ /* 0x000fc80000000012 */
[----:B------:R0:W-:Y:S01]  /*52570*/  @P6 STG.E.U16 [R8.64], R16 ;  /* 0x0000001008006986 */ /* 0x0001e2000c10150a */
[----:B------:R-:W-:-:S03]  /*52580*/  ISETP.LT.AND P6, PT, R28, c[0x0][0x178], !P4 ;  /* 0x00005e001c007a0c */ /* 0x000fc600067c1270 */
        /* <DEDUP_REMOVED lines=10> */
[----:B0-----:R-:W-:-:S05]  /*52630*/  IMAD.WIDE R8, R0, 0x2, R4 ;  /* 0x0000000200087825 */ /* 0x001fca00078e0204 */
[----:B------:R0:W-:Y:S01]  /*52640*/  @P6 STG.E.U16 [R8.64], R23 ;  /* 0x0000001708006986 */ /* 0x0001e2000c10150a */
[----:B------:R-:W-:-:S03]  /*52650*/  ISETP.LT.AND P6, PT, R26, c[0x0][0x178], !P5 ;  /* 0x00005e001a007a0c */ /* 0x000fc60006fc1270 */
[----:B---3--:R1:W-:Y:S01]  /*52660*/  @P3 STG.E.U16 [R10.64], R24 ;  /* 0x000000180a003986 */ /* 0x0083e2000c10150a */
[----:B------:R-:W-:Y:S02]  /*52670*/  ISETP.LT.AND P3, PT, R28, c[0x0][0x178], !P5 ;  /* 0x00005e001c007a0c */ /* 0x000fe40006f61270 */
[----:B--2---:R-:W-:Y:S02]  /*52680*/  IADD3 R16, R3, 0x7f, RZ ;  /* 0x0000007f03107810 */ /* 0x004fe40007ffe0ff */
[C---:B------:R-:W-:Y:S01]  /*52690*/  IADD3 R18, R0.reuse, c[0x0][0x198], RZ ;  /* 0x0000660000127a10 */ /* 0x040fe20007ffe0ff */
[----:B0-----:R-:W-:-:S04]  /*526a0*/  IMAD.WIDE R8, R0, 0x2, R12 ;  /* 0x0000000200087825 */ /* 0x001fc800078e020c */
[----:B-1----:R-:W-:Y:S01]  /*526b0*/  IMAD.WIDE R10, R0, 0x2, R6 ;  /* 0x00000002000a7825 */ /* 0x002fe200078e0206 */
[----:B------:R-:W-:Y:S01]  /*526c0*/  ISETP.GE.AND P1, PT, R16, c[0x0][0x17c], PT ;  /* 0x00005f0010007a0c */ /* 0x000fe20003f26270 */
[----:B------:R0:W-:Y:S01]  /*526d0*/  @P4 STG.E.U16 [R8.64], R29 ;  /* 0x0000001d08004986 */ /* 0x0001e2000c10150a */
[----:B------:R-:W-:Y:S02]  /*526e0*/  PRMT R16, R23, 0x7632, R16 ;  /* 0x0000763217107816 */ /* 0x000fe40000000010 */
[----:B------:R-:W-:Y:S01]  /*526f0*/  PRMT R17, R24, 0x7632, R17 ;  /* 0x0000763218117816 */ /* 0x000fe20000000011 */
[----:B----4-:R1:W-:Y:S01]  /*52700*/  @P0 STG.E.U16 [R10.64], R2 ;  /* 0x000000020a000986 */ /* 0x0103e2000c10150a */
[----:B------:R-:W-:-:S03]  /*52710*/  PRMT R0, R29, 0x7632, R0 ;  /* 0x000076321d007816 */ /* 0x000fc60000000000 */
[----:B------:R-:W2:Y:S01]  /*52720*/  LDL.LU R23, [R1+0x32c] ;  /* 0x00032c0001177983 */ /* 0x000ea20000300800 */
[----:B0-----:R-:W-:-:S03]  /*52730*/  IMAD.WIDE R8, R18, 0x2, R4 ;  /* 0x0000000212087825 */ /* 0x001fc600078e0204 */
[----:B------:R-:W3:Y:S01]  /*52740*/  LDL.LU R24, [R1+0x31c] ;  /* 0x00031c0001187983 */ /* 0x000ee20000300800 */
[----:B-1----:R-:W-:-:S03]  /*52750*/  IMAD.WIDE R10, R18, 0x2, R14 ;  /* 0x00000002120a7825 */ /* 0x002fc600078e020e */
[----:B------:R0:W-:Y:S01]  /*52760*/  @P3 STG.E.U16 [R8.64], R16 ;  /* 0x0000001008003986 */ /* 0x0001e2000c10150a */
[----:B------:R-:W-:Y:S02]  /*52770*/  PRMT R19, R2, 0x7632, R19 ;  /* 0x0000763202137816 */ /* 0x000fe40000000013 */
[C---:B------:R-:W-:Y:S01]  /*52780*/  IADD3 R20, R18.reuse, c[0x0][0x198], RZ ;  /* 0x0000660012147a10 */ /* 0x040fe20007ffe0ff */
[----:B------:R-:W4:Y:S04]  /*52790*/  LDL.LU R29, [R1+0x3f0] ;  /* 0x0003f000011d7983 */ /* 0x000f280000300800 */
[----:B------:R1:W-:Y:S04]  /*527a0*/  @P6 STG.E.U16 [R10.64], R17 ;  /* 0x000000110a006986 */ /* 0x0003e8000c10150a */
[----:B------:R-:W4:Y:S01]  /*527b0*/  LDL.LU R2, [R1+0x370] ;  /* 0x0003700001027983 */ /* 0x000f220000300800 */
[----:B0-----:R-:W-:Y:S01]  /*527c0*/  IMAD.WIDE R8, R18, 0x2, R12 ;  /* 0x0000000212087825 */ /* 0x001fe200078e020c */
[----:B------:R-:W-:-:S03]  /*527d0*/  IADD3 R21, R3, 0x80, RZ ;  /* 0x0000008003157810 */ /* 0x000fc60007ffe0ff */
[----:B-1----:R-:W-:Y:S02]  /*527e0*/  IMAD.WIDE R10, R18, 0x2, R6 ;  /* 0x00000002120a7825 */ /* 0x002fe400078e0206 */
[----:B------:R-:W4:Y:S01]  /*527f0*/  LDL.LU R18, [R1+0x4bc] ;  /* 0x0004bc0001127983 */ /* 0x000f220000300800 */
[----:B------:R-:W-:-:S03]  /*52800*/  ISETP.GE.AND P3, PT, R21, c[0x0][0x17c], PT ;  /* 0x00005f0015007a0c */ /* 0x000fc60003f66270 */
[----:B------:R-:W4:Y:S01]  /*52810*/  LDL.LU R21, [R1+0x4ac] ;  /* 0x0004ac0001157983 */ /* 0x000f220000300800 */
[----:B------:R-:W-:Y:S02]  /*52820*/  ISETP.LT.AND P0, PT, R27, c[0x0][0x178], !P5 ;  /* 0x00005e001b007a0c */ /* 0x000fe40006f01270 */
[----:B------:R-:W-:Y:S02]  /*52830*/  ISETP.LT.AND P5, PT, R25, c[0x0][0x178], !P5 ;  /* 0x00005e0019007a0c */ /* 0x000fe40006fa1270 */
[----:B------:R-:W-:Y:S01]  /*52840*/  ISETP.LT.AND P4, PT, R28, c[0x0][0x178], !P2 ;  /* 0x00005e001c007a0c */ /* 0x000fe20005781270 */
[----:B------:R-:W-:Y:S01]  /*52850*/  IMAD.WIDE R16, R20, 0x2, R4 ;  /* 0x0000000214107825 */ /* 0x000fe200078e0204 */
[----:B------:R-:W-:-:S09]  /*52860*/  ISETP.LT.AND P6, PT, R26, c[0x0][0x178], !P2 ;  /* 0x00005e001a007a0c */ /* 0x000fd200057c1270 */
[----:B------:R0:W-:Y:S04]  /*52870*/  @P5 STG.E.U16 [R8.64], R0 ;  /* 0x0000000008005986 */ /* 0x0001e8000c10150a */
[----:B------:R1:W-:Y:S01]  /*52880*/  @P0 STG.E.U16 [R10.64], R19 ;  /* 0x000000130a000986 */ /* 0x0003e2000c10150a */
[----:B------:R-:W-:Y:S01]  /*52890*/  ISETP.LT.AND P5, PT, R28, c[0x0][0x178], !P1 ;  /* 0x00005e001c007a0c */ /* 0x000fe20004fa1270 */
[----:B0-----:R-:W-:Y:S01]  /*528a0*/  IMAD.WIDE R8, R20, 0x2, R14 ;  /* 0x0000000214087825 */ /* 0x001fe200078e020e */
[----:B------:R-:W-:-:S03]  /*528b0*/  IADD3 R0, R3, 0x81, RZ ;  /* 0x0000008103007810 */ /* 0x000fc60007ffe0ff */
[----:B-1----:R-:W-:Y:S01]  /*528c0*/  IMAD.WIDE R10, R20, 0x2, R6 ;  /* 0x00000002140a7825 */ /* 0x002fe200078e0206 */
[----:B------:R-:W-:Y:S01]  /*528d0*/  ISETP.GE.AND P0, PT, R0, c[0x0][0x17c], PT ;  /* 0x00005f0000007a0c */ /* 0x000fe20003f06270 */
[----:B------:R-:W-:Y:S01]  /*528e0*/  STL [R1+0x18c0], R25 ;  /* 0x0018c01901007387 */ /* 0x000fe20000100800 */
[----:B--2---:R-:W-:Y:S02]  /*528f0*/  PRMT R0, R23, 0x7632, R0 ;  /* 0x0000763217007816 */ /* 0x004fe40000000000 */
[----:B---3--:R-:W-:Y:S01]  /*52900*/  PRMT R22, R24, 0x7632, R22 ;  /* 0x0000763218167816 */ /* 0x008fe20000000016 */
[----:B----4-:R0:W-:Y:S01]  /*52910*/  @P4 STG.E.U16 [R16.64], R18 ;  /* 0x0000001210004986 */ /* 0x0101e2000c10150a */
[----:B------:R-:W-:Y:S02]  /*52920*/  ISETP.LT.AND P4, PT, R27, c[0x0][0x178], !P2 ;  /* 0x00005e001b007a0c */ /* 0x000fe40005781270 */
[----:B------:R-:W-:Y:S01]  /*52930*/  ISETP.LT.AND P2, PT, R25, c[0x0][0x178], !P2 ;  /* 0x00005e0019007a0c */ /* 0x000fe20005741270 */
[----:B------:R1:W-:Y:S01]  /*52940*/  @P6 STG.E.U16 [R8.64], R21 ;  /* 0x0000001508006986 */ /* 0x0003e2000c10150a */
[----:B------:R-:W-:-:S02]  /*52950*/  ISETP.LT.AND P6, PT, R26, c[0x0][0x178], !P1 ;  /* 0x00005e001a007a0c */ /* 0x000fc40004fc1270 */
[----:B------:R-:W-:Y:S02]  /*52960*/  PRMT R19, R18, 0x7632, R19 ;  /* 0x0000763212137816 */ /* 0x000fe40000000013 */
[C---:B0-----:R-:W-:Y:S01]  /*52970*/  IADD3 R18, R20.reuse, c[0x0][0x198], RZ ;  /* 0x0000660014127a10 */ /* 0x041fe20007ffe0ff */
[----:B-1----:R-:W-:Y:S01]  /*52980*/  IMAD.WIDE R8, R20, 0x2, R12 ;  /* 0x0000000214087825 */ /* 0x002fe200078e020c */
[----:B------:R-:W-:-:S05]  /*52990*/  PRMT R20, R21, 0x7632, R20 ;  /* 0x0000763215147816 */ /* 0x000fca0000000014 */
[----:B------:R0:W-:Y:S01]  /*529a0*/  @P2 STG.E.U16 [R8.64], R23 ;  /* 0x0000001708002986 */ /* 0x0001e2000c10150a */
[----:B------:R-:W-:Y:S01]  /*529b0*/  ISETP.LT.AND P2, PT, R27, c[0x0][0x178], !P1 ;  /* 0x00005e001b007a0c */ /* 0x000fe20004f41270 */
[C---:B------:R-:W-:Y:S01]  /*529c0*/  IMAD.WIDE R16, R18.reuse, 0x2, R4 ;  /* 0x0000000212107825 */ /* 0x040fe200078e0204 */
[----:B------:R-:W-:Y:S01]  /*529d0*/  ISETP.LT.AND P1, PT, R25, c[0x0][0x178], !P1 ;  /* 0x00005e0019007a0c */ /* 0x000fe20004f21270 */
[----:B------:R1:W-:Y:S04]  /*529e0*/  @P4 STG.E.U16 [R10.64], R24 ;  /* 0x000000180a004986 */ /* 0x0003e8000c10150a */
[----:B------:R-:W-:Y:S01]  /*529f0*/  @P5 STG.E.U16 [R16.64], R19 ;  /* 0x0000001310005986 */ /* 0x000fe2000c10150a */
[----:B0-----:R-:W-:-:S05]  /*52a00*/  IMAD.WIDE R8, R18, 0x2, R14 ;  /* 0x0000000212087825 */ /* 0x001fca00078e020e */
[----:B------:R0:W-:Y:S01]  /*52a10*/  @P6 STG.E.U16 [R8.64], R20 ;  /* 0x0000001408006986 */ /* 0x0001e2000c10150a */
[----:B-1----:R-:W-:-:S04]  /*52a20*/  IMAD.WIDE R10, R18, 0x2, R6 ;  /* 0x00000002120a7825 */ /* 0x002fc800078e0206 */
[----:B0-----:R-:W-:-:S05]  /*52a30*/  IMAD.WIDE R8, R18, 0x2, R12 ;  /* 0x0000000212087825 */ /* 0x001fca00078e020c */
[----:B------:R0:W-:Y:S04]  /*52a40*/  @P1 STG.E.U16 [R8.64], R0 ;  /* 0x0000000008001986 */ /* 0x0001e8000c10150a */
[----:B------:R1:W-:Y:S01]  /*52a50*/  @P2 STG.E.U16 [R10.64], R22 ;  /* 0x000000160a002986 */ /* 0x0003e2000c10150a */
[----:B------:R-:W-:-:S03]  /*52a60*/  ISETP.LT.AND P2, PT, R25, c[0x0][0x178], !P3 ;  /* 0x00005e0019007a0c */ /* 0x000fc60005f41270 */
[----:B------:R-:W2:Y:S01]  /*52a70*/  LDL R25, [R1+0x360] ;  /* 0x0003600001197983 */ /* 0x000ea20000100800 */
[----:B------:R-:W-:Y:S02]  /*52a80*/  ISETP.LT.AND P5, PT, R28, c[0x0][0x178], !P3 ;  /* 0x00005e001c007a0c */ /* 0x000fe40005fa1270 */
[----:B------:R-:W-:Y:S01]  /*52a90*/  ISETP.LT.AND P4, PT, R26, c[0x0][0x178], !P3 ;  /* 0x00005e001a007a0c */ /* 0x000fe20005f81270 */
[----:B------:R-:W3:Y:S01]  /*52aa0*/  LDL.LU R24, [R1+0x400] ;  /* 0x0004000001187983 */ /* 0x000ee20000300800 */
[----:B------:R-:W-:Y:S02]  /*52ab0*/  IADD3 R21, R18, c[0x0][0x198], RZ ;  /* 0x0000660012157a10 */ /* 0x000fe40007ffe0ff */
[----:B------:R-:W-:-:S03]  /*52ac0*/  IADD3 R20, R3, 0x82, RZ ;  /* 0x0000008203147810 */ /* 0x000fc60007ffe0ff */
[----:B------:R-:W-:Y:S01]  /*52ad0*/  IMAD.WIDE R16, R21, 0x2, R4 ;  /* 0x0000000215107825 */ /* 0x000fe200078e0204 */
[----:B------:R-:W-:-:S03]  /*52ae0*/  IADD3 R23, R3, 0x83, RZ ;  /* 0x0000008303177810 */ /* 0x000fc60007ffe0ff */
[C---:B------:R-:W-:Y:S01]  /*52af0*/  IMAD.WIDE R18, R21.reuse, 0x2, R14 ;  /* 0x0000000215127825 */ /* 0x040fe200078e020e */
[----:B------:R-:W-:Y:S01]  /*52b00*/  ISETP.GE.AND P6, PT, R20, c[0x0][0x17c], PT ;  /* 0x00005f0014007a0c */ /* 0x000fe20003fc6270 */
[----:B------:R4:W-:Y:S02]  /*52b10*/  @P5 STG.E.U16 [R16.64], R29 ;  /* 0x0000001d10005986 */ /* 0x0009e4000c10150a */
[----:B0-----:R-:W-:Y:S01]  /*52b20*/  IMAD.WIDE R8, R21, 0x2, R12 ;  /* 0x0000000215087825 */ /* 0x001fe200078e020c */
[----:B------:R-:W-:Y:S01]  /*52b30*/  PRMT R20, R29, 0x7632, R20 ;  /* 0x000076321d147816 */ /* 0x000fe20000000014 */
[----:B------:R0:W-:Y:S01]  /*52b40*/  @P4 STG.E.U16 [R18.64], R2 ;  /* 0x0000000212004986 */ /* 0x0001e2000c10150a */
[----:B-1----:R-:W-:Y:S02]  /*52b50*/  PRMT R22, R2, 0x7632, R22 ;  /* 0x0000763202167816 */ /* 0x002fe40000000016 */
[----:B------:R-:W-:Y:S01]  /*52b60*/  ISETP.GE.AND P1, PT, R23, c[0x0][0x17c], PT ;  /* 0x00005f0017007a0c */ /* 0x000fe20003f26270 */
[----:B----4-:R-:W4:Y:S04]  /*52b70*/  LDL.LU R29, [R1+0x380] ;  /* 0x00038000011d7983 */ /* 0x010f280000300800 */
[----:B0-----:R-:W3:Y:S04]  /*52b80*/  LDL.LU R2, [R1+0x350] ;  /* 0x0003500001027983 */ /* 0x001ee80000300800 */
[----:B------:R-:W3:Y:S04]  /*52b90*/  LDL.LU R23, [R1+0x340] ;  /* 0x0003400001177983 */ /* 0x000ee80000300800 */
[----:B--2---:R0:W-:Y:S04]  /*52ba0*/  @P2 STG.E.U16 [R8.64], R25 ;  /* 0x0000001908002986 */ /* 0x0041e8000c10150a */
[----:B0-----:R-:W2:Y:S04]  /*52bb0*/  LDL.LU R25, [R1+0x18c0] ;  /* 0x0018c00001197983 */ /* 0x001ea80000300800 */
[----:B------:R-:W2:Y:S01]  /*52bc0*/  LDL.LU R9, [R1+0x360] ;  /* 0x0003600001097983 */ /* 0x000ea20000300800 */
[----:B------:R-:W-:-:S02]  /*52bd0*/  ISETP.LT.AND P3, PT, R27, c[0x0][0x178], !P3 ;  /* 0x00005e001b007a0c */ /* 0x000fc40005f61270 */
[----:B------:R-:W-:Y:S02]  /*52be0*/  ISETP.LT.AND P5, PT, R28, c[0x0][0x178], !P0 ;  /* 0x00005e001c007a0c */ /* 0x000fe400047a1270 */
[C---:B------:R-:W-:Y:S01]  /*52bf0*/  IADD3 R0, R21.reuse, c[0x0][0x198], RZ ;  /* 0x0000660015007a10 */ /* 0x040fe20007ffe0ff */
[----:B------:R-:W-:-:S04]  /*52c00*/  IMAD.WIDE R10, R21, 0x2, R6 ;  /* 0x00000002150a7825 */ /* 0x000fc800078e0206 */
[----:B------:R-:W-:-:S04]  /*52c10*/  IMAD.WIDE R16, R0, 0x2, R4 ;  /* 0x0000000200107825 */ /* 0x000fc800078e0204 */
[C---:B------:R-:W-:Y:S01]  /*52c20*/  IMAD.WIDE R18, R0.reuse, 0x2, R14 ;  /* 0x0000000200127825 */ /* 0x040fe200078e020e */
[----:B---3--:R0:W-:Y:S04]  /*52c30*/  @P3 STG.E.U16 [R10.64], R23 ;  /* 0x000000170a003986 */ /* 0x0081e8000c10150a */
[----:B------:R1:W-:Y:S01]  /*52c40*/  @P5 STG.E.U16 [R16.64], R20 ;  /* 0x0000001410005986 */ /* 0x0003e2000c10150a */
[C---:B0-----:R-:W-:Y:S01]  /*52c50*/  IMAD.WIDE R10, R0.reuse, 0x2, R6 ;  /* 0x00000002000a7825 */ /* 0x041fe200078e0206 */
[C---:B-1----:R-:W-:Y:S02]  /*52c60*/  IADD3 R20, R0.reuse, c[0x0][0x198], RZ ;  /* 0x0000660000147a10 */ /* 0x042fe40007ffe0ff */
[----:B--2---:R-:W-:Y:S01]  /*52c70*/  PRMT R21, R9, 0x7632, R21 ;  /* 0x0000763209157816 */ /* 0x004fe20000000015 */
[----:B------:R-:W-:-:S02]  /*52c80*/  IMAD.WIDE R8, R0, 0x2, R12 ;  /* 0x0000000200087825 */ /* 0x000fc400078e020c */
[----:B------:R-:W2:Y:S01]  /*52c90*/  LDL.LU R0, [R1+0x420] ;  /* 0x0004200001007983 */ /* 0x000ea20000300800 */
[----:B------:R-:W-:Y:S02]  /*52ca0*/  ISETP.LT.AND P4, PT, R26, c[0x0][0x178], !P0 ;  /* 0x00005e001a007a0c */ /* 0x000fe40004781270 */
[----:B------:R-:W-:Y:S02]  /*52cb0*/  ISETP.LT.AND P3, PT, R25, c[0x0][0x178], !P0 ;  /* 0x00005e0019007a0c */ /* 0x000fe40004761270 */
[----:B------:R-:W-:Y:S02]  /*52cc0*/  ISETP.LT.AND P2, PT, R27, c[0x0][0x178], !P0 ;  /* 0x00005e001b007a0c */ /* 0x000fe40004741270 */
[----:B------:R-:W-:-:S07]  /*52cd0*/  ISETP.LT.AND P5, PT, R28, c[0x0][0x178], !P6 ;  /* 0x00005e001c007a0c */ /* 0x000fce00077a1270 */
[----:B------:R0:W-:Y:S01]  /*52ce0*/  @P4 STG.E.U16 [R18.64], R22 ;  /* 0x0000001612004986 */ /* 0x0001e2000c10150a */
[----:B------:R-:W-:Y:S01]  /*52cf0*/  ISETP.LT.AND P4, PT, R26, c[0x0][0x178], !P6 ;  /* 0x00005e001a007a0c */ /* 0x000fe20007781270 */
[C---:B------:R-:W-:Y:S02]  /*52d00*/  IMAD.WIDE R16, R20.reuse, 0x2, R4 ;  /* 0x0000000214107825 */ /* 0x040fe400078e0204 */
[----:B------:R1:W-:Y:S01]  /*52d10*/  @P3 STG.E.U16 [R8.64], R21 ;  /* 0x0000001508003986 */ /* 0x0003e2000c10150a */
[----:B------:R-:W-:Y:S02]  /*52d20*/  ISETP.LT.AND P3, PT, R25, c[0x0][0x178], !P6 ;  /* 0x00005e0019007a0c */ /* 0x000fe40007761270 */
[----:B0-----:R-:W-:Y:S01]  /*52d30*/  PRMT R22, R23, 0x7632, R22 ;  /* 0x0000763217167816 */ /* 0x001fe20000000016 */
[----:B------:R-:W-:Y:S01]  /*52d40*/  IMAD.WIDE R18, R20, 0x2, R14 ;  /* 0x0000000214127825 */ /* 0x000fe200078e020e */
[----:B------:R-:W-:-:S03]  /*52d50*/  ISETP.LT.AND P6, PT, R27, c[0x0][0x178], !P6 ;  /* 0x00005e001b007a0c */ /* 0x000fc600077c1270 */
[----:B------:R0:W-:Y:S01]  /*52d60*/  @P2 STG.E.U16 [R10.64], R22 ;  /* 0x000000160a002986 */ /* 0x0001e2000c10150a */
[----:B-1----:R-:W-:-:S04]  /*52d70*/  IMAD.WIDE R8, R20, 0x2, R12 ;  /* 0x0000000214087825 */ /* 0x002fc800078e020c */
[----:B0-----:R-:W-:Y:S01]  /*52d80*/  IMAD.WIDE R10, R20, 0x2, R6 ;  /* 0x00000002140a7825 */ /* 0x001fe200078e0206 */
[----:B------:R-:W-:Y:S01]  /*52d90*/  PRMT R22, R24, 0x7632, R22 ;  /* 0x0000763218167816 */ /* 0x000fe20000000016 */
[----:B--2---:R0:W-:Y:S01]  /*52da0*/  @P5 STG.E.U16 [R16.64], R0 ;  /* 0x0000000010005986 */ /* 0x0041e2000c10150a */
[----:B------:R-:W-:-:S03]  /*52db0*/  ISETP.LT.AND P5, PT, R28, c[0x0][0x178], !P1 ;  /* 0x00005e001c007a0c */ /* 0x000fc60004fa1270 */
[----:B------:R1:W-:Y:S01]  /*52dc0*/  @P4 STG.E.U16 [R18.64], R24 ;  /* 0x0000001812004986 */ /* 0x0003e2000c10150a */
[----:B------:R-:W-:Y:S02]  /*52dd0*/  ISETP.LT.AND P4, PT, R26, c[0x0][0x178], !P1 ;  /* 0x00005e001a007a0c */ /* 0x000fe40004f81270 */
[----:B------:R-:W-:Y:S02]  /*52de0*/  PRMT R21, R0, 0x7632, R21 ;  /* 0x0000763200157816 */ /* 0x000fe40000000015 */
[----:B0-----:R-:W-:Y:S01]  /*52df0*/  IADD3 R0, R20, c[0x0][0x198], RZ ;  /* 0x0000660014007a10 */ /* 0x001fe20007ffe0ff */
[----:B----4-:R0:W-:Y:S04]  /*52e00*/  @P3 STG.E.U16 [R8.64], R29 ;  /* 0x0000001d08003986 */ /* 0x0101e8000c10150a */
[C---:B------:R-:W-:Y:S01]  /*52e10*/  IMAD.WIDE R16, R0.reuse, 0x2, R4 ;  /* 0x0000000200107825 */ /* 0x040fe200078e0204 */
[----:B------:R2:W-:Y:S03]  /*52e20*/  @P6 STG.E.U16 [R10.64], R2 ;  /* 0x000000020a006986 */ /* 0x0005e6000c10150a */
[C---:B-1----:R-:W-:Y:S01]  /*52e30*/  IMAD.WIDE R18, R0.reuse, 0x2, R14 ;  /* 0x0000000200127825 */ /* 0x042fe200078e020e */
[----:B------:R1:W-:Y:S01]  /*52e40*/  @P5 STG.E.U16 [R16.64], R21 ;  /* 0x0000001510005986 */ /* 0x0003e2000c10150a */
[----:B------:R-:W-:-:S03]  /*52e50*/  IADD3 R20, R0, c[0x0][0x198], RZ ;  /* 0x0000660000147a10 */ /* 0x000fc60007ffe0ff */
[----:B------:R-:W3:Y:S01]  /*52e60*/  LDL.LU R24, [R1+0x330] ;  /* 0x0003300001187983 */ /* 0x000ee20000300800 */
[----:B0-----:R-:W-:-:S03]  /*52e70*/  IMAD.WIDE R8, R0, 0x2, R12 ;  /* 0x0000000200087825 */ /* 0x001fc600078e020c */
[----:B------:R0:W-:Y:S01]  /*52e80*/  @P4 STG.E.U16 [R18.64], R22 ;  /* 0x0000001612004986 */ /* 0x0001e2000c10150a */
[----:B--2---:R-:W-:Y:S01]  /*52e90*/  IMAD.WIDE R10, R0, 0x2, R6 ;  /* 0x00000002000a7825 */ /* 0x004fe200078e0206 */
[----:B-1----:R-:W-:Y:S02]  /*52ea0*/  PRMT R21, R29, 0x7632, R21 ;  /* 0x000076321d157816 */ /* 0x002fe40000000015 */
[----:B------:R-:W2:Y:S01]  /*52eb0*/  LDL.LU R29, [R1+0x510] ;  /* 0x00051000011d7983 */ /* 0x000ea20000300800 */
[----:B0-----:R-:W-:-:S03]  /*52ec0*/  PRMT R22, R2, 0x7632, R22 ;  /* 0x0000763202167816 */ /* 0x001fc60000000016 */
[----:B------:R-:W4:Y:S04]  /*52ed0*/  LDL.LU R2, [R1+0x4f0] ;  /* 0x0004f00001027983 */ /* 0x000f280000300800 */
[----:B------:R-:W2:Y:S01]  /*52ee0*/  LDL.LU R0, [R1+0x4d0] ;  /* 0x0004d00001007983 */ /* 0x000ea20000300800 */
[----:B------:R-:W-:-:S04]  /*52ef0*/  IADD3 R23, R3, 0x84, RZ ;  /* 0x0000008403177810 */ /* 0x000fc80007ffe0ff */
[----:B------:R-:W-:Y:S02]  /*52f00*/  ISETP.GE.AND P0, PT, R23, c[0x0][0x17c], PT ;  /* 0x00005f0017007a0c */ /* 0x000fe40003f06270 */
[----:B------:R-:W-:Y:S02]  /*52f10*/  IADD3 R23, R3, 0x85, RZ ;  /* 0x0000008503177810 */ /* 0x000fe40007ffe0ff */
[----:B------:R-:W-:Y:S02]  /*52f20*/  ISETP.LT.AND P4, PT, R25, c[0x0][0x178], !P1 ;  /* 0x00005e0019007a0c */ /* 0x000fe40004f81270 */
[----:B------:R-:W-:Y:S02]  /*52f30*/  ISETP.GE.AND P2, PT, R23, c[0x0][0x17c], PT ;  /* 0x00005f0017007a0c */ /* 0x000fe40003f46270 */
[----:B------:R-:W-:Y:S02]  /*52f40*/  IADD3 R23, R3, 0x86, RZ ;  /* 0x0000008603177810 */ /* 0x000fe40007ffe0ff */
[----:B------:R-:W-:-:S02]  /*52f50*/  ISETP.LT.AND P3, PT, R27, c[0x0][0x178], !P1 ;  /* 0x00005e001b007a0c */ /* 0x000fc40004f61270 */
[----:B------:R-:W-:Y:S02]  /*52f60*/  ISETP.LT.AND P6, PT, R28, c[0x0][0x178], !P0 ;  /* 0x00005e001c007a0c */ /* 0x000fe400047c1270 */
[----:B------:R-:W-:Y:S02]  /*52f70*/  ISETP.GE.AND P1, PT, R23, c[0x0][0x17c], PT ;  /* 0x00005f0017007a0c */ /* 0x000fe40003f26270 */
[----:B------:R-:W3:Y:S01]  /*52f80*/  LDL.LU R23, [R1+0x430] ;  /* 0x0004300001177983 */ /* 0x000ee20000300800 */
[----:B------:R-:W-:-:S03]  /*52f90*/  IMAD.WIDE R16, R20, 0x2, R4 ;  /* 0x0000000214107825 */ /* 0x000fc600078e0204 */
[----:B------:R0:W-:Y:S01]  /*52fa0*/  @P4 STG.E.U16 [R8.64], R21 ;  /* 0x0000001508004986 */ /* 0x0001e2000c10150a */
[----:B------:R-:W-:-:S03]  /*52fb0*/  IMAD.WIDE R18, R20, 0x2, R14 ;  /* 0x0000000214127825 */ /* 0x000fc600078e020e */
[----:B------:R1:W-:Y:S01]  /*52fc0*/  @P3 STG.E.U16 [R10.64], R22 ;  /* 0x000000160a003986 */ /* 0x0003e2000c10150a */
[----:B0-----:R-:W-:-:S04]  /*52fd0*/  IMAD.WIDE R8, R20, 0x2, R12 ;  /* 0x0000000214087825 */ /* 0x001fc800078e020c */
[----:B-1----:R-:W-:Y:S01]  /*52fe0*/  IMAD.WIDE R10, R20, 0x2, R6 ;  /* 0x00000002140a7825 */ /* 0x002fe200078e0206 */
[----:B--2---:R0:W-:Y:S01]  /*52ff0*/  @P6 STG.E.U16 [R16.64], R0 ;  /* 0x0000000010006986 */ /* 0x0041e2000c10150a */
[----:B------:R-:W-:Y:S02]  /*53000*/  PRMT R21, R0, 0x7632, R21 ;  /* 0x0000763200157816 */ /* 0x000fe40000000015 */
[----:B0-----:R-:W-:Y:S02]  /*53010*/  IADD3 R0, R20, c[0x0][0x198], RZ ;  /* 0x0000660014007a10 */ /* 0x001fe40007ffe0ff */
[----:B------:R-:W2:Y:S01]  /*53020*/  LDL.LU R20, [R1+0x410] ;  /* 0x0004100001147983 */ /* 0x000ea20000300800 */
[----:B------:R-:W-:Y:S02]  /*53030*/  ISETP.LT.AND P5, PT, R26, c[0x0][0x178], !P0 ;  /* 0x00005e001a007a0c */ /* 0x000fe400047a1270 */
[----:B------:R-:W-:Y:S02]  /*53040*/  ISETP.LT.AND P4, PT, R25, c[0x0][0x178], !P0 ;  /* 0x00005e0019007a0c */ /* 0x000fe40004781270 */
[----:B------:R-:W-:-:S02]  /*53050*/  ISETP.LT.AND P3, PT, R27, c[0x0][0x178], !P0 ;  /* 0x00005e001b007a0c */ /* 0x000fc40004761270 */
[----:B------:R-:W-:-:S07]  /*53060*/  ISETP.LT.AND P6, PT, R28, c[0x0][0x178], !P2 ;  /* 0x00005e001c007a0c */ /* 0x000fce00057c1270 */
[----:B---3--:R0:W-:Y:S01]  /*53070*/  @P5 STG.E.U16 [R18.64], R23 ;  /* 0x0000001712005986 */ /* 0x0081e2000c10150a */
[----:B------:R-:W-:Y:S01]  /*53080*/  ISETP.LT.AND P5, PT, R26, c[0x0][0x178], !P2 ;  /* 0x00005e001a007a0c */ /* 0x000fe200057a1270 */
[----:B------:R-:W-:Y:S01]  /*53090*/  IMAD.WIDE R16, R0, 0x2, R4 ;  /* 0x0000000200107825 */ /* 0x000fe200078e0204 */
[----:B------:R-:W-:-:S03]  /*530a0*/  PRMT R22, R23, 0x7632, R22 ;  /* 0x0000763217167816 */ /* 0x000fc60000000016 */
[----:B0-----:R-:W-:Y:S01]  /*530b0*/  IMAD.WIDE R18, R0, 0x2, R14 ;  /* 0x0000000200127825 */ /* 0x001fe200078e020e */
[----:B------:R-:W-:-:S04]  /*530c0*/  IADD3 R23, R3, 0x87, RZ ;  /* 0x0000008703177810 */ /* 0x000fc80007ffe0ff */
[----:B------:R-:W-:Y:S02]  /*530d0*/  ISETP.GE.AND P0, PT, R23, c[0x0][0x17c], PT ;  /* 0x00005f0017007a0c */ /* 0x000fe40003f06270 */
[----:B------:R-:W-:Y:S01]  /*530e0*/  IADD3 R23, R3, 0x88, RZ ;  /* 0x0000008803177810 */ /* 0x000fe20007ffe0ff */
[----:B--2---:R0:W-:Y:S01]  /*530f0*/  @P4 STG.E.U16 [R8.64], R20 ;  /* 0x0000001408004986 */ /* 0x0041e2000c10150a */
[----:B------:R-:W-:-:S03]  /*53100*/  ISETP.LT.AND P4, PT, R25, c[0x0][0x178], !P2 ;  /* 0x00005e0019007a0c */ /* 0x000fc60005781270 */
[----:B------:R-:W-:Y:S01]  /*53110*/  @P3 STG.E.U16 [R10.64], R24 ;  /* 0x000000180a003986 */ /* 0x000fe2000c10150a */
[----:B------:R-:W-:-:S03]  /*53120*/  ISETP.LT.AND P3, PT, R27, c[0x0][0x178], !P2 ;  /* 0x00005e001b007a0c */ /* 0x000fc60005761270 */
[----:B------:R1:W-:Y:S01]  /*53130*/  @P6 STG.E.U16 [R16.64], R21 ;  /* 0x0000001510006986 */ /* 0x0003e2000c10150a */
[----:B------:R-:W-:-:S03]  /*53140*/  ISETP.LT.AND P6, PT, R28, c[0x0][0x178], !P1 ;  /* 0x00005e001c007a0c */ /* 0x000fc60004fc1270 */
[----:B------:R2:W-:Y:S01]  /*53150*/  @P5 STG.E.U16 [R18.64], R22 ;  /* 0x0000001612005986 */ /* 0x0005e2000c10150a */
[----:B------:R-:W-:Y:S01]  /*53160*/  ISETP.LT.AND P5, PT, R26, c[0x0][0x178], !P1 ;  /* 0x00005e001a007a0c */ /* 0x000fe20004fa1270 */
[----:B0-----:R-:W-:Y:S01]  /*53170*/  IMAD.WIDE R8, R0, 0x2, R12 ;  /* 0x0000000200087825 */ /* 0x001fe200078e020c */
[----:B-1----:R-:W-:Y:S02]  /*53180*/  PRMT R21, R20, 0x7632, R21 ;  /* 0x0000763214157816 */ /* 0x002fe40000000015 */
[C---:B------:R-:W-:Y:S01]  /*53190*/  IADD3 R20, R0.reuse, c[0x0][0x198], RZ ;  /* 0x0000660000147a10 */ /* 0x040fe20007ffe0ff */
[----:B------:R-:W-:Y:S01]  /*531a0*/  IMAD.WIDE R10, R0, 0x2, R6 ;  /* 0x00000002000a7825 */ /* 0x000fe200078e0206 */
[----:B--2---:R-:W-:Y:S01]  /*531b0*/  PRMT R22, R24, 0x7632, R22 ;  /* 0x0000763218167816 */ /* 0x004fe20000000016 */
[----:B------:R0:W-:Y:S02]  /*531c0*/  @P4 STG.E.U16 [R8.64], R21 ;  /* 0x0000001508004986 */ /* 0x0001e4000c10150a */
[----:B------:R-:W-:Y:S01]  /*531d0*/  IMAD.WIDE R16, R20, 0x2, R4 ;  /* 0x0000000214107825 */ /* 0x000fe200078e0204 */
[----:B------:R-:W-:-:S03]  /*531e0*/  ISETP.GE.AND P2, PT, R23, c[0x0][0x17c], PT ;  /* 0x00005f0017007a0c */ /* 0x000fc60003f46270 */
[----:B------:R-:W-:Y:S01]  /*531f0*/  IMAD.WIDE R18, R20, 0x2, R14 ;  /* 0x0000000214127825 */ /* 0x000fe200078e020e */
[----:B------:R-:W-:Y:S01]  /*53200*/  IADD3 R23, R3, 0x89, RZ ;  /* 0x0000008903177810 */ /* 0x000fe20007ffe0ff */
[----:B------:R1:W-:Y:S01]  /*53210*/  @P3 STG.E.U16 [R10.64], R22 ;  /* 0x000000160a003986 */ /* 0x0003e2000c10150a */
[----:B------:R-:W-:-:S03]  /*53220*/  ISETP.LT.AND P4, PT, R25, c[0x0][0x178], !P1 ;  /* 0x00005e0019007a0c */ /* 0x000fc60004f81270 */
[----:B------:R2:W-:Y:S01]  /*53230*/  @P6 STG.E.U16 [R16.64], R29 ;  /* 0x0000001d10006986 */ /* 0x0005e2000c10150a */
[----:B0-----:R-:W-:Y:S01]  /*53240*/  PRMT R21, R29, 0x7632, R21 ;  /* 0x000076321d157816 */ /* 0x001fe20000000015 */
[C---:B------:R-:W-:Y:S02]  /*53250*/  IMAD.WIDE R8, R20.reuse, 0x2, R12 ;  /* 0x0000000214087825 */ /* 0x040fe400078e020c */
[----:B------:R-:W3:Y:S01]  /*53260*/  LDL.LU R24, [R1+0x530] ;  /* 0x0005300001187983 */ /* 0x000ee20000300800 */
[----:B------:R-:W-:Y:S02]  /*53270*/  ISETP.LT.AND P3, PT, R27, c[0x0][0x178], !P1 ;  /* 0x00005e001b007a0c */ /* 0x000fe40004f61270 */
[----:B------:R-:W-:Y:S01]  /*53280*/  IADD3 R0, R20, c[0x0][0x198], RZ ;  /* 0x0000660014007a10 */ /* 0x000fe20007ffe0ff */
[----:B----4-:R0:W-:Y:S01]  /*53290*/  @P5 STG.E.U16 [R18.64], R2 ;  /* 0x0000000212005986 */ /* 0x0101e2000c10150a */
[----:B-1----:R-:W-:Y:S01]  /*532a0*/  PRMT R22, R2, 0x7632, R22 ;  /* 0x0000763202167816 */ /* 0x002fe20000000016 */
[----:B------:R-:W-:-:S02]  /*532b0*/  IMAD.WIDE R10, R20, 0x2, R6 ;  /* 0x00000002140a7825 */ /* 0x000fc400078e0206 */
[----:B--2---:R-:W2:Y:S01]  /*532c0*/  LDL.LU R29, [R1+0x500] ;  /* 0x00050000011d7983 */ /* 0x004ea20000300800 */
[----:B------:R-:W-:-:S03]  /*532d0*/  ISETP.GE.AND P1, PT, R23, c[0x0][0x17c], PT ;  /* 0x00005f0017007a0c */ /* 0x000fc60003f26270 */
[----:B0-----:R-:W4:Y:S04]  /*532e0*/  LDL.LU R2, [R1+0x4c0] ;  /* 0x0004c00001027983 */ /* 0x001f280000300800 */
[----:B------:R-:W2:Y:S04]  /*532f0*/  LDL.LU R20, [R1+0x4e0] ;  /* 0x0004e00001147983 */ /* 0x000ea80000300800 */
[----:B------:R-:W3:Y:S01]  /*53300*/  LDL.LU R23, [R1+0x440] ;  /* 0x0004400001177983 */ /* 0x000ee20000300800 */
[----:B------:R-:W-:Y:S01]  /*53310*/  ISETP.LT.AND P6, PT, R28, c[0x0][0x178], !P0 ;  /* 0x00005e001c007a0c */ /* 0x000fe200047c1270 */
[----:B------:R-:W-:-:S04]  /*53320*/  IMAD.WIDE R16, R0, 0x2, R4 ;  /* 0x0000000200107825 */ /* 0x000fc800078e0204 */
[----:B------:R-:W-:Y:S01]  /*53330*/  IMAD.WIDE R18, R0, 0x2, R14 ;  /* 0x0000000200127825 */ /* 0x000fe200078e020e */
[----:B------:R-:W-:Y:S01]  /*53340*/  ISETP.LT.AND P5, PT, R26, c[0x0][0x178], !P0 ;  /* 0x00005e001a007a0c */ /* 0x000fe200047a1270 */
[----:B--2---:R0:W-:Y:S04]  /*53350*/  @P4 STG.E.U16 [R8.64], R20 ;  /* 0x0000001408004986 */ /* 0x0041e8000c10150a */
[----:B---3--:R1:W-:Y:S04]  /*53360*/  @P3 STG.E.U16 [R10.64], R23 ;  /* 0x000000170a003986 */ /* 0x0083e8000c10150a */
[----:B------:R2:W-:Y:S01]  /*53370*/  @P6 STG.E.U16 [R16.64], R21 ;  /* 0x0000001510006986 */ /* 0x0005e2000c10150a */
[----:B0-----:R-:W-:-:S04]  /*53380*/  IMAD.WIDE R8, R0, 0x2, R12 ;  /* 0x0000000200087825 */ /* 0x001fc800078e020c */
[----:B-1----:R-:W-:Y:S01]  /*53390*/  IMAD.WIDE R10, R0, 0x2, R6 ;  /* 0x00000002000a7825 */ /* 0x002fe200078e0206 */
[----:B--2---:R-:W-:Y:S02]  /*533a0*/  PRMT R21, R20, 0x7632, R21 ;  /* 0x0000763214157816 */ /* 0x004fe40000000015 */
[----:B------:R-:W-:Y:S02]  /*533b0*/  IADD3 R20, R0, c[0x0][0x198], RZ ;  /* 0x0000660000147a10 */ /* 0x000fe40007ffe0ff */
[----:B------:R-:W2:Y:S01]  /*533c0*/  LDL.LU R0, [R1+0x550] ;  /* 0x0005500001007983 */ /* 0x000ea20000300800 */
[----:B------:R-:W-:Y:S02]  /*533d0*/  ISETP.LT.AND P4, PT, R25, c[0x0][0x178], !P0 ;  /* 0x00005e0019007a0c */ /* 0x000fe40004781270 */
[----:B------:R-:W-:Y:S01]  /*533e0*/  ISETP.LT.AND P3, PT, R27, c[0x0][0x178], !P0 ;  /* 0x00005e001b007a0c */ /* 0x000fe20004761270 */
[----:B------:R0:W-:Y:S01]  /*533f0*/  @P5 STG.E.U16 [R18.64], R22 ;  /* 0x0000001612005986 */ /* 0x0001e2000c10150a */
[----:B------:R-:W-:-:S02]  /*53400*/  ISETP.LT.AND P6, PT, R28, c[0x0][0x178], !P2 ;  /* 0x00005e001c007a0c */ /* 0x000fc400057c1270 */
[----:B------:R-:W-:Y:S01]  /*53410*/  ISETP.LT.AND P5, PT, R26, c[0x0][0x178], !P2 ;  /* 0x00005e001a007a0c */ /* 0x000fe200057a1270 */
[----:B------:R-:W-:Y:S01]  /*53420*/  IMAD.WIDE R16, R20, 0x2, R4 ;  /* 0x0000000214107825 */ /* 0x000fe200078e0204 */
[----:B0-----:R-:W-:-:S03]  /*53430*/  PRMT R22, R23, 0x7632, R22 ;  /* 0x0000763217167816 */ /* 0x001fc60000000016 */
[----:B------:R-:W-:Y:S02]  /*53440*/  IMAD.WIDE R18, R20, 0x2, R14 ;  /* 0x0000000214127825 */ /* 0x000fe400078e020e */
[----:B------:R0:W-:Y:S01]  /*53450*/  @P4 STG.E.U16 [R8.64], R21 ;  /* 0x0000001508004986 */ /* 0x0001e2000c10150a */
[----:B------:R-:W-:-:S03]  /*53460*/  ISETP.LT.AND P4, PT, R25, c[0x0][0x178], !P2 ;  /* 0x00005e0019007a0c */ /* 0x000fc60005781270 */
[----:B------:R1:W-:Y:S01]  /*53470*/  @P3 STG.E.U16 [R10.64], R22 ;  /* 0x000000160a003986 */ /* 0x0003e2000c10150a */
[----:B------:R-:W-:Y:S01]  /*53480*/  ISETP.LT.AND P3, PT, R27, c[0x0][0x178], !P2 ;  /* 0x00005e001b007a0c */ /* 0x000fe20005761270 */
[----:B0-----:R-:W-:-:S04]  /*53490*/  IMAD.WIDE R8, R20, 0x2, R12 ;  /* 0x0000000214087825 */ /* 0x001fc800078e020c */
[----:B-1----:R-:W-:Y:S01]  /*534a0*/  IMAD.WIDE R10, R20, 0x2, R6 ;  /* 0x00000002140a7825 */ /* 0x002fe200078e0206 */
[----:B------:R-:W-:Y:S01]  /*534b0*/  PRMT R22, R24, 0x7632, R22 ;  /* 0x0000763218167816 */ /* 0x000fe20000000016 */
[----:B--2---:R0:W-:Y:S01]  /*534c0*/  @P6 STG.E.U16 [R16.64], R0 ;  /* 0x0000000010006986 */ /* 0x0041e2000c10150a */
[----:B------:R-:W-:-:S03]  /*534d0*/  ISETP.LT.AND P6, PT, R28, c[0x0][0x178], !P1 ;  /* 0x00005e001c007a0c */ /* 0x000fc60004fc1270 */
[----:B------:R1:W-:Y:S01]  /*534e0*/  @P5 STG.E.U16 [R18.64], R24 ;  /* 0x0000001812005986 */ /* 0x0003e2000c10150a */
[----:B------:R-:W-:Y:S02]  /*534f0*/  ISETP.LT.AND P5, PT, R26, c[0x0][0x178], !P1 ;  /* 0x00005e001a007a0c */ /* 0x000fe40004fa1270 */
[----:B------:R-:W-:Y:S02]  /*53500*/  PRMT R21, R0, 0x7632, R21 ;  /* 0x0000763200157816 */ /* 0x000fe40000000015 */
[----:B0-----:R-:W-:Y:S01]  /*53510*/  IADD3 R0, R20, c[0x0][0x198], RZ ;  /* 0x0000660014007a10 */ /* 0x001fe20007ffe0ff */
[----:B------:R0:W-:Y:S04]  /*53520*/  @P4 STG.E.U16 [R8.64], R29 ;  /* 0x0000001d08004986 */ /* 0x0001e8000c10150a */
[C---:B------:R-:W-:Y:S01]  /*53530*/  IMAD.WIDE R16, R0.reuse, 0x2, R4 ;  /* 0x0000000200107825 */ /* 0x040fe200078e0204 */
[----:B----4-:R2:W-:Y:S03]  /*53540*/  @P3 STG.E.U16 [R10.64], R2 ;  /* 0x000000020a003986 */ /* 0x0105e6000c10150a */
        /* <DEDUP_REMOVED lines=387> */
[----:B------:R-:W-:Y:S02]  /*54d80*/  ISETP.LT.AND P4, PT, R25, c[0x0][0x178], !P2 ;  /* 0x00005e0019007a0c */ /* 0x000fe40005781270 */
[----:B------:R-:W-:Y:S01]  /*54d90*/  ISETP.LT.AND P2, PT, R27, c[0x0][0x178], !P2 ;  /* 0x00005e001b007a0c */ /* 0x000fe20005741270 */
[----:B------:R-:W-:Y:S04]  /*54da0*/  @P0 STG.E.U16 [R10.64], R24 ;  /* 0x000000180a000986 */ /* 0x000fe8000c10150a */
        /* <DEDUP_REMOVED lines=47> */
[C---:B------:R-:W-:Y:S01]  /*550a0*/  IMAD.WIDE R16, R20.reuse, 0x2, R4 ;  /* 0x0000000214107825 */ /* 0x040fe200078e0204 */
[----:B0-----:R-:W-:Y:S02]  /*550b0*/  PRMT R22, R23, 0x7632, R22 ;  /* 0x0000763217167816 */ /* 0x001fe40000000016 */
[----:B------:R-:W-:Y:S01]  /*550c0*/  IADD3 R23, R3, 0xa1, RZ ;  /* 0x000000a103177810 */ /* 0x000fe20007ffe0ff */
[----:B------:R-:W-:Y:S02]  /*550d0*/  IMAD.WIDE R18, R20, 0x2, R14 ;  /* 0x0000000214127825 */ /* 0x000fe400078e020e */
[----:B------:R0:W-:Y:S01]  /*550e0*/  @P4 STG.E.U16 [R8.64], R21 ;  /* 0x0000001508004986 */ /* 0x0001e2000c10150a */
[----:B------:R-:W-:-:S03]  /*550f0*/  ISETP.GE.AND P2, PT, R23, c[0x0][0x17c], PT ;  /* 0x00005f0017007a0c */ /* 0x000fc60003f46270 */
[----:B------:R1:W-:Y:S01]  /*55100*/  @P3 STG.E.U16 [R10.64], R22 ;  /* 0x000000160a003986 */ /* 0x0003e2000c10150a */
[----:B------:R-:W-:Y:S02]  /*55110*/  ISETP.LT.AND P4, PT, R25, c[0x0][0x178], !P1 ;  /* 0x00005e0019007a0c */ /* 0x000fe40004f81270 */
        /* <DEDUP_REMOVED lines=25> */
[----:B------:R-:W-:Y:S02]  /*552b0*/  IADD3 R23, R3, 0xa2, RZ ;  /* 0x000000a203177810 */ /* 0x000fe40007ffe0ff */
[----:B------:R-:W-:Y:S02]  /*552c0*/  ISETP.LT.AND P4, PT, R25, c[0x0][0x178], !P2 ;  /* 0x00005e0019007a0c */ /* 0x000fe40005781270 */
[----:B------:R-:W-:Y:S02]  /*552d0*/  ISETP.GE.AND P1, PT, R23, c[0x0][0x17c], PT ;  /* 0x00005f0017007a0c */ /* 0x000fe40003f26270 */
[----:B------:R-:W-:-:S02]  /*552e0*/  IADD3 R23, R3, 0xa3, RZ ;  /* 0x000000a303177810 */ /* 0x000fc40007ffe0ff */
[----:B------:R-:W-:Y:S02]  /*552f0*/  ISETP.LT.AND P3, PT, R27, c[0x0][0x178], !P2 ;  /* 0x00005e001b007a0c */ /* 0x000fe40005761270 */
        /* <DEDUP_REMOVED lines=16> */
[----:B------:R-:W-:Y:S02]  /*55400*/  ISETP.LT.AND P5, PT, R28, c[0x0][0x178], !P2 ;  /* 0x00005e001c007a0c */ /* 0x000fe400057a1270 */
[----:B---3--:R-:W-:-:S05]  /*55410*/  PRMT R22, R23, 0x7632, R22 ;  /* 0x0000763217167816 */ /* 0x008fca0000000016 */
[----:B------:R0:W-:Y:S01]  /*55420*/  @P6 STG.E.U16 [R18.64], R23 ;  /* 0x0000001712006986 */ /* 0x0001e2000c10150a */
[----:B------:R-:W-:Y:S01]  /*55430*/  ISETP.LT.AND P6, PT, R26, c[0x0][0x178], !P2 ;  /* 0x00005e001a007a0c */ /* 0x000fe200057c1270 */
[----:B------:R-:W-:Y:S01]  /*55440*/  IMAD.WIDE R16, R0, 0x2, R4 ;  /* 0x0000000200107825 */ /* 0x000fe200078e0204 */
[----:B0-----:R-:W-:-:S03]  /*55450*/  IADD3 R23, R3, 0xa4, RZ ;  /* 0x000000a403177810 */ /* 0x001fc60007ffe0ff */
[----:B------:R-:W-:Y:S01]  /*55460*/  IMAD.WIDE R18, R0, 0x2, R14 ;  /* 0x0000000200127825 */ /* 0x000fe200078e020e */
        /* <DEDUP_REMOVED lines=89> */
[----:B------:R-:W-:-:S02]  /*55a00*/  ISETP.LT.AND P3, PT, R27, c[0x0][0x178], !P2 ;  /* 0x00005e001b007a0c */ /* 0x000fc40005761270 */
[----:B------:R-:W-:Y:S02]  /*55a10*/  IADD3 R23, R3, 0xa9, RZ ;  /* 0x000000a903177810 */ /* 0x000fe40007ffe0ff */
        /* <DEDUP_REMOVED lines=23> */
[----:B------:R-:W-:Y:S01]  /*55b90*/  ISETP.GE.AND P4, PT, R23, c[0x0][0x17c], PT ;  /* 0x00005f0017007a0c */ /* 0x000fe20003f86270 */
        /* <DEDUP_REMOVED lines=12> */
[----:B--2---:R-:W-:-:S03]  /*55c60*/  PRMT R22, R24, 0x7632, R22 ;  /* 0x0000763218167816 */ /* 0x004fc60000000016 */
[C---:B------:R-:W-:Y:S01]  /*55c70*/  IMAD.WIDE R16, R20.reuse, 0x2, R4 ;  /* 0x0000000214107825 */ /* 0x040fe200078e0204 */
[----:B------:R0:W-:Y:S03]  /*55c80*/  @P3 STG.E.U16 [R8.64], R21 ;  /* 0x0000001508003986 */ /* 0x0001e6000c10150a */
[C---:B------:R-:W-:Y:S01]  /*55c90*/  IMAD.WIDE R18, R20.reuse, 0x2, R14 ;  /* 0x0000000214127825 */ /* 0x040fe200078e020e */
[----:B------:R1:W-:Y:S01]  /*55ca0*/  @P1 STG.E.U16 [R10.64], R22 ;  /* 0x000000160a001986 */ /* 0x0003e2000c10150a */
[----:B------:R-:W-:-:S03]  /*55cb0*/  IADD3 R0, R20, c[0x0][0x198], RZ ;  /* 0x0000660014007a10 */ /* 0x000fc60007ffe0ff */
[----:B------:R2:W-:Y:S01]  /*55cc0*/  @P5 STG.E.U16 [R16.64], R29 ;  /* 0x0000001d10005986 */ /* 0x0005e2000c10150a */
[----:B0-----:R-:W-:-:S03]  /*55cd0*/  PRMT R21, R29, 0x7632, R21 ;  /* 0x000076321d157816 */ /* 0x001fc60000000015 */
[----:B----4-:R0:W-:Y:S01]  /*55ce0*/  @P6 STG.E.U16 [R18.64], R2 ;  /* 0x0000000212006986 */ /* 0x0101e2000c10150a */
[----:B------:R-:W-:Y:S01]  /*55cf0*/  IMAD.WIDE R8, R20, 0x2, R12 ;  /* 0x0000000214087825 */ /* 0x000fe200078e020c */
[----:B-1----:R-:W-:-:S03]  /*55d00*/  PRMT R22, R2, 0x7632, R22 ;  /* 0x0000763202167816 */ /* 0x002fc60000000016 */
[----:B------:R-:W-:Y:S01]  /*55d10*/  IMAD.WIDE R10, R20, 0x2, R6 ;  /* 0x00000002140a7825 */ /* 0x000fe200078e0206 */
[----:B--2---:R-:W2:Y:S04]  /*55d20*/  LDL.LU R29, [R1+0x5a8] ;  /* 0x0005a800011d7983 */ /* 0x004ea80000300800 */
[----:B------:R-:W3:Y:S04]  /*55d30*/  LDL.LU R24, [R1+0x598] ;  /* 0x0005980001187983 */ /* 0x000ee80000300800 */
[----:B0-----:R-:W4:Y:S04]  /*55d40*/  LDL.LU R2, [R1+0x578] ;  /* 0x0005780001027983 */ /* 0x001f280000300800 */
[----:B------:R-:W2:Y:S01]  /*55d50*/  LDL.LU R20, [R1+0x528] ;  /* 0x0005280001147983 */ /* 0x000ea20000300800 */
[----:B------:R-:W-:-:S02]  /*55d60*/  ISETP.LT.AND P1, PT, R25, c[0x0][0x178], !P4 ;  /* 0x00005e0019007a0c */ /* 0x000fc40006721270 */
[----:B------:R-:W-:-:S11]  /*55d70*/  ISETP.LT.AND P4, PT, R27, c[0x0][0x178], !P4 ;  /* 0x00005e001b007a0c */ /* 0x000fd60006781270 */
[----:B--2---:R0:W-:Y:S04]  /*55d80*/  @P1 STG.E.U16 [R8.64], R20 ;  /* 0x0000001408001986 */ /* 0x0041e8000c10150a */
[----:B0-----:R-:W2:Y:S01]  /*55d90*/  LDL R9, [R1+0x458] ;  /* 0x0004580001097983 */ /* 0x001ea20000100800 */
[----:B------:R-:W-:-:S04]  /*55da0*/  IADD3 R23, R3, 0xab, RZ ;  /* 0x000000ab03177810 */ /* 0x000fc80007ffe0ff */
[----:B------:R-:W-:-:S04]  /*55db0*/  ISETP.GE.AND P2, PT, R23, c[0x0][0x17c], PT ;  /* 0x00005f0017007a0c */ /* 0x000fc80003f46270 */
[----:B------:R-:W-:Y:S02]  /*55dc0*/  ISETP.LT.AND P5, PT, R28, c[0x0][0x178], !P2 ;  /* 0x00005e001c007a0c */ /* 0x000fe400057a1270 */
[----:B------:R-:W-:Y:S02]  /*55dd0*/  ISETP.LT.AND P6, PT, R26, c[0x0][0x178], !P2 ;  /* 0x00005e001a007a0c */ /* 0x000fe400057c1270 */
[----:B------:R-:W-:Y:S01]  /*55de0*/  IADD3 R23, R3, 0xac, RZ ;  /* 0x000000ac03177810 */ /* 0x000fe20007ffe0ff */
[----:B--2---:R0:W-:Y:S04]  /*55df0*/  @P4 STG.E.U16 [R10.64], R9 ;  /* 0x000000090a004986 */ /* 0x0041e8000c10150a */
[----:B0-----:R-:W2:Y:S01]  /*55e00*/  LDL.LU R11, [R1+0x458] ;  /* 0x00045800010b7983 */ /* 0x001ea20000300800 */
[----:B------:R-:W-:Y:S01]  /*55e10*/  ISETP.LT.AND P3, PT, R25, c[0x0][0x178], !P2 ;  /* 0x00005e0019007a0c */ /* 0x000fe20005761270 */
[----:B------:R-:W-:Y:S01]  /*55e20*/  IMAD.WIDE R16, R0, 0x2, R4 ;  /* 0x0000000200107825 */ /* 0x000fe200078e0204 */
[----:B------:R-:W-:-:S03]  /*55e30*/  ISETP.GE.AND P1, PT, R23, c[0x0][0x17c], PT ;  /* 0x00005f0017007a0c */ /* 0x000fc60003f26270 */
[----:B------:R-:W-:Y:S01]  /*55e40*/  IMAD.WIDE R18, R0, 0x2, R14 ;  /* 0x0000000200127825 */ /* 0x000fe200078e020e */
[----:B------:R-:W-:Y:S01]  /*55e50*/  ISETP.LT.AND P2, PT, R27, c[0x0][0x178], !P2 ;  /* 0x00005e001b007a0c */ /* 0x000fe20005741270 */
[----:B------:R0:W-:Y:S01]  /*55e60*/  @P5 STG.E.U16 [R16.64], R21 ;  /* 0x0000001510005986 */ /* 0x0001e2000c10150a */
[----:B------:R-:W-:Y:S01]  /*55e70*/  ISETP.LT.AND P4, PT, R28, c[0x0][0x178], !P1 ;  /* 0x00005e001c007a0c */ /* 0x000fe20004f81270 */
[----:B------:R-:W-:Y:S01]  /*55e80*/  IMAD.WIDE R8, R0, 0x2, R12 ;  /* 0x0000000200087825 */ /* 0x000fe200078e020c */
[----:B------:R-:W-:Y:S01]  /*55e90*/  PRMT R10, R20, 0x7632, R10 ;  /* 0x00007632140a7816 */ /* 0x000fe2000000000a */
[----:B------:R1:W-:Y:S01]  /*55ea0*/  @P6 STG.E.U16 [R18.64], R22 ;  /* 0x0000001612006986 */ /* 0x0003e2000c10150a */
[----:B------:R-:W-:Y:S02]  /*55eb0*/  ISETP.LT.AND P5, PT, R26, c[0x0][0x178], !P1 ;  /* 0x00005e001a007a0c */ /* 0x000fe40004fa1270 */
[----:B------:R-:W-:Y:S02]  /*55ec0*/  ISETP.LT.AND P6, PT, R25, c[0x0][0x178], !P1 ;  /* 0x00005e0019007a0c */ /* 0x000fe40004fc1270 */
[----:B------:R-:W-:Y:S01]  /*55ed0*/  IADD3 R20, R0, c[0x0][0x198], RZ ;  /* 0x0000660000147a10 */ /* 0x000fe20007ffe0ff */
[----:B------:R3:W-:Y:S04]  /*55ee0*/  @P3 STG.E.U16 [R8.64], R10 ;  /* 0x0000000a08003986 */ /* 0x0007e8000c10150a */
[----:B0-----:R-:W-:-:S04]  /*55ef0*/  IMAD.WIDE R16, R20, 0x2, R14 ;  /* 0x0000000214107825 */ /* 0x001fc800078e020e */
[----:B-1----:R-:W-:-:S04]  /*55f00*/  IMAD.WIDE R18, R20, 0x2, R12 ;  /* 0x0000000214127825 */ /* 0x002fc800078e020c */
[----:B---3--:R-:W-:Y:S01]  /*55f10*/  IMAD.WIDE R8, R0, 0x2, R6 ;  /* 0x0000000200087825 */ /* 0x008fe200078e0206 */
[----:B----4-:R-:W-:Y:S02]  /*55f20*/  PRMT R23, R2, 0x7632, R23 ;  /* 0x0000763202177816 */ /* 0x010fe40000000017 */
[C---:B------:R-:W-:Y:S02]  /*55f30*/  IADD3 R0, R20.reuse, c[0x0][0x198], RZ ;  /* 0x0000660014007a10 */ /* 0x040fe40007ffe0ff */
[----:B--2---:R-:W-:Y:S01]  /*55f40*/  PRMT R21, R11, 0x7632, R21 ;  /* 0x000076320b157816 */ /* 0x004fe20000000015 */
[----:B------:R-:W-:-:S04]  /*55f50*/  IMAD.WIDE R10, R20, 0x2, R4 ;  /* 0x00000002140a7825 */ /* 0x000fc800078e0204 */
[----:B------:R0:W-:Y:S04]  /*55f60*/  @P2 STG.E.U16 [R8.64], R21 ;  /* 0x0000001508002986 */ /* 0x0001e8000c10150a */
[----:B------:R1:W-:Y:S04]  /*55f70*/  @P4 STG.E.U16 [R10.64], R29 ;  /* 0x0000001d0a004986 */ /* 0x0003e8000c10150a */
[----:B------:R-:W-:Y:S01]  /*55f80*/  @P5 STG.E.U16 [R16.64], R24 ;  /* 0x0000001810005986 */ /* 0x000fe2000c10150a */
[----:B0-----:R-:W-:-:S03]  /*55f90*/  PRMT R21, R29, 0x7632, R21 ;  /* 0x000076321d157816 */ /* 0x001fc60000000015 */
[----:B------:R0:W-:Y:S01]  /*55fa0*/  @P6 STG.E.U16 [R18.64], R2 ;  /* 0x0000000212006986 */ /* 0x0001e2000c10150a */
[----:B------:R-:W-:-:S03]  /*55fb0*/  IMAD.WIDE R8, R20, 0x2, R6 ;  /* 0x0000000214087825 */ /* 0x000fc600078e0206 */
[----:B-1----:R-:W2:Y:S04]  /*55fc0*/  LDL.LU R29, [R1+0x5c8] ;  /* 0x0005c800011d7983 */ /* 0x002ea80000300800 */
[----:B0-----:R-:W3:Y:S04]  /*55fd0*/  LDL.LU R2, [R1+0x5b8] ;  /* 0x0005b80001027983 */ /* 0x001ee80000300800 */
[----:B------:R-:W4:Y:S01]  /*55fe0*/  LDL R20, [R1+0x568] ;  /* 0x0005680001147983 */ /* 0x000f220000100800 */
[----:B------:R-:W-:Y:S02]  /*55ff0*/  IADD3 R22, R3, 0xad, RZ ;  /* 0x000000ad03167810 */ /* 0x000fe40007ffe0ff */
[----:B------:R-:W-:-:S02]  /*56000*/  ISETP.LT.AND P2, PT, R27, c[0x0][0x178], !P1 ;  /* 0x00005e001b007a0c */ /* 0x000fc40004f41270 */
[----:B------:R-:W-:Y:S02]  /*56010*/  ISETP.GE.AND P3, PT, R22, c[0x0][0x17c], PT ;  /* 0x00005f0016007a0c */ /* 0x000fe40003f66270 */
[----:B------:R-:W-:Y:S02]  /*56020*/  PRMT R22, R24, 0x7632, R22 ;  /* 0x0000763218167816 */ /* 0x000fe40000000016 */
[----:B------:R-:W-:Y:S02]  /*56030*/  ISETP.LT.AND P4, PT, R28, c[0x0][0x178], !P3 ;  /* 0x00005e001c007a0c */ /* 0x000fe40005f81270 */
[----:B------:R-:W-:Y:S02]  /*56040*/  ISETP.LT.AND P5, PT, R26, c[0x0][0x178], !P3 ;  /* 0x00005e001a007a0c */ /* 0x000fe40005fa1270 */
[----:B------:R-:W-:Y:S01]  /*56050*/  IADD3 R24, R3, 0xae, RZ ;  /* 0x000000ae03187810 */ /* 0x000fe20007ffe0ff */
[----:B------:R-:W-:-:S03]  /*56060*/  IMAD.WIDE R10, R0, 0x2, R4 ;  /* 0x00000002000a7825 */ /* 0x000fc600078e0204 */
[----:B------:R-:W-:Y:S02]  /*56070*/  ISETP.GE.AND P1, PT, R24, c[0x0][0x17c], PT ;  /* 0x00005f0018007a0c */ /* 0x000fe40003f26270 */
[----:B------:R-:W2:Y:S01]  /*56080*/  LDL.LU R24, [R1+0x5d8] ;  /* 0x0005d80001187983 */ /* 0x000ea20000300800 */
[----:B------:R-:W-:-:S03]  /*56090*/  IMAD.WIDE R16, R0, 0x2, R14 ;  /* 0x0000000200107825 */ /* 0x000fc600078e020e */
[----:B----4-:R0:W-:Y:S04]  /*560a0*/  @P2 STG.E.U16 [R8.64], R20 ;  /* 0x0000001408002986 */ /* 0x0101e8000c10150a */
[----:B------:R-:W-:Y:S04]  /*560b0*/  @P4 STG.E.U16 [R10.64], R21 ;  /* 0x000000150a004986 */ /* 0x000fe8000c10150a */
[----:B0-----:R-:W4:Y:S04]  /*560c0*/  LDL.LU R9, [R1+0x568] ;  /* 0x0005680001097983 */ /* 0x001f280000300800 */
[----:B------:R0:W-:Y:S04]  /*560d0*/  @P5 STG.E.U16 [R16.64], R22 ;  /* 0x0000001610005986 */ /* 0x0001e8000c10150a */
[----:B0-----:R-:W3:Y:S01]  /*560e0*/  LDL.LU R22, [R1+0x5e8] ;  /* 0x0005e80001167983 */ /* 0x001ee20000300800 */
[----:B------:R-:W-:-:S02]  /*560f0*/  ISETP.LT.AND P6, PT, R25, c[0x0][0x178], !P3 ;  /* 0x00005e0019007a0c */ /* 0x000fc40005fc1270 */
[----:B------:R-:W-:Y:S02]  /*56100*/  ISETP.LT.AND P2, PT, R27, c[0x0][0x178], !P3 ;  /* 0x00005e001b007a0c */ /* 0x000fe40005f41270 */
[----:B------:R-:W-:Y:S02]  /*56110*/  ISETP.LT.AND P3, PT, R28, c[0x0][0x178], !P1 ;  /* 0x00005e001c007a0c */ /* 0x000fe40004f61270 */
[----:B------:R-:W-:Y:S02]  /*56120*/  IADD3 R8, R3, 0xaf, RZ ;  /* 0x000000af03087810 */ /* 0x000fe40007ffe0ff */
[C---:B------:R-:W-:Y:S01]  /*56130*/  IADD3 R20, R0.reuse, c[0x0][0x198], RZ ;  /* 0x0000660000147a10 */ /* 0x040fe20007ffe0ff */
[----:B------:R-:W-:Y:S01]  /*56140*/  IMAD.WIDE R18, R0, 0x2, R12 ;  /* 0x0000000200127825 */ /* 0x000fe200078e020c */
[----:B------:R-:W-:Y:S02]  /*56150*/  ISETP.GE.AND P4, PT, R8, c[0x0][0x17c], PT ;  /* 0x00005f0008007a0c */ /* 0x000fe40003f86270 */
[----:B------:R-:W-:Y:S01]  /*56160*/  ISETP.LT.AND P5, PT, R26, c[0x0][0x178], !P1 ;  /* 0x00005e001a007a0c */ /* 0x000fe20004fa1270 */
[----:B------:R-:W-:Y:S01]  /*56170*/  IMAD.WIDE R10, R20, 0x2, R4 ;  /* 0x00000002140a7825 */ /* 0x000fe200078e0204 */
[----:B------:R0:W-:Y:S01]  /*56180*/  @P6 STG.E.U16 [R18.64], R23 ;  /* 0x0000001712006986 */ /* 0x0001e2000c10150a */
[----:B------:R-:W-:-:S02]  /*56190*/  ISETP.LT.AND P6, PT, R25, c[0x0][0x178], !P1 ;  /* 0x00005e0019007a0c */ /* 0x000fc40004fc1270 */
[----:B------:R-:W-:-:S04]  /*561a0*/  IMAD.WIDE R16, R20, 0x2, R14 ;  /* 0x0000000214107825 */ /* 0x000fc800078e020e */
[----:B0-----:R-:W-:Y:S01]  /*561b0*/  IMAD.WIDE R18, R20, 0x2, R12 ;  /* 0x0000000214127825 */ /* 0x001fe200078e020c */
[----:B--2---:R-:W-:Y:S02]  /*561c0*/  PRMT R23, R29, 0x7632, R23 ;  /* 0x000076321d177816 */ /* 0x004fe40000000017 */
[----:B----4-:R-:W-:Y:S01]  /*561d0*/  PRMT R21, R9, 0x7632, R21 ;  /* 0x0000763209157816 */ /* 0x010fe20000000015 */
[----:B------:R-:W-:-:S05]  /*561e0*/  IMAD.WIDE R8, R0, 0x2, R6 ;  /* 0x0000000200087825 */ /* 0x000fca00078e0206 */
[----:B------:R0:W-:Y:S04]  /*561f0*/  @P2 STG.E.U16 [R8.64], R21 ;  /* 0x0000001508002986 */ /* 0x0001e8000c10150a */
[----:B---3--:R-:W-:Y:S01]  /*56200*/  @P3 STG.E.U16 [R10.64], R22 ;  /* 0x000000160a003986 */ /* 0x008fe2000c10150a */
[----:B------:R-:W-:Y:S01]  /*56210*/  ISETP.LT.AND P3, PT, R27, c[0x0][0x178], !P1 ;  /* 0x00005e001b007a0c */ /* 0x000fe20004f61270 */
[----:B0-----:R-:W-:Y:S01]  /*56220*/  IMAD.WIDE R8, R20, 0x2, R6 ;  /* 0x0000000214087825 */ /* 0x001fe200078e0206 */
[----:B------:R-:W-:Y:S01]  /*56230*/  PRMT R21, R24, 0x7632, R21 ;  /* 0x0000763218157816 */ /* 0x000fe20000000015 */
[----:B------:R0:W-:Y:S04]  /*56240*/  @P5 STG.E.U16 [R16.64], R24 ;  /* 0x0000001810005986 */ /* 0x0001e8000c10150a */
[----:B------:R1:W-:Y:S01]  /*56250*/  @P6 STG.E.U16 [R18.64], R29 ;  /* 0x0000001d12006986 */ /* 0x0003e2000c10150a */
[----:B------:R-:W-:-:S02]  /*56260*/  ISETP.LT.AND P6, PT, R25, c[0x0][0x178], !P4 ;  /* 0x00005e0019007a0c */ /* 0x000fc400067c1270 */
[----:B0-----:R-:W-:-:S03]  /*56270*/  IADD3 R24, R3, 0xb1, RZ ;  /* 0x000000b103187810 */ /* 0x001fc60007ffe0ff */
[----:B------:R0:W-:Y:S01]  /*56280*/  @P3 STG.E.U16 [R8.64], R2 ;  /* 0x0000000208003986 */ /* 0x0001e2000c10150a */
[----:B------:R-:W-:-:S03]  /*56290*/  ISETP.GE.AND P3, PT, R24, c[0x0][0x17c], PT ;  /* 0x00005f0018007a0c */ /* 0x000fc60003f66270 */
[----:B-1----:R-:W2:Y:S04]  /*562a0*/  LDL.LU R29, [R1+0x3fc] ;  /* 0x0003fc00011d7983 */ /* 0x002ea80000300800 */
[----:B------:R-:W3:Y:S04]  /*562b0*/  LDL.LU R25, [R1+0x37c] ;  /* 0x00037c0001197983 */ /* 0x000ee80000300800 */
[----:B------:R-:W4:Y:S01]  /*562c0*/  LDL R24, [R1+0x10d8] ;  /* 0x0010d80001187983 */ /* 0x000f220000100800 */
[----:B------:R-:W-:Y:S02]  /*562d0*/  IADD3 R0, R3, 0xb0, RZ ;  /* 0x000000b003007810 */ /* 0x000fe40007ffe0ff */
[----:B------:R-:W-:-:S02]  /*562e0*/  ISETP.LT.AND P1, PT, R28, c[0x0][0x178], !P4 ;  /* 0x00005e001c007a0c */ /* 0x000fc40006721270 */
[----:B------:R-:W-:Y:S02]  /*562f0*/  ISETP.GE.AND P2, PT, R0, c[0x0][0x17c], PT ;  /* 0x00005f0000007a0c */ /* 0x000fe40003f46270 */
[----:B------:R-:W-:Y:S02]  /*56300*/  ISETP.LT.AND P5, PT, R26, c[0x0][0x178], !P4 ;  /* 0x00005e001a007a0c */ /* 0x000fe400067a1270 */
[----:B------:R-:W-:Y:S02]  /*56310*/  PRMT R0, R22, 0x7632, R0 ;  /* 0x0000763216007816 */ /* 0x000fe40000000000 */
[----:B------:R-:W-:Y:S02]  /*56320*/  IADD3 R22, R20, c[0x0][0x198], RZ ;  /* 0x0000660014167a10 */ /* 0x000fe40007ffe0ff */
[----:B------:R-:W-:-:S03]  /*56330*/  ISETP.LT.AND P4, PT, R27, c[0x0][0x178], !P4 ;  /* 0x00005e001b007a0c */ /* 0x000fc60006781270 */
[----:B------:R-:W-:-:S04]  /*56340*/  IMAD.WIDE R10, R22, 0x2, R4 ;  /* 0x00000002160a7825 */ /* 0x000fc800078e0204 */
[C---:B------:R-:W-:Y:S01]  /*56350*/  IMAD.WIDE R16, R22.reuse, 0x2, R14 ;  /* 0x0000000216107825 */ /* 0x040fe200078e020e */
[----:B------:R1:W-:Y:S03]  /*56360*/  @P1 STG.E.U16 [R10.64], R0 ;  /* 0x000000000a001986 */ /* 0x0003e6000c10150a */
[----:B------:R-:W-:Y:S01]  /*56370*/  IMAD.WIDE R18, R22, 0x2, R12 ;  /* 0x0000000216127825 */ /* 0x000fe200078e020c */
[----:B------:R-:W-:Y:S01]  /*56380*/  @P5 STG.E.U16 [R16.64], R21 ;  /* 0x0000001510005986 */ /* 0x000fe2000c10150a */
[----:B------:R-:W-:-:S03]  /*56390*/  ISETP.LT.AND P1, PT, R28, c[0x0][0x178], !P2 ;  /* 0x00005e001c007a0c */ /* 0x000fc60005721270 */
[----:B------:R1:W-:Y:S01]  /*563a0*/  @P6 STG.E.U16 [R18.64], R23 ;  /* 0x0000001712006986 */ /* 0x0003e2000c10150a */
[----:B0-----:R-:W-:Y:S01]  /*563b0*/  IMAD.WIDE R8, R22, 0x2, R6 ;  /* 0x0000000216087825 */ /* 0x001fe200078e0206 */
[----:B-1----:R-:W-:Y:S02]  /*563c0*/  PRMT R11, R2, 0x7632, R11 ;  /* 0x00007632020b7816 */ /* 0x002fe4000000000b */
[----:B------:R-:W-:Y:S01]  /*563d0*/  IADD3 R0, R22, c[0x0][0x198], RZ ;  /* 0x0000660016007a10 */ /* 0x000fe20007ffe0ff */
[----:B------:R-:W3:Y:S04]  /*563e0*/  LDL.LU R23, [R1+0x34c] ;  /* 0x00034c0001177983 */ /* 0x000ee80000300800 */
[----:B------:R-:W3:Y:S01]  /*563f0*/  LDL.LU R26, [R1+0x42c] ;  /* 0x00042c00011a7983 */ /* 0x000ee20000300800 */
[----:B------:R-:W-:-:S03]  /*56400*/  IADD3 R10, R3, 0xb2, RZ ;  /* 0x000000b2030a7810 */ /* 0x000fc60007ffe0ff */
[----:B------:R-:W3:Y:S04]  /*56410*/  LDL.LU R2, [R1+0x40c] ;  /* 0x00040c0001027983 */ /* 0x000ee80000300800 */
[----:B------:R-:W3:Y:S01]  /*56420*/  LDL R22, [R1+0x10dc] ;  /* 0x0010dc0001167983 */ /* 0x000ee20000100800 */
[----:B------:R-:W-:-:S03]  /*56430*/  IMAD.WIDE R16, R0, 0x2, R4 ;  /* 0x0000000200107825 */ /* 0x000fc600078e0204 */
[----:B------:R0:W-:Y:S01]  /*56440*/  @P4 STG.E.U16 [R8.64], R11 ;  /* 0x0000000b08004986 */ /* 0x0001e2000c10150a */
[----:B------:R-:W-:Y:S01]  /*56450*/  ISETP.GE.AND P4, PT, R10, c[0x0][0x17c], PT ;  /* 0x00005f000a007a0c */ /* 0x000fe20003f86270 */
[----:B0-----:R-:W-:Y:S01]  /*56460*/  IMAD.WIDE R10, R0, 0x2, R14 ;  /* 0x00000002000a7825 */ /* 0x001fe200078e020e */
[----:B----4-:R-:W-:Y:S01]  /*56470*/  ISETP.LT.AND P5, PT, R24, c[0x0][0x178], !P2 ;  /* 0x00005e0018007a0c */ /* 0x010fe200057a1270 */
[----:B--2---:R-:W-:-:S12]  /*56480*/  @P1 STG.E.U16 [R16.64], R29 ;  /* 0x0000001d10001986 */ /* 0x004fd8000c10150a */
[----:B---3--:R0:W-:Y:S04]  /*56490*/  @P5 STG.E.U16 [R10.64], R25 ;  /* 0x000000190a005986 */ /* 0x0081e8000c10150a */
[----:B0-----:R-:W2:Y:S01]  /*564a0*/  LDL.LU R11, [R1+0x36c] ;  /* 0x00036c00010b7983 */ /* 0x001ea20000300800 */
[----:B------:R-:W-:-:S04]  /*564b0*/  IMAD.WIDE R8, R0, 0x2, R12 ;  /* 0x0000000200087825 */ /* 0x000fc800078e020c */
[----:B------:R-:W-:Y:S01]  /*564c0*/  IMAD.WIDE R16, R0, 0x2, R6 ;  /* 0x0000000200107825 */ /* 0x000fe200078e0206 */
[----:B------:R-:W-:Y:S02]  /*564d0*/  ISETP.LT.AND P5, PT, R28, c[0x0][0x178], !P3 ;  /* 0x00005e001c007a0c */ /* 0x000fe40005fa1270 */
[----:B------:R-:W-:Y:S02]  /*564e0*/  IADD3 R0, R0, c[0x0][0x198], RZ ;  /* 0x0000660000007a10 */ /* 0x000fe40007ffe0ff */
[----:B------:R-:W-:Y:S02]  /*564f0*/  ISETP.LT.AND P6, PT, R22, c[0x0][0x178], !P2 ;  /* 0x00005e0016007a0c */ /* 0x000fe400057c1270 */
[----:B------:R-:W-:Y:S02]  /*56500*/  ISETP.LT.AND P2, PT, R27, c[0x0][0x178], !P2 ;  /* 0x00005e001b007a0c */ /* 0x000fe40005741270 */
[----:B------:R-:W-:Y:S02]  /*56510*/  PRMT R20, R29, 0x7632, R20 ;  /* 0x000076321d147816 */ /* 0x000fe40000000014 */
[----:B------:R-:W-:Y:S01]  /*56520*/  PRMT R21, R25, 0x7632, R21 ;  /* 0x0000763219157816 */ /* 0x000fe20000000015 */
[----:B------:R-:W3:Y:S04]  /*56530*/  LDL.LU R29, [R1+0x18bc] ;  /* 0x0018bc00011d7983 */ /* 0x000ee80000300800 */
[----:B------:R-:W4:Y:S01]  /*56540*/  LDL.LU R25, [R1+0x38c] ;  /* 0x00038c0001197983 */ /* 0x000f220000300800 */
[----:B------:R-:W-:-:S04]  /*56550*/  IADD3 R18, R3, 0xb3, RZ ;  /* 0x000000b303127810 */ /* 0x000fc80007ffe0ff */
[----:B------:R-:W-:Y:S02]  /*56560*/  ISETP.GE.AND P1, PT, R18, c[0x0][0x17c], PT ;  /* 0x00005f0012007a0c */ /* 0x000fe40003f26270 */
[----:B------:R-:W-:Y:S01]  /*56570*/  PRMT R18, R23, 0x7632, R18 ;  /* 0x0000763217127816 */ /* 0x000fe20000000012 */
[----:B--2---:R-:W-:Y:S01]  /*56580*/  @P6 STG.E.U16 [R8.64], R11 ;  /* 0x0000000b08006986 */ /* 0x004fe2000c10150a */
[----:B------:R-:W-:-:S03]  /*56590*/  ISETP.LT.AND P6, PT, R24, c[0x0][0x178], !P3 ;  /* 0x00005e0018007a0c */ /* 0x000fc60005fc1270 */
[----:B------:R0:W-:Y:S01]  /*565a0*/  @P2 STG.E.U16 [R16.64], R23 ;  /* 0x0000001710002986 */ /* 0x0001e2000c10150a */
[----:B------:R-:W-:Y:S01]  /*565b0*/  ISETP.LT.AND P2, PT, R22, c[0x0][0x178], !P3 ;  /* 0x00005e0016007a0c */ /* 0x000fe20005f41270 */
[----:B0-----:R-:W-:Y:S02]  /*565c0*/  IMAD.MOV.U32 R17, RZ, RZ, R11 ;  /* 0x000000ffff117224 */ /* 0x001fe400078e000b */
[----:B------:R-:W-:-:S03]  /*565d0*/  IMAD.WIDE R10, R0, 0x2, R4 ;  /* 0x00000002000a7825 */ /* 0x000fc600078e0204 */
[----:B------:R-:W-:Y:S01]  /*565e0*/  PRMT R19, R17, 0x7632, R19 ;  /* 0x0000763211137816 */ /* 0x000fe20000000013 */
[C---:B------:R-:W-:Y:S01]  /*565f0*/  IMAD.WIDE R8, R0.reuse, 0x2, R14 ;  /* 0x0000000200087825 */ /* 0x040fe200078e020e */
[----:B------:R-:W-:Y:S03]  /*56600*/  @P5 STG.E.U16 [R10.64], R20 ;  /* 0x000000140a005986 */ /* 0x000fe6000c10150a */
[----:B------:R-:W-:Y:S01]  /*56610*/  IMAD.WIDE R16, R0, 0x2, R12 ;  /* 0x0000000200107825 */ /* 0x000fe200078e020c */
[----:B------:R-:W-:Y:S01]  /*56620*/  @P6 STG.E.U16 [R8.64], R21 ;  /* 0x0000001508006986 */ /* 0x000fe2000c10150a */
[----:B------:R-:W-:-:S03]  /*56630*/  ISETP.LT.AND P3, PT, R27, c[0x0][0x178], !P3 ;  /* 0x00005e001b007a0c */ /* 0x000fc60005f61270 */
[----:B------:R0:W-:Y:S01]  /*56640*/  @P2 STG.E.U16 [R16.64], R19 ;  /* 0x0000001310002986 */ /* 0x0001e2000c10150a */
[----:B------:R-:W-:Y:S02]  /*56650*/  ISETP.LT.AND P5, PT, R28, c[0x0][0x178], !P4 ;  /* 0x00005e001c007a0c */ /* 0x000fe400067a1270 */
[----:B------:R-:W-:Y:S01]  /*56660*/  ISETP.LT.AND P2, PT, R24, c[0x0][0x178], !P4 ;  /* 0x00005e0018007a0c */ /* 0x000fe20006741270 */
[----:B0-----:R-:W2:Y:S01]  /*56670*/  LDL.LU R19, [R1+0x35c] ;  /* 0x00035c0001137983 */ /* 0x001ea20000300800 */
[C---:B------:R-:W-:Y:S01]  /*56680*/  IMAD.WIDE R8, R0.reuse, 0x2, R6 ;  /* 0x0000000200087825 */ /* 0x040fe200078e0206 */
[----:B------:R-:W-:Y:S02]  /*56690*/  IADD3 R17, R0, c[0x0][0x198], RZ ;  /* 0x0000660000117a10 */ /* 0x000fe40007ffe0ff */
[----:B------:R-:W-:Y:S02]  /*566a0*/  IADD3 R0, R3, 0xb4, RZ ;  /* 0x000000b403007810 */ /* 0x000fe40007ffe0ff */
[----:B------:R0:W-:Y:S01]  /*566b0*/  @P3 STG.E.U16 [R8.64], R18 ;  /* 0x0000001208003986 */ /* 0x0001e2000c10150a */
[----:B------:R-:W-:Y:S01]  /*566c0*/  IMAD.WIDE R10, R17, 0x2, R14 ;  /* 0x00000002110a7825 */ /* 0x000fe200078e020e */
[----:B------:R-:W-:-:S02]  /*566d0*/  ISETP.GE.AND P6, PT, R0, c[0x0][0x17c], PT ;  /* 0x00005f0000007a0c */ /* 0x000fc40003fc6270 */
[----:B------:R-:W-:Y:S02]  /*566e0*/  PRMT R0, R26, 0x7632, R0 ;  /* 0x000076321a007816 */ /* 0x000fe40000000000 */
[----:B------:R-:W-:Y:S01]  /*566f0*/  PRMT R16, R2, 0x7632, R16 ;  /* 0x0000763202107816 */ /* 0x000fe20000000010 */
[----:B0-----:R-:W-:-:S05]  /*56700*/  IMAD.WIDE R8, R17, 0x2, R4 ;  /* 0x0000000211087825 */ /* 0x001fca00078e0204 */
[----:B------:R0:W-:Y:S04]  /*56710*/  @P5 STG.E.U16 [R8.64], R26 ;  /* 0x0000001a08005986 */ /* 0x0001e8000c10150a */
[----:B------:R1:W-:Y:S04]  /*56720*/  @P2 STG.E.U16 [R10.64], R2 ;  /* 0x000000020a002986 */ /* 0x0003e8000c10150a */
[----:B0-----:R-:W3:Y:S04]  /*56730*/  LDL.LU R26, [R1+0x4dc] ;  /* 0x0004dc00011a7983 */ /* 0x001ee80000300800 */
[----:B-1----:R-:W3:Y:S01]  /*56740*/  LDL.LU R2, [R1+0x43c] ;  /* 0x00043c0001027983 */ /* 0x002ee20000300800 */
[----:B------:R-:W-:-:S02]  /*56750*/  ISETP.LT.AND P3, PT, R22, c[0x0][0x178], !P4 ;  /* 0x00005e0016007a0c */ /* 0x000fc40006761270 */
[----:B------:R-:W-:Y:S01]  /*56760*/  ISETP.LT.AND P4, PT, R27, c[0x0][0x178], !P4 ;  /* 0x00005e001b007a0c */ /* 0x000fe20006781270 */
[C---:B------:R-:W-:Y:S01]  /*56770*/  IMAD.WIDE R8, R17.reuse, 0x2, R12 ;  /* 0x0000000211087825 */ /* 0x040fe200078e020c */
[----:B------:R-:W-:Y:S01]  /*56780*/  ISETP.LT.AND P5, PT, R28, c[0x0][0x178], !P1 ;  /* 0x00005e001c007a0c */ /* 0x000fe20004fa1270 */
[----:B------:R-:W3:Y:S01]  /*56790*/  LDL.LU R23, [R1+0x41c] ;  /* 0x00041c0001177983 */ /* 0x000ee20000300800 */
[----:B------:R-:W-:Y:S01]  /*567a0*/  ISETP.LT.AND P2, PT, R24, c[0x0][0x178], !P1 ;  /* 0x00005e0018007a0c */ /* 0x000fe20004f41270 */
[C---:B------:R-:W-:Y:S01]  /*567b0*/  IMAD.WIDE R10, R17.reuse, 0x2, R6 ;  /* 0x00000002110a7825 */ /* 0x040fe200078e0206 */
[----:B------:R-:W-:Y:S02]  /*567c0*/  IADD3 R18, R17, c[0x0][0x198], RZ ;  /* 0x0000660011127a10 */ /* 0x000fe40007ffe0ff */
[----:B------:R-:W-:-:S03]  /*567d0*/  IADD3 R17, R3, 0xb5, RZ ;  /* 0x000000b503117810 */ /* 0x000fc60007ffe0ff */
[----:B----4-:R0:W-:Y:S01]  /*567e0*/  @P3 STG.E.U16 [R8.64], R25 ;  /* 0x0000001908003986 */ /* 0x0101e2000c10150a */
[----:B------:R-:W-:Y:S02]  /*567f0*/  ISETP.LT.AND P3, PT, R22, c[0x0][0x178], !P1 ;  /* 0x00005e0016007a0c */ /* 0x000fe40004f61270 */
[----:B------:R-:W-:Y:S01]  /*56800*/  ISETP.LT.AND P1, PT, R27, c[0x0][0x178], !P1 ;  /* 0x00005e001b007a0c */ /* 0x000fe20004f21270 */
[C---:B0-----:R-:W-:Y:S01]  /*56810*/  IMAD.WIDE R8, R18.reuse, 0x2, R4 ;  /* 0x0000000212087825 */ /* 0x041fe200078e0204 */
[----:B--2---:R0:W-:Y:S01]  /*56820*/  @P4 STG.E.U16 [R10.64], R19 ;  /* 0x000000130a004986 */ /* 0x0041e2000c10150a */
[----:B------:R-:W-:Y:S02]  /*56830*/  ISETP.GE.AND P4, PT, R17, c[0x0][0x17c], PT ;  /* 0x00005f0011007a0c */ /* 0x000fe40003f86270 */
[----:B------:R-:W-:Y:S02]  /*56840*/  PRMT R17, R25, 0x7632, R17 ;  /* 0x0000763219117816 */ /* 0x000fe40000000011 */
[----:B------:R-:W2:Y:S01]  /*56850*/  LDL.LU R25, [R1+0x33c] ;  /* 0x00033c0001197983 */ /* 0x000ea20000300800 */
[----:B0-----:R-:W-:-:S03]  /*56860*/  IMAD.WIDE R10, R18, 0x2, R14 ;  /* 0x00000002120a7825 */ /* 0x001fc600078e020e */
[----:B------:R0:W-:Y:S01]  /*56870*/  @P5 STG.E.U16 [R8.64], R0 ;  /* 0x0000000008005986 */ /* 0x0001e2000c10150a */
[----:B------:R-:W-:-:S03]  /*56880*/  ISETP.LT.AND P5, PT, R24, c[0x0][0x178], !P6 ;  /* 0x00005e0018007a0c */ /* 0x000fc600077a1270 */
[----:B------:R1:W-:Y:S01]  /*56890*/  @P2 STG.E.U16 [R10.64], R16 ;  /* 0x000000100a002986 */ /* 0x0003e2000c10150a */
[----:B------:R-:W-:Y:S01]  /*568a0*/  ISETP.LT.AND P2, PT, R28, c[0x0][0x178], !P6 ;  /* 0x00005e001c007a0c */ /* 0x000fe20007741270 */
[C---:B0-----:R-:W-:Y:S01]  /*568b0*/  IMAD.WIDE R8, R18.reuse, 0x2, R12 ;  /* 0x0000000212087825 */ /* 0x041fe200078e020c */
[----:B------:R-:W-:Y:S02]  /*568c0*/  PRMT R0, R19, 0x7632, R0 ;  /* 0x0000763213007816 */ /* 0x000fe40000000000 */
[C---:B-1----:R-:W-:Y:S02]  /*568d0*/  IADD3 R16, R18.reuse, c[0x0][0x198], RZ ;  /* 0x0000660012107a10 */ /* 0x042fe40007ffe0ff */
[----:B------:R0:W-:Y:S01]  /*568e0*/  @P3 STG.E.U16 [R8.64], R17 ;  /* 0x0000001108003986 */ /* 0x0001e2000c10150a */
[----:B------:R-:W-:-:S04]  /*568f0*/  IMAD.WIDE R18, R18, 0x2, R6 ;  /* 0x0000000212127825 */ /* 0x000fc800078e0206 */
[C---:B------:R-:W-:Y:S01]  /*56900*/  IMAD.WIDE R10, R16.reuse, 0x2, R14 ;  /* 0x00000002100a7825 */ /* 0x040fe200078e020e */
[----:B------:R1:W-:Y:S03]  /*56910*/  @P1 STG.E.U16 [R18.64], R0 ;  /* 0x0000000012001986 */ /* 0x0003e6000c10150a */
[----:B0-----:R-:W-:Y:S01]  /*56920*/  IMAD.WIDE R8, R16, 0x2, R4 ;  /* 0x0000000210087825 */ /* 0x001fe200078e0204 */
[----:B---3--:R-:W-:-:S04]  /*56930*/  PRMT R21, R2, 0x7632, R21 ;  /* 0x0000763202157816 */ /* 0x008fc80000000015 */
[----:B------:R0:W-:Y:S01]  /*56940*/  @P2 STG.E.U16 [R8.64], R26 ;  /* 0x0000001a08002986 */ /* 0x0001e2000c10150a */
[----:B-1----:R-:W-:-:S03]  /*56950*/  PRMT R0, R26, 0x7632, R0 ;  /* 0x000076321a007816 */ /* 0x002fc60000000000 */
[----:B------:R1:W-:Y:S04]  /*56960*/  @P5 STG.E.U16 [R10.64], R2 ;  /* 0x000000020a005986 */ /* 0x0003e8000c10150a */
[----:B0-----:R-:W3:Y:S04]  /*56970*/  LDL.LU R26, [R1+0x51c] ;  /* 0x00051c00011a7983 */ /* 0x001ee80000300800 */
[----:B-1----:R-:W4:Y:S01]  /*56980*/  LDL.LU R2, [R1+0x4fc] ;  /* 0x0004fc0001027983 */ /* 0x002f220000300800 */
[----:B------:R-:W-:Y:S02]  /*56990*/  ISETP.LT.AND P3, PT, R22, c[0x0][0x178], !P6 ;  /* 0x00005e0016007a0c */ /* 0x000fe40007761270 */
[----:B------:R-:W-:Y:S01]  /*569a0*/  ISETP.LT.AND P6, PT, R27, c[0x0][0x178], !P6 ;  /* 0x00005e001b007a0c */ /* 0x000fe200077c1270 */
[----:B------:R-:W-:Y:S01]  /*569b0*/  IMAD.WIDE R8, R16, 0x2, R12 ;  /* 0x0000000210087825 */ /* 0x000fe200078e020c */
[----:B------:R-:W-:-:S02]  /*569c0*/  ISETP.LT.AND P2, PT, R28, c[0x0][0x178], !P4 ;  /* 0x00005e001c007a0c */ /* 0x000fc40006741270 */
[----:B------:R-:W-:Y:S02]  /*569d0*/  ISETP.LT.AND P5, PT, R24, c[0x0][0x178], !P4 ;  /* 0x00005e0018007a0c */ /* 0x000fe400067a1270 */
[----:B------:R-:W-:Y:S02]  /*569e0*/  IADD3 R19, R16, c[0x0][0x198], RZ ;  /* 0x0000660010137a10 */ /* 0x000fe40007ffe0ff */
[----:B------:R-:W-:-:S03]  /*569f0*/  IADD3 R17, R3, 0xb6, RZ ;  /* 0x000000b603117810 */ /* 0x000fc60007ffe0ff */
[----:B------:R0:W-:Y:S01]  /*56a00*/  @P3 STG.E.U16 [R8.64], R23 ;  /* 0x0000001708003986 */ /* 0x0001e2000c10150a */
[----:B------:R-:W-:Y:S01]  /*56a10*/  ISETP.LT.AND P3, PT, R22, c[0x0][0x178], !P4 ;  /* 0x00005e0016007a0c */ /* 0x000fe20006761270 */
[----:B------:R-:W-:Y:S01]  /*56a20*/  IMAD.WIDE R10, R19, 0x2, R4 ;  /* 0x00000002130a7825 */ /* 0x000fe200078e0204 */
[----:B------:R-:W-:Y:S02]  /*56a30*/  PRMT R18, R23, 0x7632, R18 ;  /* 0x0000763217127816 */ /* 0x000fe40000000012 */
[----:B------:R-:W-:Y:S02]  /*56a40*/  ISETP.LT.AND P4, PT, R27, c[0x0][0x178], !P4 ;  /* 0x00005e001b007a0c */ /* 0x000fe40006781270 */
[----:B------:R-:W-:Y:S01]  /*56a50*/  ISETP.GE.AND P1, PT, R17, c[0x0][0x17c], PT ;  /* 0x00005f0011007a0c */ /* 0x000fe20003f26270 */
[----:B0-----:R-:W-:Y:S01]  /*56a60*/  IMAD.WIDE R8, R16, 0x2, R6 ;  /* 0x0000000210087825 */ /* 0x001fe200078e0206 */
[----:B------:R-:W4:Y:S03]  /*56a70*/  LDL.LU R23, [R1+0x4ec] ;  /* 0x0004ec0001177983 */ /* 0x000f260000300800 */
[----:B------:R-:W-:Y:S01]  /*56a80*/  IMAD.WIDE R16, R19, 0x2, R14 ;  /* 0x0000000213107825 */ /* 0x000fe200078e020e */
[----:B--2---:R-:W-:Y:S01]  /*56a90*/  PRMT R20, R25, 0x7632, R20 ;  /* 0x0000763219147816 */ /* 0x004fe20000000014 */
[----:B------:R0:W-:Y:S04]  /*56aa0*/  @P6 STG.E.U16 [R8.64], R25 ;  /* 0x0000001908006986 */ /* 0x0001e8000c10150a */
[----:B------:R1:W-:Y:S01]  /*56ab0*/  @P2 STG.E.U16 [R10.64], R0 ;  /* 0x000000000a002986 */ /* 0x0003e2000c10150a */
[----:B------:R-:W-:-:S03]  /*56ac0*/  ISETP.LT.AND P2, PT, R28, c[0x0][0x178], !P1 ;  /* 0x00005e001c007a0c */ /* 0x000fc60004f41270 */
[----:B0-----:R-:W2:Y:S01]  /*56ad0*/  LDL.LU R25, [R1+0x44c] ;  /* 0x00044c0001197983 */ /* 0x001ea20000300800 */
[----:B------:R-:W-:-:S03]  /*56ae0*/  IMAD.WIDE R8, R19, 0x2, R12 ;  /* 0x0000000213087825 */ /* 0x000fc600078e020c */
[----:B------:R0:W-:Y:S01]  /*56af0*/  @P5 STG.E.U16 [R16.64], R21 ;  /* 0x0000001510005986 */ /* 0x0001e2000c10150a */
[----:B------:R-:W-:Y:S01]  /*56b00*/  ISETP.LT.AND P5, PT, R24, c[0x0][0x178], !P1 ;  /* 0x00005e0018007a0c */ /* 0x000fe20004fa1270 */
[C---:B-1----:R-:W-:Y:S01]  /*56b10*/  IMAD.WIDE R10, R19.reuse, 0x2, R6 ;  /* 0x00000002130a7825 */ /* 0x042fe200078e0206 */
[----:B------:R-:W-:Y:S01]  /*56b20*/  IADD3 R0, R19, c[0x0][0x198], RZ ;  /* 0x0000660013007a10 */ /* 0x000fe20007ffe0ff */
[----:B------:R1:W-:Y:S04]  /*56b30*/  @P3 STG.E.U16 [R8.64], R18 ;  /* 0x0000001208003986 */ /* 0x0003e8000c10150a */
[----:B------:R-:W-:Y:S01]  /*56b40*/  @P4 STG.E.U16 [R10.64], R20 ;  /* 0x000000140a004986 */ /* 0x000fe2000c10150a */
[C---:B0-----:R-:W-:Y:S02]  /*56b50*/  IADD3 R16, R3.reuse, 0xb7, RZ ;  /* 0x000000b703107810 */ /* 0x041fe40007ffe0ff */
[----:B------:R-:W-:-:S02]  /*56b60*/  IADD3 R17, R3, 0xb8, RZ ;  /* 0x000000b803117810 */ /* 0x000fc40007ffe0ff */
[----:B------:R-:W-:Y:S02]  /*56b70*/  ISETP.GE.AND P3, PT, R16, c[0x0][0x17c], PT ;  /* 0x00005f0010007a0c */ /* 0x000fe40003f66270 */
[----:B------:R-:W-:Y:S01]  /*56b80*/  ISETP.GE.AND P4, PT, R17, c[0x0][0x17c], PT ;  /* 0x00005f0011007a0c */ /* 0x000fe20003f86270 */
[----:B------:R-:W-:-:S04]  /*56b90*/  IMAD.WIDE R16, R0, 0x2, R4 ;  /* 0x0000000200107825 */ /* 0x000fc800078e0204 */
[----:B-1----:R-:W-:Y:S01]  /*56ba0*/  IMAD.WIDE R8, R0, 0x2, R14 ;  /* 0x0000000200087825 */ /* 0x002fe200078e020e */
[----:B---3--:R-:W-:Y:S01]  /*56bb0*/  @P2 STG.E.U16 [R16.64], R26 ;  /* 0x0000001a10002986 */ /* 0x008fe2000c10150a */
[----:B------:R-:W-:Y:S02]  /*56bc0*/  PRMT R18, R26, 0x7632, R18 ;  /* 0x000076321a127816 */ /* 0x000fe40000000012 */
[----:B----4-:R-:W-:Y:S01]  /*56bd0*/  PRMT R19, R2, 0x7632, R19 ;  /* 0x0000763202137816 */ /* 0x010fe20000000013 */
[----:B------:R0:W-:Y:S04]  /*56be0*/  @P5 STG.E.U16 [R8.64], R2 ;  /* 0x0000000208005986 */ /* 0x0001e8000c10150a */
[----:B0-----:R-:W3:Y:S04]  /*56bf0*/  LDL.LU R2, [R1+0x55c] ;  /* 0x00055c0001027983 */ /* 0x001ee80000300800 */
[----:B------:R-:W4:Y:S01]  /*56c00*/  LDL.LU R26, [R1+0x53c] ;  /* 0x00053c00011a7983 */ /* 0x000f220000300800 */
[----:B------:R-:W-:-:S02]  /*56c10*/  ISETP.LT.AND P6, PT, R22, c[0x0][0x178], !P1 ;  /* 0x00005e0016007a0c */ /* 0x000fc40004fc1270 */
[----:B------:R-:W-:Y:S01]  /*56c20*/  ISETP.LT.AND P1, PT, R27, c[0x0][0x178], !P1 ;  /* 0x00005e001b007a0c */ /* 0x000fe20004f21270 */
[----:B------:R-:W-:Y:S01]  /*56c30*/  IMAD.WIDE R10, R0, 0x2, R12 ;  /* 0x00000002000a7825 */ /* 0x000fe200078e020c */
[----:B------:R-:W-:Y:S02]  /*56c40*/  ISETP.LT.AND P2, PT, R28, c[0x0][0x178], !P3 ;  /* 0x00005e001c007a0c */ /* 0x000fe40005f41270 */
[----:B------:R-:W-:Y:S01]  /*56c50*/  ISETP.LT.AND P5, PT, R24, c[0x0][0x178], !P3 ;  /* 0x00005e0018007a0c */ /* 0x000fe20005fa1270 */
[C---:B------:R-:W-:Y:S01]  /*56c60*/  IMAD.WIDE R8, R0.reuse, 0x2, R6 ;  /* 0x0000000200087825 */ /* 0x040fe200078e0206 */
[----:B------:R-:W-:-:S05]  /*56c70*/  IADD3 R0, R0, c[0x0][0x198], RZ ;  /* 0x0000660000007a10 */ /* 0x000fca0007ffe0ff */
[----:B------:R0:W-:Y:S01]  /*56c80*/  @P6 STG.E.U16 [R10.64], R23 ;  /* 0x000000170a006986 */ /* 0x0001e2000c10150a */
[----:B------:R-:W-:Y:S02]  /*56c90*/  ISETP.LT.AND P6, PT, R22, c[0x0][0x178], !P3 ;  /* 0x00005e0016007a0c */ /* 0x000fe40005fc1270 */
[----:B------:R-:W-:Y:S02]  /*56ca0*/  ISETP.LT.AND P3, PT, R27, c[0x0][0x178], !P3 ;  /* 0x00005e001b007a0c */ /* 0x000fe40005f61270 */
[----:B------:R-:W-:Y:S01]  /*56cb0*/  IADD3 R21, R3, 0xb9, RZ ;  /* 0x000000b903157810 */ /* 0x000fe20007ffe0ff */
[----:B------:R-:W-:-:S04]  /*56cc0*/  IMAD.WIDE R16, R0, 0x2, R12 ;  /* 0x0000000200107825 */ /* 0x000fc800078e020c */
[C---:B0-----:R-:W-:Y:S01]  /*56cd0*/  IMAD.WIDE R10, R0.reuse, 0x2, R14 ;  /* 0x00000002000a7825 */ /* 0x041fe200078e020e */
[----:B------:R-:W-:Y:S02]  /*56ce0*/  PRMT R20, R23, 0x7632, R20 ;  /* 0x0000763217147816 */ /* 0x000fe40000000014 */
        /* <DEDUP_REMOVED lines=11> */
[C---:B0-----:R-:W-:Y:S01]  /*56da0*/  IMAD.WIDE R8, R0.reuse, 0x2, R6 ;  /* 0x0000000200087825 */ /* 0x041fe200078e0206 */
[----:B------:R-:W-:Y:S02]  /*56db0*/  IADD3 R0, R0, c[0x0][0x198], RZ ;  /* 0x0000660000007a10 */ /* 0x000fe40007ffe0ff */
[----:B-1----:R-:W-:Y:S02]  /*56dc0*/  IADD3 R10, R3, 0xba, RZ ;  /* 0x000000ba030a7810 */ /* 0x002fe40007ffe0ff */
[----:B------:R-:W-:Y:S01]  /*56dd0*/  @P3 STG.E.U16 [R8.64], R21 ;  /* 0x0000001508003986 */ /* 0x000fe2000c10150a */
[----:B------:R-:W-:Y:S01]  /*56de0*/  IMAD.WIDE R16, R0, 0x2, R4 ;  /* 0x0000000200107825 */ /* 0x000fe200078e0204 */
[----:B------:R-:W-:-:S03]  /*56df0*/  ISETP.GE.AND P3, PT, R10, c[0x0][0x17c], PT ;  /* 0x00005f000a007a0c */ /* 0x000fc60003f66270 */
[----:B------:R-:W-:Y:S01]  /*56e00*/  IMAD.WIDE R10, R0, 0x2, R14 ;  /* 0x00000002000a7825 */ /* 0x000fe200078e020e */
[----:B---3--:R-:W-:Y:S04]  /*56e10*/  @P2 STG.E.U16 [R16.64], R2 ;  /* 0x0000000210002986 */ /* 0x008fe8000c10150a */
[----:B----4-:R0:W-:Y:S04]  /*56e20*/  @P5 STG.E.U16 [R10.64], R26 ;  /* 0x0000001a0a005986 */ /* 0x0101e8000c10150a */
[----:B0-----:R-:W3:Y:S04]  /*56e30*/  LDL.LU R10, [R1+0x50c] ;  /* 0x00050c00010a7983 */ /* 0x001ee80000300800 */
[----:B------:R-:W4:Y:S01]  /*56e40*/  LDL.LU R11, [R1+0x4cc] ;  /* 0x0004cc00010b7983 */ /* 0x000f220000300800 */
[----:B------:R-:W-:-:S02]  /*56e50*/  ISETP.LT.AND P6, PT, R22, c[0x0][0x178], !P4 ;  /* 0x00005e0016007a0c */ /* 0x000fc400067c1270 */
[----:B------:R-:W-:Y:S01]  /*56e60*/  ISETP.LT.AND P4, PT, R27, c[0x0][0x178], !P4 ;  /* 0x00005e001b007a0c */ /* 0x000fe20006781270 */
[----:B------:R-:W-:-:S04]  /*56e70*/  IMAD.WIDE R8, R0, 0x2, R12 ;  /* 0x0000000200087825 */ /* 0x000fc800078e020c */
[----:B------:R-:W-:Y:S01]  /*56e80*/  IMAD.WIDE R16, R0, 0x2, R6 ;  /* 0x0000000200107825 */ /* 0x000fe200078e0206 */
[----:B------:R-:W-:Y:S02]  /*56e90*/  ISETP.LT.AND P5, PT, R28, c[0x0][0x178], !P1 ;  /* 0x00005e001c007a0c */ /* 0x000fe40004fa1270 */
[----:B------:R-:W-:Y:S02]  /*56ea0*/  IADD3 R0, R0, c[0x0][0x198], RZ ;  /* 0x0000660000007a10 */ /* 0x000fe40007ffe0ff */
[----:B------:R-:W-:Y:S02]  /*56eb0*/  IADD3 R18, R3, 0xbb, RZ ;  /* 0x000000bb03127810 */ /* 0x000fe40007ffe0ff */
[----:B------:R-:W-:Y:S02]  /*56ec0*/  PRMT R20, R2, 0x7632, R20 ;  /* 0x0000763202147816 */ /* 0x000fe40000000014 */
[----:B------:R-:W-:Y:S01]  /*56ed0*/  ISETP.GE.AND P2, PT, R18, c[0x0][0x17c], PT ;  /* 0x00005f0012007a0c */ /* 0x000fe20003f46270 */
[----:B------:R-:W2:Y:S01]  /*56ee0*/  LDL.LU R2, [R1+0x18b8] ;  /* 0x0018b80001027983 */ /* 0x000ea20000300800 */
[----:B------:R-:W-:-:S03]  /*56ef0*/  PRMT R21, R26, 0x7632, R21 ;  /* 0x000076321a157816 */ /* 0x000fc60000000015 */
[----:B------:R-:W2:Y:S04]  /*56f00*/  LDL.LU R26, [R1+0x52c] ;  /* 0x00052c00011a7983 */ /* 0x000ea80000300800 */
[----:B---3--:R0:W-:Y:S01]  /*56f10*/  @P6 STG.E.U16 [R8.64], R10 ;  /* 0x0000000a08006986 */ /* 0x0081e2000c10150a */
[----:B------:R-:W-:-:S03]  /*56f20*/  ISETP.LT.AND P6, PT, R24, c[0x0][0x178], !P1 ;  /* 0x00005e0018007a0c */ /* 0x000fc60004fc1270 */
[----:B----4-:R1:W-:Y:S01]  /*56f30*/  @P4 STG.E.U16 [R16.64], R11 ;  /* 0x0000000b10004986 */ /* 0x0103e2000c10150a */
[----:B------:R-:W-:Y:S01]  /*56f40*/  ISETP.LT.AND P4, PT, R22, c[0x0][0x178], !P1 ;  /* 0x00005e0016007a0c */ /* 0x000fe20004f81270 */
[----:B0-----:R-:W-:-:S04]  /*56f50*/  IMAD.WIDE R8, R0, 0x2, R4 ;  /* 0x0000000200087825 */ /* 0x001fc800078e0204 */
[----:B-1----:R-:W-:Y:S02]  /*56f60*/  IMAD.MOV.U32 R16, RZ, RZ, R10 ;  /* 0x000000ffff107224 */ /* 0x002fe400078e000a */
[----:B------:R-:W-:Y:S02]  /*56f70*/  IMAD.MOV.U32 R17, RZ, RZ, R11 ;  /* 0x000000ffff117224 */ /* 0x000fe400078e000b */
[----:B------:R-:W-:Y:S01]  /*56f80*/  IMAD.WIDE R10, R0, 0x2, R14 ;  /* 0x00000002000a7825 */ /* 0x000fe200078e020e */
[----:B------:R-:W-:Y:S02]  /*56f90*/  PRMT R19, R16, 0x7632, R19 ;  /* 0x0000763210137816 */ /* 0x000fe40000000013 */
[----:B------:R-:W-:Y:S01]  /*56fa0*/  PRMT R18, R17, 0x7632, R18 ;  /* 0x0000763211127816 */ /* 0x000fe20000000012 */
[C---:B------:R-:W-:Y:S01]  /*56fb0*/  IMAD.WIDE R16, R0.reuse, 0x2, R12 ;  /* 0x0000000200107825 */ /* 0x040fe200078e020c */
[----:B------:R-:W-:Y:S04]  /*56fc0*/  @P5 STG.E.U16 [R8.64], R20 ;  /* 0x0000001408005986 */ /* 0x000fe8000c10150a */
[----:B------:R-:W-:Y:S04]  /*56fd0*/  @P6 STG.E.U16 [R10.64], R21 ;  /* 0x000000150a006986 */ /* 0x000fe8000c10150a */
[----:B------:R0:W-:Y:S04]  /*56fe0*/  @P4 STG.E.U16 [R16.64], R19 ;  /* 0x0000001310004986 */ /* 0x0001e8000c10150a */
[----:B0-----:R-:W3:Y:S01]  /*56ff0*/  LDL.LU R19, [R1+0x45c] ;  /* 0x00045c0001137983 */ /* 0x001ee20000300800 */
[----:B------:R-:W-:Y:S01]  /*57000*/  ISETP.LT.AND P1, PT, R27, c[0x0][0x178], !P1 ;  /* 0x00005e001b007a0c */ /* 0x000fe20004f21270 */
[----:B------:R-:W-:Y:S01]  /*57010*/  IMAD.WIDE R8, R0, 0x2, R6 ;  /* 0x0000000200087825 */ /* 0x000fe200078e0206 */
[----:B------:R-:W-:-:S02]  /*57020*/  ISETP.LT.AND P5, PT, R28, c[0x0][0x178], !P3 ;  /* 0x00005e001c007a0c */ /* 0x000fc40005fa1270 */
[----:B------:R-:W-:Y:S02]  /*57030*/  ISETP.LT.AND P4, PT, R24, c[0x0][0x178], !P3 ;  /* 0x00005e0018007a0c */ /* 0x000fe40005f81270 */
[----:B------:R-:W-:-:S07]  /*57040*/  IADD3 R17, R0, c[0x0][0x198], RZ ;  /* 0x0000660000117a10 */ /* 0x000fce0007ffe0ff */
[----:B------:R0:W-:Y:S01]  /*57050*/  @P1 STG.E.U16 [R8.64], R18 ;  /* 0x0000001208001986 */ /* 0x0001e2000c10150a */
[----:B------:R-:W-:Y:S01]  /*57060*/  ISETP.LT.AND P1, PT, R22, c[0x0][0x178], !P3 ;  /* 0x00005e0016007a0c */ /* 0x000fe20005f21270 */
[----:B------:R-:W-:Y:S01]  /*57070*/  IMAD.WIDE R10, R17, 0x2, R14 ;  /* 0x00000002110a7825 */ /* 0x000fe200078e020e */
[----:B------:R-:W-:-:S03]  /*57080*/  ISETP.LT.AND P3, PT, R27, c[0x0][0x178], !P3 ;  /* 0x00005e001b007a0c */ /* 0x000fc60005f61270 */
[----:B0-----:R-:W-:Y:S01]  /*57090*/  IMAD.WIDE R8, R17, 0x2, R4 ;  /* 0x0000000211087825 */ /* 0x001fe200078e0204 */
[----:B------:R-:W-:-:S04]  /*570a0*/  IADD3 R0, R3, 0xbc, RZ ;  /* 0x000000bc03007810 */ /* 0x000fc80007ffe0ff */
[----:B------:R0:W-:Y:S01]  /*570b0*/  @P5 STG.E.U16 [R8.64], R23 ;  /* 0x0000001708005986 */ /* 0x0001e2000c10150a */
[----:B------:R-:W-:-:S03]  /*570c0*/  ISETP.LT.AND P5, PT, R28, c[0x0][0x178], !P2 ;  /* 0x00005e001c007a0c */ /* 0x000fc600057a1270 */
[----:B--2---:R1:W-:Y:S01]  /*570d0*/  @P4 STG.E.U16 [R10.64], R25 ;  /* 0x000000190a004986 */ /* 0x0043e2000c10150a */
[----:B------:R-:W-:Y:S02]  /*570e0*/  ISETP.LT.AND P4, PT, R24, c[0x0][0x178], !P2 ;  /* 0x00005e0018007a0c */ /* 0x000fe40005781270 */
[C---:B------:R-:W-:Y:S01]  /*570f0*/  IADD3 R18, R17.reuse, c[0x0][0x198], RZ ;  /* 0x0000660011127a10 */ /* 0x040fe20007ffe0ff */
[----:B0-----:R-:W-:-:S04]  /*57100*/  IMAD.WIDE R8, R17, 0x2, R12 ;  /* 0x0000000211087825 */ /* 0x001fc800078e020c */
[----:B-1----:R-:W-:Y:S01]  /*57110*/  IMAD.WIDE R10, R17, 0x2, R6 ;  /* 0x00000002110a7825 */ /* 0x002fe200078e0206 */
[----:B------:R0:W-:Y:S01]  /*57120*/  @P1 STG.E.U16 [R8.64], R26 ;  /* 0x0000001a08001986 */ /* 0x0001e2000c10150a */
[----:B------:R-:W-:Y:S02]  /*57130*/  ISETP.GE.AND P6, PT, R0, c[0x0][0x17c], PT ;  /* 0x00005f0000007a0c */ /* 0x000fe40003fc6270 */
[----:B------:R-:W-:Y:S02]  /*57140*/  ISETP.LT.AND P1, PT, R22, c[0x0][0x178], !P2 ;  /* 0x00005e0016007a0c */ /* 0x000fe40005721270 */
[----:B------:R-:W-:Y:S02]  /*57150*/  PRMT R0, R23, 0x7632, R0 ;  /* 0x0000763217007816 */ /* 0x000fe40000000000 */
[----:B------:R-:W-:Y:S02]  /*57160*/  ISETP.LT.AND P2, PT, R27, c[0x0][0x178], !P2 ;  /* 0x00005e001b007a0c */ /* 0x000fe40005741270 */
[----:B------:R-:W-:-:S02]  /*57170*/  PRMT R16, R25, 0x7632, R16 ;  /* 0x0000763219107816 */ /* 0x000fc40000000010 */
[----:B------:R-:W-:Y:S01]  /*57180*/  IADD3 R17, R3, 0xbd, RZ ;  /* 0x000000bd03117810 */ /* 0x000fe20007ffe0ff */
[----:B0-----:R-:W-:Y:S01]  /*57190*/  IMAD.WIDE R8, R18, 0x2, R4 ;  /* 0x0000000212087825 */ /* 0x001fe200078e0204 */
[----:B------:R-:W2:Y:S04]  /*571a0*/  LDL.LU R25, [R1+0x59c] ;  /* 0x00059c0001197983 */ /* 0x000ea80000300800 */
[----:B------:R-:W4:Y:S04]  /*571b0*/  LDL.LU R23, [R1+0x57c] ;  /* 0x00057c0001177983 */ /* 0x000f280000300800 */
[----:B---3--:R0:W-:Y:S01]  /*571c0*/  @P3 STG.E.U16 [R10.64], R19 ;  /* 0x000000130a003986 */ /* 0x0081e2000c10150a */
[----:B------:R-:W-:-:S03]  /*571d0*/  ISETP.GE.AND P3, PT, R17, c[0x0][0x17c], PT ;  /* 0x00005f0011007a0c */ /* 0x000fc60003f66270 */
[----:B------:R1:W-:Y:S01]  /*571e0*/  @P5 STG.E.U16 [R8.64], R0 ;  /* 0x0000000008005986 */ /* 0x0003e2000c10150a */
[----:B------:R-:W-:-:S03]  /*571f0*/  PRMT R17, R26, 0x7632, R17 ;  /* 0x000076321a117816 */ /* 0x000fc60000000011 */
[----:B------:R-:W3:Y:S01]  /*57200*/  LDL.LU R26, [R1+0x56c] ;  /* 0x00056c00011a7983 */ /* 0x000ee20000300800 */
[----:B0-----:R-:W-:-:S04]  /*57210*/  IMAD.WIDE R10, R18, 0x2, R14 ;  /* 0x00000002120a7825 */ /* 0x001fc800078e020e */
[----:B-1----:R-:W-:Y:S01]  /*57220*/  IMAD.WIDE R8, R18, 0x2, R12 ;  /* 0x0000000212087825 */ /* 0x002fe200078e020c */
[----:B------:R0:W-:Y:S01]  /*57230*/  @P4 STG.E.U16 [R10.64], R16 ;  /* 0x000000100a004986 */ /* 0x0001e2000c10150a */
[----:B------:R-:W-:-:S03]  /*57240*/  PRMT R0, R19, 0x7632, R0 ;  /* 0x0000763213007816 */ /* 0x000fc60000000000 */
[----:B------:R-:W-:Y:S01]  /*57250*/  @P1 STG.E.U16 [R8.64], R17 ;  /* 0x0000001108001986 */ /* 0x000fe2000c10150a */
[C---:B0-----:R-:W-:Y:S01]  /*57260*/  IADD3 R10, R18.reuse, c[0x0][0x198], RZ ;  /* 0x00006600120a7a10 */ /* 0x041fe20007ffe0ff */
[----:B------:R-:W-:-:S05]  /*57270*/  IMAD.WIDE R18, R18, 0x2, R6 ;  /* 0x0000000212127825 */ /* 0x000fca00078e0206 */
[----:B------:R0:W-:Y:S04]  /*57280*/  @P2 STG.E.U16 [R18.64], R0 ;  /* 0x0000000012002986 */ /* 0x0001e8000c10150a */
[----:B0-----:R-:W3:Y:S01]  /*57290*/  LDL.LU R18, [R1+0x5ac] ;  /* 0x0005ac0001127983 */ /* 0x001ee20000300800 */
[----:B------:R-:W-:Y:S02]  /*572a0*/  ISETP.LT.AND P4, PT, R28, c[0x0][0x178], !P6 ;  /* 0x00005e001c007a0c */ /* 0x000fe40007781270 */
[----:B------:R-:W-:Y:S01]  /*572b0*/  ISETP.LT.AND P5, PT, R24, c[0x0][0x178], !P6 ;  /* 0x00005e0018007a0c */ /* 0x000fe200077a1270 */
[----:B------:R-:W-:-:S04]  /*572c0*/  IMAD.WIDE R8, R10, 0x2, R4 ;  /* 0x000000020a087825 */ /* 0x000fc800078e0204 */
[----:B------:R-:W-:Y:S01]  /*572d0*/  IMAD.WIDE R16, R10, 0x2, R14 ;  /* 0x000000020a107825 */ /* 0x000fe200078e020e */
[----:B--2---:R-:W-:Y:S02]  /*572e0*/  PRMT R21, R25, 0x7632, R21 ;  /* 0x0000763219157816 */ /* 0x004fe40000000015 */
[----:B------:R-:W-:Y:S02]  /*572f0*/  ISETP.LT.AND P1, PT, R22, c[0x0][0x178], !P6 ;  /* 0x00005e0016007a0c */ /* 0x000fe40007721270 */
[----:B------:R-:W-:Y:S02]  /*57300*/  ISETP.LT.AND P6, PT, R27, c[0x0][0x178], !P6 ;  /* 0x00005e001b007a0c */ /* 0x000fe400077c1270 */
[----:B------:R-:W-:-:S04]  /*57310*/  IADD3 R11, R3, 0xbe, RZ ;  /* 0x000000be030b7810 */ /* 0x000fc80007ffe0ff */
[----:B------:R-:W-:Y:S02]  /*57320*/  ISETP.GE.AND P2, PT, R11, c[0x0][0x17c], PT ;  /* 0x00005f000b007a0c */ /* 0x000fe40003f46270 */
[----:B----4-:R-:W-:Y:S01]  /*57330*/  PRMT R0, R23, 0x7632, R0 ;  /* 0x0000763217007816 */ /* 0x010fe20000000000 */
[----:B---3--:R-:W-:Y:S04]  /*57340*/  @P4 STG.E.U16 [R8.64], R18 ;  /* 0x0000001208004986 */ /* 0x008fe8000c10150a */
[----:B------:R0:W-:Y:S04]  /*57350*/  @P5 STG.E.U16 [R16.64], R25 ;  /* 0x0000001910005986 */ /* 0x0001e8000c10150a */
[----:B0-----:R-:W2:Y:S01]  /*57360*/  LDL.LU R25, [R1+0x5ec] ;  /* 0x0005ec0001197983 */ /* 0x001ea20000300800 */
[----:B------:R-:W-:Y:S01]  /*57370*/  ISETP.LT.AND P4, PT, R28, c[0x0][0x178], !P3 ;  /* 0x00005e001c007a0c */ /* 0x000fe20005f81270 */
[----:B------:R-:W-:Y:S01]  /*57380*/  IMAD.WIDE R8, R10, 0x2, R12 ;  /* 0x000000020a087825 */ /* 0x000fe200078e020c */
[----:B------:R-:W-:-:S02]  /*57390*/  ISETP.LT.AND P5, PT, R24, c[0x0][0x178], !P3 ;  /* 0x00005e0018007a0c */ /* 0x000fc40005fa1270 */
[----:B------:R-:W-:Y:S02]  /*573a0*/  PRMT R20, R18, 0x7632, R20 ;  /* 0x0000763212147816 */ /* 0x000fe40000000014 */
[C---:B------:R-:W-:Y:S01]  /*573b0*/  IADD3 R18, R10.reuse, c[0x0][0x198], RZ ;  /* 0x000066000a127a10 */ /* 0x040fe20007ffe0ff */
[----:B------:R0:W-:Y:S01]  /*573c0*/  @P1 STG.E.U16 [R8.64], R23 ;  /* 0x0000001708001986 */ /* 0x0001e2000c10150a */
[----:B------:R-:W-:Y:S01]  /*573d0*/  IMAD.WIDE R16, R10, 0x2, R6 ;  /* 0x000000020a107825 */ /* 0x000fe200078e0206 */
[----:B------:R-:W-:Y:S02]  /*573e0*/  ISETP.LT.AND P1, PT, R22, c[0x0][0x178], !P3 ;  /* 0x00005e0016007a0c */ /* 0x000fe40005f21270 */
[----:B------:R-:W-:Y:S01]  /*573f0*/  ISETP.LT.AND P3, PT, R27, c[0x0][0x178], !P3 ;  /* 0x00005e001b007a0c */ /* 0x000fe20005f61270 */
[C---:B------:R-:W-:Y:S01]  /*57400*/  IMAD.WIDE R10, R18.reuse, 0x2, R4 ;  /* 0x00000002120a7825 */ /* 0x040fe200078e0204 */
[----:B------:R-:W-:Y:S03]  /*57410*/  @P6 STG.E.U16 [R16.64], R26 ;  /* 0x0000001a10006986 */ /* 0x000fe6000c10150a */
[----:B0-----:R-:W-:Y:S01]  /*57420*/  IMAD.WIDE R8, R18, 0x2, R14 ;  /* 0x0000000212087825 */ /* 0x001fe200078e020e */
[----:B------:R0:W-:Y:S01]  /*57430*/  @P4 STG.E.U16 [R10.64], R20 ;  /* 0x000000140a004986 */ /* 0x0001e2000c10150a */
[----:B------:R-:W-:-:S03]  /*57440*/  PRMT R19, R26, 0x7632, R19 ;  /* 0x000076321a137816 */ /* 0x000fc60000000013 */
[----:B------:R1:W-:Y:S04]  /*57450*/  @P5 STG.E.U16 [R8.64], R21 ;  /* 0x0000001508005986 */ /* 0x0003e8000c10150a */
[----:B------:R-:W3:Y:S01]  /*57460*/  LDL.LU R23, [R1+0x5bc] ;  /* 0x0005bc0001177983 */ /* 0x000ee20000300800 */
[----:B0-----:R-:W-:-:S04]  /*57470*/  IMAD.WIDE R10, R18, 0x2, R6 ;  /* 0x00000002120a7825 */ /* 0x001fc800078e0206 */
[C---:B-1----:R-:W-:Y:S01]  /*57480*/  IMAD.WIDE R8, R18.reuse, 0x2, R12 ;  /* 0x0000000212087825 */ /* 0x042fe200078e020c */
[----:B------:R-:W-:Y:S01]  /*57490*/  IADD3 R18, R18, c[0x0][0x198], RZ ;  /* 0x0000660012127a10 */ /* 0x000fe20007ffe0ff */
[----:B------:R-:W4:Y:S04]  /*574a0*/  LDL.LU R21, [R1+0x5cc] ;  /* 0x0005cc0001157983 */ /* 0x000f280000300800 */
[----:B------:R0:W-:Y:S04]  /*574b0*/  @P1 STG.E.U16 [R8.64], R0 ;  /* 0x0000000008001986 */ /* 0x0001e8000c10150a */
[----:B------:R1:W-:Y:S01]  /*574c0*/  @P3 STG.E.U16 [R10.64], R19 ;  /* 0x000000130a003986 */ /* 0x0003e2000c10150a */
[----:B0-----:R-:W-:-:S03]  /*574d0*/  IMAD.WIDE R8, R18, 0x2, R4 ;  /* 0x0000000212087825 */ /* 0x001fc600078e0204 */
[----:B-1----:R-:W3:Y:S04]  /*574e0*/  LDL.LU R19, [R1+0x5dc] ;  /* 0x0005dc0001137983 */ /* 0x002ee80000300800 */
[----:B------:R-:W-:Y:S04]  /*574f0*/  STL.64 [R1+0x18b0], R6 ;  /* 0x0018b00601007387 */ /* 0x000fe80000100a00 */
[----:B------:R-:W-:Y:S04]  /*57500*/  STL.64 [R1+0x18a8], R4 ;  /* 0x0018a80401007387 */ /* 0x000fe80000100a00 */
[----:B------:R-:W0:Y:S01]  /*57510*/  LDS.128 R4, [R2] ;  /* 0x0000000002047984 */ /* 0x000e220000000c00 */
[----:B------:R-:W-:-:S02]  /*57520*/  ISETP.LT.AND P5, PT, R28, c[0x0][0x178], !P2 ;  /* 0x00005e001c007a0c */ /* 0x000fc400057a1270 */
[----:B------:R-:W-:-:S04]  /*57530*/  IADD3 R0, R3, 0xc0, RZ ;  /* 0x000000c003007810 */ /* 0x000fc80007ffe0ff */
[----:B------:R-:W-:Y:S01]  /*57540*/  ISETP.GE.AND P3, PT, R0, c[0x0][0x17c], PT ;  /* 0x00005f0000007a0c */ /* 0x000fe20003f66270 */
[----:B0-----:R-:W-:Y:S04]  /*57550*/  STL [R1+0x54], R5 ;  /* 0x0000540501007387 */ /* 0x001fe80000100800 */
[----:B------:R0:W-:Y:S04]  /*57560*/  STL.64 [R1+0x58], R6 ;  /* 0x0000580601007387 */ /* 0x0001e80000100a00 */
[----:B0-----:R-:W3:Y:S01]  /*57570*/  LDL.LU.64 R6, [R1+0x18b0] ;  /* 0x0018b00001067983 */ /* 0x001ee20000300a00 */
[----:B--2---:R-:W-:-:S03]  /*57580*/  PRMT R0, R25, 0x7632, R0 ;  /* 0x0000763219007816 */ /* 0x004fc60000000000 */
[----:B------:R0:W-:Y:S02]  /*57590*/  @P5 STG.E.U16 [R8.64], R25 ;  /* 0x0000001908005986 */ /* 0x0001e4000c10150a */
[----:B0-----:R-:W-:Y:S02]  /*575a0*/  IMAD.MOV.U32 R25, RZ, RZ, R4 ;  /* 0x000000ffff197224 */ /* 0x001fe400078e0004 */
[----:B------:R-:W2:Y:S04]  /*575b0*/  LDL.LU.64 R4, [R1+0x18a8] ;  /* 0x0018a80001047983 */ /* 0x000ea80000300a00 */
[----:B------:R-:W2:Y:S01]  /*575c0*/  LDL R26, [R1+0x610] ;  /* 0x00061000011a7983 */ /* 0x000ea20000100800 */
[----:B------:R-:W-:Y:S02]  /*575d0*/  ISETP.LT.AND P6, PT, R24, c[0x0][0x178], !P2 ;  /* 0x00005e0018007a0c */ /* 0x000fe400057c1270 */
[----:B------:R-:W-:-:S02]  /*575e0*/  ISETP.LT.AND P4, PT, R22, c[0x0][0x178], !P2 ;  /* 0x00005e0016007a0c */ /* 0x000fc40005781270 */
[----:B------:R-:W-:Y:S01]  /*575f0*/  IADD3 R16, R3, 0xbf, RZ ;  /* 0x000000bf03107810 */ /* 0x000fe20007ffe0ff */
[----:B------:R-:W-:Y:S01]  /*57600*/  IMAD.WIDE R10, R18, 0x2, R14 ;  /* 0x00000002120a7825 */ /* 0x000fe200078e020e */
[----:B------:R-:W-:Y:S02]  /*57610*/  ISETP.LT.AND P2, PT, R27, c[0x0][0x178], !P2 ;  /* 0x00005e001b007a0c */ /* 0x000fe40005741270 */
[----:B------:R-:W-:Y:S01]  /*57620*/  ISETP.GE.AND P1, PT, R16, c[0x0][0x17c], PT ;  /* 0x00005f0010007a0c */ /* 0x000fe20003f26270 */
[----:B------:R-:W-:-:S03]  /*57630*/  IMAD.WIDE R16, R18, 0x2, R12 ;  /* 0x0000000212107825 */ /* 0x000fc600078e020c */
[----:B------:R-:W-:Y:S02]  /*57640*/  ISETP.LT.AND P5, PT, R28, c[0x0][0x178], !P1 ;  /* 0x00005e001c007a0c */ /* 0x000fe40004fa1270 */
[----:B------:R-:W-:Y:S02]  /*57650*/  IADD3 R8, R18, c[0x0][0x198], RZ ;  /* 0x0000660012087a10 */ /* 0x000fe40007ffe0ff */
[----:B----4-:R-:W-:Y:S01]  /*57660*/  PRMT R20, R21, 0x7632, R20 ;  /* 0x0000763215147816 */ /* 0x010fe20000000014 */
[----:B---3--:R0:W-:Y:S01]  /*57670*/  @P6 STG.E.U16 [R10.64], R19 ;  /* 0x000000130a006986 */ /* 0x0081e2000c10150a */
[----:B------:R-:W-:-:S03]  /*57680*/  ISETP.LT.AND P6, PT, R24, c[0x0][0x178], !P1 ;  /* 0x00005e0018007a0c */ /* 0x000fc60004fc1270 */
[----:B------:R-:W-:Y:S01]  /*57690*/  @P4 STG.E.U16 [R16.64], R21 ;  /* 0x0000001510004986 */ /* 0x000fe2000c10150a */
[----:B------:R-:W-:Y:S02]  /*576a0*/  ISETP.LT.AND P4, PT, R22, c[0x0][0x178], !P1 ;  /* 0x00005e0016007a0c */ /* 0x000fe40004f81270 */
[----:B------:R-:W-:Y:S02]  /*576b0*/  PRMT R9, R19, 0x7632, R9 ;  /* 0x0000763213097816 */ /* 0x000fe40000000009 */
[----:B------:R-:W-:Y:S01]  /*576c0*/  ISETP.LT.AND P1, PT, R27, c[0x0][0x178], !P1 ;  /* 0x00005e001b007a0c */ /* 0x000fe20004f21270 */
[----:B0-----:R-:W-:Y:S01]  /*576d0*/  IMAD.WIDE R10, R8, 0x2, R14 ;  /* 0x00000002080a7825 */ /* 0x001fe200078e020e */
[----:B------:R-:W-:Y:S04]  /*576e0*/  STL [R1+0x18a0], R27 ;  /* 0x0018a01b01007387 */ /* 0x000fe80000100800 */
[----:B------:R-:W-:Y:S01]  /*576f0*/  STL.64 [R1+0x1898], R24 ;  /* 0x0018981801007387 */ /* 0x000fe20000100a00 */
[----:B------:R-:W-:-:S05]  /*57700*/  IMAD.WIDE R18, R18, 0x2, R6 ;  /* 0x0000000212127825 */ /* 0x000fca00078e0206 */
[----:B------:R0:W-:Y:S02]  /*57710*/  @P2 STG.E.U16 [R18.64], R23 ;  /* 0x0000001712002986 */ /* 0x0001e4000c10150a */
[----:B0-----:R-:W-:-:S04]  /*57720*/  IMAD.WIDE R18, R8, 0x2, R12 ;  /* 0x0000000208127825 */ /* 0x001fc800078e020c */
[----:B--2---:R-:W-:-:S05]  /*57730*/  IMAD.WIDE R16, R8, 0x2, R4 ;  /* 0x0000000208107825 */ /* 0x004fca00078e0204 */
[----:B------:R0:W-:Y:S04]  /*57740*/  @P5 STG.E.U16 [R16.64], R0 ;  /* 0x0000000010005986 */ /* 0x0001e8000c10150a */
[----:B------:R1:W-:Y:S04]  /*57750*/  @P6 STG.E.U16 [R10.64], R9 ;  /* 0x000000090a006986 */ /* 0x0003e8000c10150a */
[----:B------:R2:W-:Y:S01]  /*57760*/  @P4 STG.E.U16 [R18.64], R20 ;  /* 0x0000001412004986 */ /* 0x0005e2000c10150a */
[C---:B0-----:R-:W-:Y:S01]  /*57770*/  IADD3 R0, R8.reuse, c[0x0][0x198], RZ ;  /* 0x0000660008007a10 */ /* 0x041fe20007ffe0ff */
[----:B-1----:R-:W-:Y:S01]  /*57780*/  IMAD.WIDE R8, R8, 0x2, R6 ;  /* 0x0000000208087825 */ /* 0x002fe200078e0206 */
[----:B--2---:R-:W-:-:S05]  /*57790*/  PRMT R20, R23, 0x7632, R20 ;  /* 0x0000763217147816 */ /* 0x004fca0000000014 */
[----:B------:R0:W-:Y:S04]  /*577a0*/  @P1 STG.E.U16 [R8.64], R20 ;  /* 0x0000001408001986 */ /* 0x0001e8000c10150a */
[----:B0-----:R-:W2:Y:S01]  /*577b0*/  LDL.LU R20, [R1+0x600] ;  /* 0x0006000001147983 */ /* 0x001ea20000300800 */
[----:B------:R-:W-:Y:S01]  /*577c0*/  ISETP.LT.AND P4, PT, R28, c[0x0][0x178], !P3 ;  /* 0x00005e001c007a0c */ /* 0x000fe20005f81270 */
[----:B------:R-:W-:Y:S01]  /*577d0*/  IMAD.WIDE R10, R0, 0x2, R4 ;  /* 0x00000002000a7825 */ /* 0x000fe200078e0204 */
[----:B------:R-:W-:Y:S02]  /*577e0*/  ISETP.LT.AND P5, PT, R24, c[0x0][0x178], !P3 ;  /* 0x00005e0018007a0c */ /* 0x000fe40005fa1270 */
[----:B------:R-:W-:Y:S02]  /*577f0*/  ISETP.LT.AND P6, PT, R22, c[0x0][0x178], !P3 ;  /* 0x00005e0016007a0c */ /* 0x000fe40005fc1270 */
[----:B------:R-:W-:-:S07]  /*57800*/  ISETP.LT.AND P3, PT, R27, c[0x0][0x178], !P3 ;  /* 0x00005e001b007a0c */ /* 0x000fce0005f61270 */
[----:B------:R0:W-:Y:S04]  /*57810*/  @P4 STG.E.U16 [R10.64], R26 ;  /* 0x0000001a0a004986 */ /* 0x0001e8000c10150a */
[----:B------:R-:W1:Y:S01]  /*57820*/  LDS.128 R24, [R29] ;  /* 0x000000001d187984 */ /* 0x000e620000000c00 */
[----:B------:R-:W-:-:S03]  /*57830*/  IMAD.WIDE R16, R0, 0x2, R14 ;  /* 0x0000000200107825 */ /* 0x000fc600078e020e */
[----:B0-----:R-:W3:Y:S04]  /*57840*/  LDL.LU R11, [R1+0x610] ;  /* 0x00061000010b7983 */ /* 0x001ee80000300800 */
[----:B--2---:R0:W-:Y:S04]  /*57850*/  @P5 STG.E.U16 [R16.64], R20 ;  /* 0x0000001410005986 */ /* 0x0041e8000c10150a */
[----:B0-----:R-:W2:Y:S04]  /*57860*/  LDL.LU R17, [R1+0x5f0] ;  /* 0x0005f00001117983 */ /* 0x001ea80000300800 */
[----:B-1----:R-:W-:Y:S04]  /*57870*/  STL [R1+0x4], R25 ;  /* 0x0000041901007387 */ /* 0x002fe80000100800 */
[----:B------:R0:W-:Y:S02]  /*57880*/  STL.64 [R1+0x8], R26 ;  /* 0x0000081a01007387 */ /* 0x0001e40000100a00 */
[----:B0-----:R-:W-:-:S02]  /*57890*/  IMAD.MOV.U32 R26, RZ, RZ, R24 ;  /* 0x000000ffff1a7224 */ /* 0x001fc400078e0018 */
[----:B------:R-:W4:Y:S04]  /*578a0*/  LDL.LU R27, [R1+0x18a0] ;  /* 0x0018a000011b7983 */ /* 0x000f280000300800 */
[----:B------:R-:W4:Y:S04]  /*578b0*/  LDL.LU.64 R24, [R1+0x1898] ;  /* 0x0018980001187983 */ /* 0x000f280000300a00 */
[----:B------:R-:W4:Y:S01]  /*578c0*/  LDL R23, [R1+0x650] ;  /* 0x0006500001177983 */ /* 0x000f220000100800 */
[----:B------:R-:W-:Y:S01]  /*578d0*/  IADD3 R21, R3, 0xc1, RZ ;  /* 0x000000c103157810 */ /* 0x000fe20007ffe0ff */
[----:B------:R-:W-:-:S03]  /*578e0*/  IMAD.WIDE R18, R0, 0x2, R12 ;  /* 0x0000000200127825 */ /* 0x000fc600078e020c */
[----:B------:R-:W-:Y:S01]  /*578f0*/  ISETP.GE.AND P2, PT, R21, c[0x0][0x17c], PT ;  /* 0x00005f0015007a0c */ /* 0x000fe20003f46270 */
[----:B------:R-:W-:-:S03]  /*57900*/  IMAD.WIDE R8, R0, 0x2, R6 ;  /* 0x0000000200087825 */ /* 0x000fc600078e0206 */
[----:B------:R-:W-:Y:S01]  /*57910*/  ISETP.LT.AND P5, PT, R28, c[0x0][0x178], !P2 ;  /* 0x00005e001c007a0c */ /* 0x000fe200057a1270 */
[----:B------:R0:W-:Y:S04]  /*57920*/  STL [R1+0x1870], R29 ;  /* 0x0018701d01007387 */ /* 0x0001e80000100800 */
[----:B0-----:R-:W4:Y:S04]  /*57930*/  LDL.LU R29, [R1+0x620] ;  /* 0x00062000011d7983 */ /* 0x001f280000300800 */
[----:B------:R-:W-:Y:S04]  /*57940*/  STL.64 [R1+0x1890], R6 ;  /* 0x0018900601007387 */ /* 0x000fe80000100a00 */
[----:B------:R-:W-:Y:S01]  /*57950*/  STL.64 [R1+0x1888], R4 ;  /* 0x0018880401007387 */ /* 0x000fe20000100a00 */
[----:B------:R-:W-:-:S02]  /*57960*/  ISETP.LT.AND P4, PT, R22, c[0x0][0x178], !P2 ;  /* 0x00005e0016007a0c */ /* 0x000fc40005781270 */
[----:B------:R-:W-:-:S04]  /*57970*/  IADD3 R21, R3, 0xc2, RZ ;  /* 0x000000c203157810 */ /* 0x000fc80007ffe0ff */
[----:B------:R-:W-:Y:S01]  /*57980*/  ISETP.GE.AND P1, PT, R21, c[0x0][0x17c], PT ;  /* 0x00005f0015007a0c */ /* 0x000fe20003f26270 */
[----:B------:R-:W-:Y:S04]  /*57990*/  STL [R1+0x1880], R2 ;  /* 0x0018800201007387 */ /* 0x000fe80000100800 */
[----:B--2---:R0:W-:Y:S02]  /*579a0*/  @P6 STG.E.U16 [R18.64], R17 ;  /* 0x0000001112006986 */ /* 0x0041e4000c10150a */
[----:B0-----:R-:W-:Y:S02]  /*579b0*/  IADD3 R18, R0, c[0x0][0x198], RZ ;  /* 0x0000660000127a10 */ /* 0x001fe40007ffe0ff */
[----:B---3--:R-:W-:Y:S02]  /*579c0*/  PRMT R0, R11, 0x7632, R0 ;  /* 0x000076320b007816 */ /* 0x008fe40000000000 */
[----:B------:R-:W-:-:S02]  /*579d0*/  PRMT R19, R20, 0x7632, R19 ;  /* 0x0000763214137816 */ /* 0x000fc40000000013 */
[----:B------:R-:W-:Y:S02]  /*579e0*/  IADD3 R20, R3, 0xc3, RZ ;  /* 0x000000c303147810 */ /* 0x000fe40007ffe0ff */
[----:B----4-:R-:W-:Y:S01]  /*579f0*/  ISETP.LT.AND P6, PT, R24, c[0x0][0x178], !P2 ;  /* 0x00005e0018007a0c */ /* 0x010fe200057c1270 */
[----:B------:R0:W-:Y:S01]  /*57a00*/  @P3 STG.E.U16 [R8.64], R25 ;  /* 0x0000001908003986 */ /* 0x0001e2000c10150a */
[----:B------:R-:W-:Y:S01]  /*57a10*/  IMAD.WIDE R10, R18, 0x2, R14 ;  /* 0x00000002120a7825 */ /* 0x000fe200078e020e */
[----:B------:R-:W-:Y:S02]  /*57a20*/  ISETP.GE.AND P3, PT, R20, c[0x0][0x17c], PT ;  /* 0x00005f0014007a0c */ /* 0x000fe40003f66270 */
[----:B------:R-:W-:Y:S01]  /*57a30*/  PRMT R20, R25, 0x7632, R20 ;  /* 0x0000763219147816 */ /* 0x000fe20000000014 */
[----:B0-----:R-:W-:Y:S01]  /*57a40*/  IMAD.WIDE R8, R18, 0x2, R4 ;  /* 0x0000000212087825 */ /* 0x001fe200078e0204 */
[----:B------:R-:W-:-:S04]  /*57a50*/  LOP3.LUT R25, R2, 0x40, RZ, 0x3c, !PT ;  /* 0x0000004002197812 */ /* 0x000fc800078e3cff */
[----:B------:R0:W-:Y:S04]  /*57a60*/  @P5 STG.E.U16 [R8.64], R0 ;  /* 0x0000000008005986 */ /* 0x0001e8000c10150a */
[----:B------:R1:W-:Y:S01]  /*57a70*/  @P6 STG.E.U16 [R10.64], R19 ;  /* 0x000000130a006986 */ /* 0x0003e2000c10150a */
[C---:B0-----:R-:W-:Y:S01]  /*57a80*/  IADD3 R0, R18.reuse, c[0x0][0x198], RZ ;  /* 0x0000660012007a10 */ /* 0x041fe20007ffe0ff */
[----:B------:R-:W-:-:S04]  /*57a90*/  IMAD.WIDE R8, R18, 0x2, R6 ;  /* 0x0000000212087825 */ /* 0x000fc800078e0206 */
[----:B-1----:R-:W-:Y:S02]  /*57aa0*/  IMAD.WIDE R10, R0, 0x2, R4 ;  /* 0x00000002000a7825 */ /* 0x002fe400078e0204 */
[----:B------:R-:W0:Y:S01]  /*57ab0*/  LDS.128 R4, [R25] ;  /* 0x0000000019047984 */ /* 0x000e220000000c00 */
[----:B------:R-:W-:Y:S01]  /*57ac0*/  PRMT R21, R17, 0x7632, R21 ;  /* 0x0000763211157816 */ /* 0x000fe20000000015 */
[----:B------:R-:W-:Y:S01]  /*57ad0*/  IMAD.WIDE R16, R18, 0x2, R12 ;  /* 0x0000000212107825 */ /* 0x000fe200078e020c */
[----:B------:R-:W-:-:S04]  /*57ae0*/  ISETP.LT.AND P2, PT, R27, c[0x0][0x178], !P2 ;  /* 0x00005e001b007a0c */ /* 0x000fc80005741270 */
[----:B------:R-:W-:Y:S01]  /*57af0*/  @P4 STG.E.U16 [R16.64], R21 ;  /* 0x0000001510004986 */ /* 0x000fe2000c10150a */
[----:B------:R-:W-:-:S08]  /*57b00*/  ISETP.LT.AND P4, PT, R28, c[0x0][0x178], !P1 ;  /* 0x00005e001c007a0c */ /* 0x000fd00004f81270 */
[----:B------:R-:W-:Y:S05]  /*57b10*/  @P2 STG.E.U16 [R8.64], R20 ;  /* 0x0000001408002986 */ /* 0x000fea000c10150a */
[----:B------:R1:W-:Y:S04]  /*57b20*/  @P4 STG.E.U16 [R10.64], R23 ;  /* 0x000000170a004986 */ /* 0x0003e8000c10150a */
[----:B-1----:R-:W2:Y:S04]  /*57b30*/  LDL.LU R10, [R1+0x650] ;  /* 0x00065000010a7983 */ /* 0x002ea80000300800 */
[----:B------:R-:W3:Y:S04]  /*57b40*/  LDL.LU R11, [R1+0x630] ;  /* 0x00063000010b7983 */ /* 0x000ee80000300800 */
[----:B0-----:R-:W-:Y:S04]  /*57b50*/  STL [R1+0x44], R5 ;  /* 0x0000440501007387 */ /* 0x001fe80000100800 */
[----:B------:R0:W-:Y:S01]  /*57b60*/  STL.64 [R1+0x48], R6 ;  /* 0x0000480601007387 */ /* 0x0001e20000100a00 */
[----:B------:R-:W-:-:S03]  /*57b70*/  IMAD.MOV.U32 R23, RZ, RZ, R4 ;  /* 0x000000ffff177224 */ /* 0x000fc600078e0004 */
[----:B0-----:R-:W4:Y:S04]  /*57b80*/  LDL.LU.64 R6, [R1+0x1890] ;  /* 0x0018900001067983 */ /* 0x001f280000300a00 */
[----:B------:R-:W2:Y:S04]  /*57b90*/  LDL.LU.64 R4, [R1+0x1888] ;  /* 0x0018880001047983 */ /* 0x000ea80000300a00 */
[----:B------:R-:W2:Y:S01]  /*57ba0*/  LDL.LU R2, [R1+0x680] ;  /* 0x0006800001027983 */ /* 0x000ea20000300800 */
[----:B------:R-:W-:Y:S02]  /*57bb0*/  ISETP.LT.AND P5, PT, R24, c[0x0][0x178], !P1 ;  /* 0x00005e0018007a0c */ /* 0x000fe40004fa1270 */
[----:B------:R-:W-:Y:S01]  /*57bc0*/  ISETP.LT.AND P6, PT, R22, c[0x0][0x178], !P1 ;  /* 0x00005e0016007a0c */ /* 0x000fe20004fc1270 */
[----:B------:R-:W-:Y:S01]  /*57bd0*/  IMAD.WIDE R16, R0, 0x2, R14 ;  /* 0x0000000200107825 */ /* 0x000fe200078e020e */
[----:B------:R-:W-:-:S03]  /*57be0*/  ISETP.LT.AND P1, PT, R27, c[0x0][0x178], !P1 ;  /* 0x00005e001b007a0c */ /* 0x000fc60004f21270 */
[----:B------:R-:W-:Y:S01]  /*57bf0*/  IMAD.WIDE R18, R0, 0x2, R12 ;  /* 0x0000000200127825 */ /* 0x000fe200078e020c */
[----:B------:R-:W-:Y:S02]  /*57c00*/  ISETP.LT.AND P4, PT, R22, c[0x0][0x178], !P3 ;  /* 0x00005e0016007a0c */ /* 0x000fe40005f81270 */
[----:B------:R-:W-:-:S04]  /*57c10*/  IADD3 R21, R3, 0xc4, RZ ;  /* 0x000000c403157810 */ /* 0x000fc80007ffe0ff */
[----:B------:R-:W-:Y:S02]  /*57c20*/  ISETP.GE.AND P2, PT, R21, c[0x0][0x17c], PT ;  /* 0x00005f0015007a0c */ /* 0x000fe40003f46270 */
[----:B------:R-:W-:Y:S01]  /*57c30*/  PRMT R21, R29, 0x7632, R21 ;  /* 0x000076321d157816 */ /* 0x000fe20000000015 */
[----:B------:R0:W-:Y:S04]  /*57c40*/  STL [R1+0x186c], R25 ;  /* 0x00186c1901007387 */ /* 0x0001e80000100800 */
[----:B0-----:R-:W2:Y:S04]  /*57c50*/  LDL.LU R25, [R1+0x640] ;  /* 0x0006400001197983 */ /* 0x001ea80000300800 */
[----:B---3--:R-:W-:Y:S01]  /*57c60*/  @P5 STG.E.U16 [R16.64], R11 ;  /* 0x0000000b10005986 */ /* 0x008fe2000c10150a */
[----:B------:R-:W-:-:S03]  /*57c70*/  ISETP.LT.AND P5, PT, R28, c[0x0][0x178], !P3 ;  /* 0x00005e001c007a0c */ /* 0x000fc60005fa1270 */
[----:B------:R0:W-:Y:S01]  /*57c80*/  @P6 STG.E.U16 [R18.64], R29 ;  /* 0x0000001d12006986 */ /* 0x0001e2000c10150a */
[----:B------:R-:W-:Y:S02]  /*57c90*/  ISETP.LT.AND P6, PT, R24, c[0x0][0x178], !P3 ;  /* 0x00005e0018007a0c */ /* 0x000fe40005fc1270 */
[----:B------:R-:W-:Y:S02]  /*57ca0*/  PRMT R20, R11, 0x7632, R20 ;  /* 0x000076320b147816 */ /* 0x000fe40000000014 */
[C---:B0-----:R-:W-:Y:S01]  /*57cb0*/  IADD3 R18, R0.reuse, c[0x0][0x198], RZ ;  /* 0x0000660000127a10 */ /* 0x041fe20007ffe0ff */
[----:B----4-:R-:W-:Y:S01]  /*57cc0*/  IMAD.WIDE R8, R0, 0x2, R6 ;  /* 0x0000000200087825 */ /* 0x010fe200078e0206 */
[----:B--2---:R-:W-:-:S04]  /*57cd0*/  PRMT R19, R10, 0x7632, R19 ;  /* 0x000076320a137816 */ /* 0x004fc80000000013 */
[----:B------:R0:W-:Y:S01]  /*57ce0*/  @P1 STG.E.U16 [R8.64], R26 ;  /* 0x0000001a08001986 */ /* 0x0001e2000c10150a */
[----:B------:R-:W-:-:S04]  /*57cf0*/  IMAD.WIDE R10, R18, 0x2, R14 ;  /* 0x00000002120a7825 */ /* 0x000fc800078e020e */
[----:B0-----:R-:W-:-:S05]  /*57d00*/  IMAD.WIDE R8, R18, 0x2, R4 ;  /* 0x0000000212087825 */ /* 0x001fca00078e0204 */
[----:B------:R-:W-:Y:S04]  /*57d10*/  @P5 STG.E.U16 [R8.64], R19 ;  /* 0x0000001308005986 */ /* 0x000fe8000c10150a */
[----:B------:R0:W-:Y:S02]  /*57d20*/  @P6 STG.E.U16 [R10.64], R20 ;  /* 0x000000140a006986 */ /* 0x0001e4000c10150a */
[----:B0-----:R-:W-:Y:S02]  /*57d30*/  PRMT R20, R26, 0x7632, R20 ;  /* 0x000076321a147816 */ /* 0x001fe40000000014 */
[----:B------:R-:W0:Y:S01]  /*57d40*/  S2R R26, SR_TID.X ;  /* 0x00000000001a7919 */ /* 0x000e220000002100 */
[----:B------:R-:W-:Y:S01]  /*57d50*/  IMAD.WIDE R16, R18, 0x2, R12 ;  /* 0x0000000212107825 */ /* 0x000fe200078e020c */
[----:B------:R-:W-:-:S02]  /*57d60*/  IADD3 R0, R3, 0xc5, RZ ;  /* 0x000000c503007810 */ /* 0x000fc40007ffe0ff */
[----:B------:R-:W-:Y:S02]  /*57d70*/  ISETP.LT.AND P3, PT, R27, c[0x0][0x178], !P3 ;  /* 0x00005e001b007a0c */ /* 0x000fe40005f61270 */
[----:B------:R-:W-:Y:S01]  /*57d80*/  @P4 STG.E.U16 [R16.64], R21 ;  /* 0x0000001510004986 */ /* 0x000fe2000c10150a */
[----:B------:R-:W-:Y:S02]  /*57d90*/  ISETP.LT.AND P4, PT, R28, c[0x0][0x178], !P2 ;  /* 0x00005e001c007a0c */ /* 0x000fe40005781270 */
[----:B------:R-:W-:Y:S02]  /*57da0*/  ISETP.GE.AND P1, PT, R0, c[0x0][0x17c], PT ;  /* 0x00005f0000007a0c */ /* 0x000fe40003f26270 */
[----:B------:R-:W-:Y:S01]  /*57db0*/  IADD3 R0, R18, c[0x0][0x198], RZ ;  /* 0x0000660012007a10 */ /* 0x000fe20007ffe0ff */
[C---:B0-----:R-:W-:Y:S01]  /*57dc0*/  IMAD.SHL.U32 R29, R26.reuse, 0x800, RZ ;  /* 0x000008001a1d7824 */ /* 0x041fe200078e00ff */
[----:B------:R-:W-:-:S04]  /*57dd0*/  LOP3.LUT R26, R26, 0x7f, RZ, 0xc0, !PT ;  /* 0x0000007f1a1a7812 */ /* 0x000fc800078ec0ff */
[----:B------:R-:W-:Y:S01]  /*57de0*/  LOP3.LUT R29, R29, 0x3000, RZ, 0xc0, !PT ;  /* 0x000030001d1d7812 */ /* 0x000fe200078ec0ff */
[----:B------:R-:W-:-:S04]  /*57df0*/  IMAD.WIDE R8, R18, 0x2, R6 ;  /* 0x0000000212087825 */ /* 0x000fc800078e0206 */
[----:B------:R-:W-:Y:S02]  /*57e00*/  IMAD R26, R26, 0x10, R29 ;  /* 0x000000101a1a7824 */ /* 0x000fe400078e021d */
[----:B------:R-:W-:-:S03]  /*57e10*/  IMAD.WIDE R10, R0, 0x2, R4 ;  /* 0x00000002000a7825 */ /* 0x000fc600078e0204 */
[----:B------:R-:W-:Y:S01]  /*57e20*/  LOP3.LUT R26, R26, 0x60, RZ, 0x3c, !PT ;  /* 0x000000601a1a7812 */ /* 0x000fe200078e3cff */
[----:B------:R0:W-:Y:S04]  /*57e30*/  @P3 STG.E.U16 [R8.64], R20 ;  /* 0x0000001408003986 */ /* 0x0001e8000c10150a */
[----:B------:R-:W-:Y:S04]  /*57e40*/  @P4 STG.E.U16 [R10.64], R2 ;  /* 0x000000020a004986 */ /* 0x000fe8000c10150a */
[----:B------:R-:W1:Y:S04]  /*57e50*/  LDS.128 R8, [R26] ;  /* 0x000000001a087984 */ /* 0x000e680000000c00 */
[----:B0-----:R-:W2:Y:S04]  /*57e60*/  LDL.LU R20, [R1+0x660] ;  /* 0x0006600001147983 */ /* 0x001ea80000300800 */
[----:B-1----:R0:W-:Y:S04]  /*57e70*/  STL [R1+0x34], R9 ;  /* 0x0000340901007387 */ /* 0x0021e80000100800 */
[----:B------:R-:W-:Y:S04]  /*57e80*/  STL.64 [R1+0x38], R10 ;  /* 0x0000380a01007387 */ /* 0x000fe80000100a00 */
[----:B------:R-:W3:Y:S01]  /*57e90*/  LDL.LU R29, [R1+0x6b0] ;  /* 0x0006b000011d7983 */ /* 0x000ee20000300800 */
[----:B------:R-:W-:-:S02]  /*57ea0*/  ISETP.LT.AND P5, PT, R24, c[0x0][0x178], !P2 ;  /* 0x00005e0018007a0c */ /* 0x000fc400057a1270 */
[----:B------:R-:W-:Y:S01]  /*57eb0*/  ISETP.LT.AND P6, PT, R22, c[0x0][0x178], !P2 ;  /* 0x00005e0016007a0c */ /* 0x000fe200057c1270 */
[----:B------:R-:W-:-:S04]  /*57ec0*/  IMAD.WIDE R16, R0, 0x2, R14 ;  /* 0x0000000200107825 */ /* 0x000fc800078e020e */
[----:B------:R-:W-:-:S04]  /*57ed0*/  IMAD.WIDE R18, R0, 0x2, R12 ;  /* 0x0000000200127825 */ /* 0x000fc800078e020c */
[----:B------:R-:W-:Y:S02]  /*57ee0*/  IMAD.MOV.U32 R26, RZ, RZ, R8 ;  /* 0x000000ffff1a7224 */ /* 0x000fe400078e0008 */
[----:B0-----:R-:W-:Y:S01]  /*57ef0*/  IMAD.WIDE R8, R0, 0x2, R6 ;  /* 0x0000000200087825 */ /* 0x001fe200078e0206 */
[----:B------:R-:W-:Y:S02]  /*57f00*/  ISETP.LT.AND P2, PT, R27, c[0x0][0x178], !P2 ;  /* 0x00005e001b007a0c */ /* 0x000fe40005741270 */
[----:B------:R-:W-:Y:S02]  /*57f10*/  ISETP.LT.AND P4, PT, R22, c[0x0][0x178], !P1 ;  /* 0x00005e0016007a0c */ /* 0x000fe40004f81270 */
[----:B------:R-:W-:-:S04]  /*57f20*/  IADD3 R21, R3, 0xc6, RZ ;  /* 0x000000c603157810 */ /* 0x000fc80007ffe0ff */
[----:B------:R-:W-:Y:S02]  /*57f30*/  ISETP.GE.AND P3, PT, R21, c[0x0][0x17c], PT ;  /* 0x00005f0015007a0c */ /* 0x000fe40003f66270 */
[----:B------:R-:W-:Y:S01]  /*57f40*/  PRMT R21, R25, 0x7632, R21 ;  /* 0x0000763219157816 */ /* 0x000fe20000000015 */
[----:B--2---:R-:W-:Y:S04]  /*57f50*/  @P5 STG.E.U16 [R16.64], R20 ;  /* 0x0000001410005986 */ /* 0x004fe8000c10150a */
[----:B------:R0:W-:Y:S01]  /*57f60*/  @P6 STG.E.U16 [R18.64], R25 ;  /* 0x0000001912006986 */ /* 0x0001e2000c10150a */
[----:B------:R-:W-:Y:S02]  /*57f70*/  ISETP.LT.AND P5, PT, R28, c[0x0][0x178], !P1 ;  /* 0x00005e001c007a0c */ /* 0x000fe40004fa1270 */
[----:B0-----:R-:W-:-:S02]  /*57f80*/  IADD3 R18, R0, c[0x0][0x198], RZ ;  /* 0x0000660000127a10 */ /* 0x001fc40007ffe0ff */
[----:B------:R-:W-:Y:S02]  /*57f90*/  PRMT R0, R2, 0x7632, R0 ;  /* 0x0000763202007816 */ /* 0x000fe40000000000 */
[----:B------:R-:W2:Y:S01]  /*57fa0*/  LDL.LU R2, [R1+0x1880] ;  /* 0x0018800001027983 */ /* 0x000ea20000300800 */
[----:B------:R-:W-:Y:S01]  /*57fb0*/  ISETP.LT.AND P6, PT, R24, c[0x0][0x178], !P1 ;  /* 0x00005e0018007a0c */ /* 0x000fe20004fc1270 */
[----:B------:R-:W-:Y:S02]  /*57fc0*/  IMAD.WIDE R10, R18, 0x2, R14 ;  /* 0x00000002120a7825 */ /* 0x000fe400078e020e */
[----:B------:R0:W-:Y:S01]  /*57fd0*/  @P2 STG.E.U16 [R8.64], R23 ;  /* 0x0000001708002986 */ /* 0x0001e2000c10150a */
[----:B------:R-:W-:Y:S01]  /*57fe0*/  PRMT R19, R20, 0x7632, R19 ;  /* 0x0000763214137816 */ /* 0x000fe20000000013 */
[----:B------:R-:W-:Y:S01]  /*57ff0*/  IMAD.WIDE R16, R18, 0x2, R12 ;  /* 0x0000000212107825 */ /* 0x000fe200078e020c */
[----:B------:R-:W-:-:S03]  /*58000*/  ISETP.LT.AND P1, PT, R27, c[0x0][0x178], !P1 ;  /* 0x00005e001b007a0c */ /* 0x000fc60004f21270 */
[----:B0-----:R-:W-:-:S05]  /*58010*/  IMAD.WIDE R8, R18, 0x2, R4 ;  /* 0x0000000212087825 */ /* 0x001fca00078e0204 */
[----:B------:R0:W-:Y:S04]  /*58020*/  @P5 STG.E.U16 [R8.64], R0 ;  /* 0x0000000008005986 */ /* 0x0001e8000c10150a */
[----:B------:R1:W-:Y:S01]  /*58030*/  @P6 STG.E.U16 [R10.64], R19 ;  /* 0x000000130a006986 */ /* 0x0003e2000c10150a */
[----:B------:R-:W-:-:S03]  /*58040*/  IADD3 R20, R3, 0xc7, RZ ;  /* 0x000000c703147810 */ /* 0x000fc60007ffe0ff */
[----:B------:R-:W-:Y:S01]  /*58050*/  @P4 STG.E.U16 [R16.64], R21 ;  /* 0x0000001510004986 */ /* 0x000fe2000c10150a */
[----:B------:R-:W-:Y:S02]  /*58060*/  ISETP.LT.AND P4, PT, R28, c[0x0][0x178], !P3 ;  /* 0x00005e001c007a0c */ /* 0x000fe40005f81270 */
[C---:B0-----:R-:W-:Y:S01]  /*58070*/  IADD3 R0, R18.reuse, c[0x0][0x198], RZ ;  /* 0x0000660012007a10 */ /* 0x041fe20007ffe0ff */
[----:B------:R-:W-:Y:S01]  /*58080*/  IMAD.WIDE R8, R18, 0x2, R6 ;  /* 0x0000000212087825 */ /* 0x000fe200078e0206 */
[----:B------:R-:W-:Y:S02]  /*58090*/  ISETP.GE.AND P2, PT, R20, c[0x0][0x17c], PT ;  /* 0x00005f0014007a0c */ /* 0x000fe40003f46270 */
[----:B------:R-:W-:Y:S01]  /*580a0*/  PRMT R20, R23, 0x7632, R20 ;  /* 0x0000763217147816 */ /* 0x000fe20000000014 */
[----:B-1----:R-:W-:Y:S01]  /*580b0*/  IMAD.WIDE R10, R0, 0x2, R4 ;  /* 0x00000002000a7825 */ /* 0x002fe200078e0204 */
[----:B------:R-:W-:Y:S04]  /*580c0*/  STL.64 [R1+0x1878], R26 ;  /* 0x0018781a01007387 */ /* 0x000fe80000100a00 */
[----:B------:R-:W-:Y:S04]  /*580d0*/  @P1 STG.E.U16 [R8.64], R20 ;  /* 0x0000001408001986 */ /* 0x000fe8000c10150a */
[----:B------:R-:W-:Y:S04]  /*580e0*/  STL [R1+0x1874], R24 ;  /* 0x0018741801007387 */ /* 0x000fe80000100800 */
[----:B---3--:R0:W-:Y:S04]  /*580f0*/  @P4 STG.E.U16 [R10.64], R29 ;  /* 0x0000001d0a004986 */ /* 0x0081e8000c10150a */
[----:B0-----:R-:W3:Y:S01]  /*58100*/  LDL.LU R11, [R1+0x690] ;  /* 0x00069000010b7983 */ /* 0x001ee20000300800 */
[----:B------:R-:W-:-:S02]  /*58110*/  ISETP.LT.AND P5, PT, R24, c[0x0][0x178], !P3 ;  /* 0x00005e0018007a0c */ /* 0x000fc40005fa1270 */
[----:B------:R-:W-:Y:S02]  /*58120*/  ISETP.LT.AND P6, PT, R22, c[0x0][0x178], !P3 ;  /* 0x00005e0016007a0c */ /* 0x000fe40005fc1270 */
[----:B------:R-:W-:Y:S01]  /*58130*/  ISETP.LT.AND P3, PT, R27, c[0x0][0x178], !P3 ;  /* 0x00005e001b007a0c */ /* 0x000fe20005f61270 */
[----:B------:R-:W-:Y:S01]  /*58140*/  IMAD.WIDE R16, R0, 0x2, R14 ;  /* 0x0000000200107825 */ /* 0x000fe200078e020e */
[----:B------:R-:W-:-:S04]  /*58150*/  IADD3 R21, R3, 0xc8, RZ ;  /* 0x000000c803157810 */ /* 0x000fc80007ffe0ff */
[----:B------:R-:W-:Y:S01]  /*58160*/  ISETP.GE.AND P1, PT, R21, c[0x0][0x17c], PT ;  /* 0x00005f0015007a0c */ /* 0x000fe20003f26270 */
[----:B--2---:R-:W0:Y:S02]  /*58170*/  LDS.128 R24, [R2+0x800] ;  /* 0x0008000002187984 */ /* 0x004e240000000c00 */
[----:B0-----:R-:W-:Y:S02]  /*58180*/  IMAD.MOV.U32 R21, RZ, RZ, R24 ;  /* 0x000000ffff157224 */ /* 0x001fe400078e0018 */
[----:B---3--:R0:W-:Y:S04]  /*58190*/  @P5 STG.E.U16 [R16.64], R11 ;  /* 0x0000000b10005986 */ /* 0x0081e8000c10150a */
[----:B0-----:R-:W2:Y:S04]  /*581a0*/  LDL.LU R17, [R1+0x670] ;  /* 0x0006700001117983 */ /* 0x001ea80000300800 */
[----:B------:R-:W-:Y:S04]  /*581b0*/  STL [R1+0x24], R25 ;  /* 0x0000241901007387 */ /* 0x000fe80000100800 */
[----:B------:R0:W-:Y:S04]  /*581c0*/  STL.64 [R1+0x28], R26 ;  /* 0x0000281a01007387 */ /* 0x0001e80000100a00 */
[----:B0-----:R-:W3:Y:S04]  /*581d0*/  LDL.LU.64 R26, [R1+0x1878] ;  /* 0x00187800011a7983 */ /* 0x001ee80000300a00 */
[----:B------:R-:W4:Y:S04]  /*581e0*/  LDL.LU R24, [R1+0x1874] ;  /* 0x0018740001187983 */ /* 0x000f280000300800 */
[----:B------:R-:W3:Y:S01]  /*581f0*/  LDL.LU R25, [R1+0x6e0] ;  /* 0x0006e00001197983 */ /* 0x000ee20000300800 */
[----:B------:R-:W-:Y:S01]  /*58200*/  IMAD.WIDE R18, R0, 0x2, R12 ;  /* 0x0000000200127825 */ /* 0x000fe200078e020c */
[----:B------:R-:W-:-:S02]  /*58210*/  ISETP.LT.AND P5, PT, R28, c[0x0][0x178], !P2 ;  /* 0x00005e001c007a0c */ /* 0x000fc400057a1270 */
[----:B------:R-:W-:Y:S01]  /*58220*/  ISETP.LT.AND P4, PT, R22, c[0x0][0x178], !P2 ;  /* 0x00005e0016007a0c */ /* 0x000fe20005781270 */
[C---:B------:R-:W-:Y:S01]  /*58230*/  IMAD.WIDE R8, R0.reuse, 0x2, R6 ;  /* 0x0000000200087825 */ /* 0x040fe200078e0206 */
[----:B------:R-:W-:Y:S01]  /*58240*/  PRMT R2, R11, 0x7632, R2 ;  /* 0x000076320b027816 */ /* 0x000fe20000000002 */
[----:B------:R-:W3:Y:S04]  /*58250*/  LDL.LU R23, [R1+0x6a0] ;  /* 0x0006a00001177983 */ /* 0x000ee80000300800 */
[----:B--2---:R0:W-:Y:S01]  /*58260*/  @P6 STG.E.U16 [R18.64], R17 ;  /* 0x0000001112006986 */ /* 0x0041e2000c10150a */
[----:B------:R-:W-:Y:S02]  /*58270*/  PRMT R20, R17, 0x7632, R20 ;  /* 0x0000763211147816 */ /* 0x000fe40000000014 */
[----:B0-----:R-:W-:-:S02]  /*58280*/  IADD3 R18, R0, c[0x0][0x198], RZ ;  /* 0x0000660000127a10 */ /* 0x001fc40007ffe0ff */
[----:B------:R-:W-:Y:S02]  /*58290*/  PRMT R0, R29, 0x7632, R0 ;  /* 0x000076321d007816 */ /* 0x000fe40000000000 */
[----:B------:R-:W2:Y:S01]  /*582a0*/  LDL.LU R29, [R1+0x1870] ;  /* 0x00187000011d7983 */ /* 0x000ea20000300800 */
[----:B----4-:R-:W-:-:S03]  /*582b0*/  ISETP.LT.AND P6, PT, R24, c[0x0][0x178], !P2 ;  /* 0x00005e0018007a0c */ /* 0x010fc600057c1270 */
[----:B---3--:R0:W-:Y:S01]  /*582c0*/  @P3 STG.E.U16 [R8.64], R26 ;  /* 0x0000001a08003986 */ /* 0x0081e2000c10150a */
[----:B------:R-:W-:-:S04]  /*582d0*/  IMAD.WIDE R10, R18, 0x2, R14 ;  /* 0x00000002120a7825 */ /* 0x000fc800078e020e */
[----:B------:R-:W-:-:S04]  /*582e0*/  IMAD.WIDE R16, R18, 0x2, R12 ;  /* 0x0000000212107825 */ /* 0x000fc800078e020c */
[----:B0-----:R-:W-:Y:S01]  /*582f0*/  IMAD.WIDE R8, R18, 0x2, R4 ;  /* 0x0000000212087825 */ /* 0x001fe200078e0204 */
[----:B------:R-:W-:-:S04]  /*58300*/  ISETP.LT.AND P2, PT, R27, c[0x0][0x178], !P2 ;  /* 0x00005e001b007a0c */ /* 0x000fc80005741270 */
[----:B------:R0:W-:Y:S04]  /*58310*/  @P5 STG.E.U16 [R8.64], R0 ;  /* 0x0000000008005986 */ /* 0x0001e8000c10150a */
[----:B------:R1:W-:Y:S04]  /*58320*/  @P6 STG.E.U16 [R10.64], R2 ;  /* 0x000000020a006986 */ /* 0x0003e8000c10150a */
[----:B------:R-:W-:Y:S01]  /*58330*/  @P4 STG.E.U16 [R16.64], R20 ;  /* 0x0000001410004986 */ /* 0x000fe2000c10150a */
[----:B------:R-:W-:Y:S02]  /*58340*/  ISETP.LT.AND P4, PT, R28, c[0x0][0x178], !P1 ;  /* 0x00005e001c007a0c */ /* 0x000fe40004f81270 */
[C---:B0-----:R-:W-:Y:S01]  /*58350*/  IADD3 R0, R18.reuse, c[0x0][0x198], RZ ;  /* 0x0000660012007a10 */ /* 0x041fe20007ffe0ff */
[----:B------:R-:W-:Y:S01]  /*58360*/  IMAD.WIDE R8, R18, 0x2, R6 ;  /* 0x0000000212087825 */ /* 0x000fe200078e0206 */
[----:B-1----:R-:W-:-:S03]  /*58370*/  PRMT R2, R26, 0x7632, R2 ;  /* 0x000076321a027816 */ /* 0x002fc60000000002 */
[----:B------:R-:W-:Y:S02]  /*58380*/  IMAD.WIDE R10, R0, 0x2, R4 ;  /* 0x00000002000a7825 */ /* 0x000fe400078e0204 */
[----:B------:R-:W-:Y:S04]  /*58390*/  @P2 STG.E.U16 [R8.64], R2 ;  /* 0x0000000208002986 */ /* 0x000fe8000c10150a */
[----:B------:R0:W-:Y:S04]  /*583a0*/  @P4 STG.E.U16 [R10.64], R25 ;  /* 0x000000190a004986 */ /* 0x0001e8000c10150a */
[----:B0-----:R-:W3:Y:S01]  /*583b0*/  LDL.LU R11, [R1+0x6c0] ;  /* 0x0006c000010b7983 */ /* 0x001ee20000300800 */
[----:B------:R-:W-:-:S02]  /*583c0*/  ISETP.LT.AND P5, PT, R24, c[0x0][0x178], !P1 ;  /* 0x00005e0018007a0c */ /* 0x000fc40004fa1270 */
[----:B------:R-:W-:Y:S02]  /*583d0*/  ISETP.LT.AND P6, PT, R22, c[0x0][0x178], !P1 ;  /* 0x00005e0016007a0c */ /* 0x000fe40004fc1270 */
[----:B------:R-:W-:Y:S01]  /*583e0*/  IADD3 R19, R3, 0xc9, RZ ;  /* 0x000000c903137810 */ /* 0x000fe20007ffe0ff */
[----:B------:R-:W-:-:S03]  /*583f0*/  IMAD.WIDE R16, R0, 0x2, R14 ;  /* 0x0000000200107825 */ /* 0x000fc600078e020e */
[----:B------:R-:W-:Y:S01]  /*58400*/  ISETP.GE.AND P3, PT, R19, c[0x0][0x17c], PT ;  /* 0x00005f0013007a0c */ /* 0x000fe20003f66270 */
[----:B------:R-:W-:-:S04]  /*58410*/  IMAD.WIDE R18, R0, 0x2, R12 ;  /* 0x0000000200127825 */ /* 0x000fc800078e020c */
[----:B---3--:R-:W-:Y:S02]  /*58420*/  @P5 STG.E.U16 [R16.64], R11 ;  /* 0x0000000b10005986 */ /* 0x008fe4000c10150a */
[----:B------:R-:W-:Y:S02]  /*58430*/  @P6 STG.E.U16 [R18.64], R23 ;  /* 0x0000001712006986 */ /* 0x000fe4000c10150a */
[----:B--2---:R-:W0:Y:S02]  /*58440*/  LDS.128 R16, [R29+0x800] ;  /* 0x000800001d107984 */ /* 0x004e240000000c00 */
[----:B0-----:R0:W-:Y:S02]  /*58450*/  STL.64 [R1+0x10], R16 ;  /* 0x0000101001007387 */ /* 0x0011e40000100a00 */
[----:B------:R-:W-:Y:S02]  /*58460*/  STL [R1+0x1c], R19 ;  /* 0x00001c1301007387 */ /* 0x000fe40000100800 */
[----:B------:R-:W2:Y:S01]  /*58470*/  LDL R26, [R1+0x710] ;  /* 0x00071000011a7983 */ /* 0x000ea20000100800 */
[----:B------:R-:W-:-:S02]  /*58480*/  ISETP.LT.AND P1, PT, R27, c[0x0][0x178], !P1 ;  /* 0x00005e001b007a0c */ /* 0x000fc40004f21270 */
[----:B------:R-:W-:Y:S02]  /*58490*/  ISETP.LT.AND P5, PT, R28, c[0x0][0x178], !P3 ;  /* 0x00005e001c007a0c */ /* 0x000fe40005fa1270 */
[----:B------:R-:W-:Y:S01]  /*584a0*/  ISETP.LT.AND P6, PT, R24, c[0x0][0x178], !P3 ;  /* 0x00005e0018007a0c */ /* 0x000fe20005fc1270 */
[----:B------:R-:W-:Y:S02]  /*584b0*/  IMAD.MOV.U32 R29, RZ, RZ, R18 ;  /* 0x000000ffff1d7224 */ /* 0x000fe400078e0012 */
[----:B------:R-:W-:Y:S01]  /*584c0*/  IMAD.WIDE R8, R0, 0x2, R6 ;  /* 0x0000000200087825 */ /* 0x000fe200078e0206 */
[----:B------:R-:W-:Y:S02]  /*584d0*/  ISETP.LT.AND P4, PT, R22, c[0x0][0x178], !P3 ;  /* 0x00005e0016007a0c */ /* 0x000fe40005f81270 */
[----:B------:R-:W-:Y:S02]  /*584e0*/  IADD3 R18, R0, c[0x0][0x198], RZ ;  /* 0x0000660000127a10 */ /* 0x000fe40007ffe0ff */
[----:B------:R-:W-:Y:S01]  /*584f0*/  IADD3 R20, R3, 0xca, RZ ;  /* 0x000000ca03147810 */ /* 0x000fe20007ffe0ff */
[----:B------:R-:W-:Y:S01]  /*58500*/  PRMT R0, R25, 0x7632, R0 ;  /* 0x0000763219007816 */ /* 0x000fe20000000000 */
[----:B------:R-:W-:Y:S01]  /*58510*/  PRMT R2, R11, 0x7632, R2 ;  /* 0x000076320b027816 */ /* 0x000fe20000000002 */
[----:B------:R1:W-:Y:S01]  /*58520*/  @P1 STG.E.U16 [R8.64], R21 ;  /* 0x0000001508001986 */ /* 0x0003e2000c10150a */
[----:B------:R-:W-:Y:S01]  /*58530*/  ISETP.GE.AND P2, PT, R20, c[0x0][0x17c], PT ;  /* 0x00005f0014007a0c */ /* 0x000fe20003f46270 */
[----:B------:R-:W-:Y:S01]  /*58540*/  IMAD.WIDE R10, R18, 0x2, R14 ;  /* 0x00000002120a7825 */ /* 0x000fe200078e020e */
[----:B------:R-:W-:-:S03]  /*58550*/  PRMT R20, R23, 0x7632, R20 ;  /* 0x0000763217147816 */ /* 0x000fc60000000014 */
[C---:B0-----:R-:W-:Y:S01]  /*58560*/  IMAD.WIDE R16, R18.reuse, 0x2, R12 ;  /* 0x0000000212107825 */ /* 0x041fe200078e020c */
[----:B------:R-:W-:Y:S01]  /*58570*/  ISETP.LT.AND P3, PT, R27, c[0x0][0x178], !P3 ;  /* 0x00005e001b007a0c */ /* 0x000fe20005f61270 */
[----:B------:R-:W3:Y:S02]  /*58580*/  LDL.LU R25, [R1+0x186c] ;  /* 0x00186c0001197983 */ /* 0x000ee40000300800 */
[----:B-1----:R-:W-:-:S05]  /*58590*/  IMAD.WIDE R8, R18, 0x2, R4 ;  /* 0x0000000212087825 */ /* 0x002fca00078e0204 */
[----:B------:R0:W-:Y:S01]  /*585a0*/  @P5 STG.E.U16 [R8.64], R0 ;  /* 0x0000000008005986 */ /* 0x0001e2000c10150a */
[----:B------:R1:W-:Y:S02]  /*585b0*/  @P6 STG.E.U16 [R10.64], R2 ;  /* 0x000000020a006986 */ /* 0x0003e4000c10150a */
[----:B------:R-:W-:Y:S01]  /*585c0*/  @P4 STG.E.U16 [R16.64], R20 ;  /* 0x0000001410004986 */ /* 0x000fe2000c10150a */
[----:B------:R-:W-:Y:S02]  /*585d0*/  ISETP.LT.AND P4, PT, R28, c[0x0][0x178], !P2 ;  /* 0x00005e001c007a0c */ /* 0x000fe40005781270 */
[C---:B0-----:R-:W-:Y:S02]  /*585e0*/  IADD3 R0, R18.reuse, c[0x0][0x198], RZ ;  /* 0x0000660012007a10 */ /* 0x041fe40007ffe0ff */
[----:B-1----:R-:W-:Y:S01]  /*585f0*/  PRMT R2, R21, 0x7632, R2 ;  /* 0x0000763215027816 */ /* 0x002fe20000000002 */
[----:B------:R-:W-:-:S04]  /*58600*/  IMAD.WIDE R8, R18, 0x2, R6 ;  /* 0x0000000212087825 */ /* 0x000fc800078e0206 */
[----:B------:R-:W-:Y:S01]  /*58610*/  IMAD.WIDE R10, R0, 0x2, R4 ;  /* 0x00000002000a7825 */ /* 0x000fe200078e0204 */
[----:B------:R-:W-:Y:S04]  /*58620*/  @P3 STG.E.U16 [R8.64], R2 ;  /* 0x0000000208003986 */ /* 0x000fe8000c10150a */
[----:B--2---:R0:W-:Y:S04]  /*58630*/  @P4 STG.E.U16 [R10.64], R26 ;  /* 0x0000001a0a004986 */ /* 0x0041e8000c10150a */
[----:B0-----:R-:W2:Y:S01]  /*58640*/  LDL.LU R10, [R1+0x710] ;  /* 0x00071000010a7983 */ /* 0x001ea20000300800 */
[----:B------:R-:W4:Y:S01]  /*58650*/  LDL.LU R11, [R1+0x6f0] ;  /* 0x0006f000010b7983 */ /* 0x000f220000300800 */
[----:B------:R-:W-:Y:S01]  /*58660*/  ISETP.LT.AND P5, PT, R24, c[0x0][0x178], !P2 ;  /* 0x00005e0018007a0c */ /* 0x000fe200057a1270 */
[----:B------:R-:W-:Y:S01]  /*58670*/  IMAD.WIDE R16, R0, 0x2, R14 ;  /* 0x0000000200107825 */ /* 0x000fe200078e020e */
[----:B------:R-:W-:-:S03]  /*58680*/  ISETP.LT.AND P6, PT, R22, c[0x0][0x178], !P2 ;  /* 0x00005e0016007a0c */ /* 0x000fc600057c1270 */
[----:B------:R-:W-:Y:S02]  /*58690*/  ISETP.LT.AND P2, PT, R27, c[0x0][0x178], !P2 ;  /* 0x00005e001b007a0c */ /* 0x000fe40005741270 */
[----:B---3--:R-:W0:Y:S01]  /*586a0*/  LDS.128 R24, [R25+0x800] ;  /* 0x0008000019187984 */ /* 0x008e220000000c00 */
[----:B------:R-:W-:-:S05]  /*586b0*/  IADD3 R19, R3, 0xcb, RZ ;  /* 0x000000cb03137810 */ /* 0x000fca0007ffe0ff */
[----:B----4-:R1:W-:Y:S04]  /*586c0*/  @P5 STG.E.U16 [R16.64], R11 ;  /* 0x0000000b10005986 */ /* 0x0103e8000c10150a */
[----:B-1----:R-:W3:Y:S01]  /*586d0*/  LDL R16, [R1+0x10] ;  /* 0x0000100001107983 */ /* 0x002ee20000100800 */
[----:B------:R-:W4:Y:S01]  /*586e0*/  LDL.LU R17, [R1+0x6d0] ;  /* 0x0006d00001117983 */ /* 0x000f220000300800 */
[----:B------:R-:W-:Y:S01]  /*586f0*/  ISETP.GE.AND P1, PT, R19, c[0x0][0x17c], PT ;  /* 0x00005f0013007a0c */ /* 0x000fe20003f26270 */
[C---:B------:R-:W-:Y:S01]  /*58700*/  IMAD.WIDE R18, R0.reuse, 0x2, R12 ;  /* 0x0000000200127825 */ /* 0x040fe200078e020c */
[----:B------:R-:W2:Y:S03]  /*58710*/  LDL.LU R23, [R1+0x740] ;  /* 0x0007400001177983 */ /* 0x000ea60000300800 */
[----:B------:R-:W2:Y:S02]  /*58720*/  LDL.LU R21, [R1+0x720] ;  /* 0x0007200001157983 */ /* 0x000ea40000300800 */
[----:B0-----:R0:W-:Y:S02]  /*58730*/  STL [R1+0x1864], R27 ;  /* 0x0018641b01007387 */ /* 0x0011e40000100800 */
[----:B------:R-:W-:Y:S01]  /*58740*/  IMAD.WIDE R8, R0, 0x2, R6 ;  /* 0x0000000200087825 */ /* 0x000fe200078e0206 */
[----:B------:R-:W-:Y:S01]  /*58750*/  ISETP.LT.AND P5, PT, R28, c[0x0][0x178], !P1 ;  /* 0x00005e001c007a0c */ /* 0x000fe20004fa1270 */
[----:B0-----:R-:W2:Y:S04]  /*58760*/  LDL R27, [R1+0x10d8] ;  /* 0x0010d800011b7983 */ /* 0x001ea80000100800 */
[----:B----4-:R0:W-:Y:S01]  /*58770*/  @P6 STG.E.U16 [R18.64], R17 ;  /* 0x0000001112006986 */ /* 0x0101e2000c10150a */
[----:B---3--:R1:W-:Y:S01]  /*58780*/  @P2 STG.E.U16 [R8.64], R16 ;  /* 0x0000001008002986 */ /* 0x0083e2000c10150a */
[----:B0-----:R-:W-:-:S02]  /*58790*/  IADD3 R19, R3, 0xcd, RZ ;  /* 0x000000cd03137810 */ /* 0x001fc40007ffe0ff */
[----:B------:R-:W-:Y:S01]  /*587a0*/  IADD3 R18, R0, c[0x0][0x198], RZ ;  /* 0x0000660000127a10 */ /* 0x000fe20007ffe0ff */
[----:B--2---:R-:W-:Y:S01]  /*587b0*/  PRMT R0, R10, 0x7632, R0 ;  /* 0x000076320a007816 */ /* 0x004fe20000000000 */
[----:B------:R-:W-:Y:S02]  /*587c0*/  ISETP.GE.AND P2, PT, R19, c[0x0][0x17c], PT ;  /* 0x00005f0013007a0c */ /* 0x000fe40003f46270 */
[----:B------:R-:W2:Y:S01]  /*587d0*/  LDL R19, [R1+0x10e0] ;  /* 0x0010e00001137983 */ /* 0x000ea20000100800 */
[----:B-1----:R-:W-:-:S05]  /*587e0*/  IMAD.WIDE R8, R18, 0x2, R4 ;  /* 0x0000000212087825 */ /* 0x002fca00078e0204 */
[----:B------:R0:W-:Y:S04]  /*587f0*/  @P5 STG.E.U16 [R8.64], R0 ;  /* 0x0000000008005986 */ /* 0x0001e8000c10150a */
[----:B0-----:R-:W3:Y:S01]  /*58800*/  LDL.LU R9, [R1+0x10] ;  /* 0x0000100001097983 */ /* 0x001ee20000300800 */
[----:B------:R-:W-:Y:S02]  /*58810*/  ISETP.LT.AND P6, PT, R27, c[0x0][0x178], !P1 ;  /* 0x00005e001b007a0c */ /* 0x000fe40004fc1270 */
[----:B------:R-:W-:Y:S02]  /*58820*/  ISETP.LT.AND P4, PT, R22, c[0x0][0x178], !P1 ;  /* 0x00005e0016007a0c */ /* 0x000fe40004f81270 */
[----:B------:R-:W-:Y:S02]  /*58830*/  IADD3 R20, R3, 0xcc, RZ ;  /* 0x000000cc03147810 */ /* 0x000fe40007ffe0ff */
[----:B------:R-:W-:Y:S01]  /*58840*/  PRMT R2, R11, 0x7632, R2 ;  /* 0x000076320b027816 */ /* 0x000fe20000000002 */
[----:B------:R-:W-:Y:S01]  /*58850*/  IMAD.WIDE R10, R18, 0x2, R14 ;  /* 0x00000002120a7825 */ /* 0x000fe200078e020e */
[----:B------:R-:W-:-:S03]  /*58860*/  ISETP.GE.AND P3, PT, R20, c[0x0][0x17c], PT ;  /* 0x00005f0014007a0c */ /* 0x000fc60003f66270 */
[----:B------:R-:W-:Y:S02]  /*58870*/  PRMT R20, R17, 0x7632, R20 ;  /* 0x0000763211147816 */ /* 0x000fe40000000014 */
[----:B------:R-:W-:Y:S01]  /*58880*/  IMAD.WIDE R16, R18, 0x2, R12 ;  /* 0x0000000212107825 */ /* 0x000fe200078e020c */
[----:B------:R-:W-:Y:S04]  /*58890*/  @P6 STG.E.U16 [R10.64], R2 ;  /* 0x000000020a006986 */ /* 0x000fe8000c10150a */
[----:B------:R0:W-:Y:S02]  /*588a0*/  @P4 STG.E.U16 [R16.64], R20 ;  /* 0x0000001410004986 */ /* 0x0001e4000c10150a */
[----:B0-----:R-:W-:Y:S02]  /*588b0*/  IADD3 R20, R3, 0xce, RZ ;  /* 0x000000ce03147810 */ /* 0x001fe40007ffe0ff */
[----:B--2---:R-:W-:-:S02]  /*588c0*/  ISETP.LT.AND P1, PT, R19, c[0x0][0x178], !P1 ;  /* 0x00005e0013007a0c */ /* 0x004fc40004f21270 */
[----:B---3--:R-:W-:Y:S01]  /*588d0*/  PRMT R2, R9, 0x7632, R2 ;  /* 0x0000763209027816 */ /* 0x008fe20000000002 */
[----:B------:R-:W-:-:S10]  /*588e0*/  IMAD.WIDE R8, R18, 0x2, R6 ;  /* 0x0000000212087825 */ /* 0x000fd400078e0206 */
[----:B------:R0:W-:Y:S01]  /*588f0*/  @P1 STG.E.U16 [R8.64], R2 ;  /* 0x0000000208001986 */ /* 0x0001e2000c10150a */
[----:B------:R-:W-:Y:S02]  /*58900*/  ISETP.GE.AND P1, PT, R20, c[0x0][0x17c], PT ;  /* 0x00005f0014007a0c */ /* 0x000fe40003f26270 */
[----:B------:R-:W2:Y:S01]  /*58910*/  LDL.LU R20, [R1+0x750] ;  /* 0x0007500001147983 */ /* 0x000ea20000300800 */
[----:B0-----:R-:W0:Y:S01]  /*58920*/  S2R R9, SR_TID.X ;  /* 0x0000000000097919 */ /* 0x001e220000002100 */
[----:B------:R-:W-:Y:S02]  /*58930*/  ISETP.LT.AND P4, PT, R28, c[0x0][0x178], !P3 ;  /* 0x00005e001c007a0c */ /* 0x000fe40005f81270 */
[----:B------:R-:W-:-:S05]  /*58940*/  IADD3 R0, R18, c[0x0][0x198], RZ ;  /* 0x0000660012007a10 */ /* 0x000fca0007ffe0ff */
[----:B------:R-:W-:-:S04]  /*58950*/  IMAD.WIDE R10, R0, 0x2, R4 ;  /* 0x00000002000a7825 */ /* 0x000fc800078e0204 */
[C---:B0-----:R-:W-:Y:S01]  /*58960*/  IMAD.SHL.U32 R8, R9.reuse, 0x800, RZ ;  /* 0x0000080009087824 */ /* 0x041fe200078e00ff */
[----:B------:R-:W-:-:S04]  /*58970*/  LOP3.LUT R9, R9, 0x7f, RZ, 0xc0, !PT ;  /* 0x0000007f09097812 */ /* 0x000fc800078ec0ff */
[----:B------:R-:W-:-:S05]  /*58980*/  LOP3.LUT R8, R8, 0x3000, RZ, 0xc0, !PT ;  /* 0x0000300008087812 */ /* 0x000fca00078ec0ff */
[----:B------:R-:W-:-:S05]  /*58990*/  IMAD R9, R9, 0x10, R8 ;  /* 0x0000001009097824 */ /* 0x000fca00078e0208 */
[----:B------:R-:W-:Y:S02]  /*589a0*/  LOP3.LUT R9, R9, 0x60, RZ, 0x3c, !PT ;  /* 0x0000006009097812 */ /* 0x000fe400078e3cff */
[----:B------:R-:W-:Y:S02]  /*589b0*/  ISETP.LT.AND P5, PT, R27, c[0x0][0x178], !P3 ;  /* 0x00005e001b007a0c */ /* 0x000fe40005fa1270 */
[----:B------:R-:W-:Y:S01]  /*589c0*/  ISETP.LT.AND P6, PT, R22, c[0x0][0x178], !P3 ;  /* 0x00005e0016007a0c */ /* 0x000fe20005fc1270 */
[----:B------:R-:W-:Y:S02]  /*589d0*/  ISETP.LT.AND P3, PT, R19, c[0x0][0x178], !P3 ;  /* 0x00005e0013007a0c */ /* 0x000fe40005f61270 */
[----:B------:R-:W-:-:S04]  /*589e0*/  IMAD.WIDE R16, R0, 0x2, R14 ;  /* 0x0000000200107825 */ /* 0x000fc800078e020e */
[----:B------:R-:W-:Y:S01]  /*589f0*/  IMAD.WIDE R18, R0, 0x2, R12 ;  /* 0x0000000200127825 */ /* 0x000fe200078e020c */
[----:B------:R-:W-:Y:S01]  /*58a00*/  PRMT R2, R23, 0x7632, R2 ;  /* 0x0000763217027816 */ /* 0x000fe20000000002 */
[----:B--2---:R-:W-:Y:S02]  /*58a10*/  @P4 STG.E.U16 [R10.64], R20 ;  /* 0x000000140a004986 */ /* 0x004fe4000c10150a */
[----:B------:R-:W0:Y:S04]  /*58a20*/  LDS.128 R8, [R9+0x800] ;  /* 0x0008000009087984 */ /* 0x000e280000000c00 */
[----:B------:R1:W-:Y:S01]  /*58a30*/  @P5 STG.E.U16 [R16.64], R23 ;  /* 0x0000001710005986 */ /* 0x0003e2000c10150a */
[----:B------:R-:W-:Y:S02]  /*58a40*/  ISETP.LT.AND P5, PT, R28, c[0x0][0x178], !P2 ;  /* 0x00005e001c007a0c */ /* 0x000fe400057a1270 */
[----:B------:R-:W-:Y:S01]  /*58a50*/  ISETP.LT.AND P4, PT, R22, c[0x0][0x178], !P2 ;  /* 0x00005e0016007a0c */ /* 0x000fe20005781270 */
[C---:B------:R-:W-:Y:S01]  /*58a60*/  IADD3 R22, R0.reuse, c[0x0][0x198], RZ ;  /* 0x0000660000167a10 */ /* 0x040fe20007ffe0ff */
[----:B------:R-:W-:Y:S01]  /*58a70*/  @P6 STG.E.U16 [R18.64], R21 ;  /* 0x0000001512006986 */ /* 0x000fe2000c10150a */
[----:B-1----:R-:W-:Y:S01]  /*58a80*/  IMAD.WIDE R16, R0, 0x2, R6 ;  /* 0x0000000200107825 */ /* 0x002fe200078e0206 */
[----:B------:R-:W-:-:S02]  /*58a90*/  IADD3 R23, R3, 0xcf, RZ ;  /* 0x000000cf03177810 */ /* 0x000fc40007ffe0ff */
[----:B------:R-:W-:Y:S02]  /*58aa0*/  PRMT R0, R20, 0x7632, R0 ;  /* 0x0000763214007816 */ /* 0x000fe40000000000 */
[----:B------:R1:W-:Y:S01]  /*58ab0*/  @P3 STG.E.U16 [R16.64], R24 ;  /* 0x0000001810003986 */ /* 0x0003e2000c10150a */
[----:B------:R-:W-:Y:S01]  /*58ac0*/  ISETP.GE.AND P3, PT, R23, c[0x0][0x17c], PT ;  /* 0x00005f0017007a0c */ /* 0x000fe20003f66270 */
[C---:B-1----:R-:W-:Y:S02]  /*58ad0*/  IMAD.WIDE R16, R22.reuse, 0x2, R4 ;  /* 0x0000000216107825 */ /* 0x042fe400078e0204 */
[----:B0-----:R0:W-:Y:S04]  /*58ae0*/  STL [R1+0x1868], R11 ;  /* 0x0018680b01007387 */ /* 0x0011e80000100800 */
[----:B------:R1:W-:Y:S04]  /*58af0*/  @P5 STG.E.U16 [R16.64], R0 ;  /* 0x0000000010005986 */ /* 0x0003e8000c10150a */
[----:B0-----:R-:W2:Y:S01]  /*58b00*/  LDL.LU R11, [R1+0x700] ;  /* 0x00070000010b7983 */ /* 0x001ea20000300800 */
[----:B------:R-:W3:Y:S02]  /*58b10*/  LDL R23, [R1+0x10e0] ;  /* 0x0010e00001177983 */ /* 0x000ee40000100800 */
[----:B-1----:R-:W4:Y:S01]  /*58b20*/  LDL R17, [R1+0x10dc] ;  /* 0x0010dc0001117983 */ /* 0x002f220000100800 */
[----:B------:R-:W-:Y:S01]  /*58b30*/  ISETP.LT.AND P6, PT, R27, c[0x0][0x178], !P2 ;  /* 0x00005e001b007a0c */ /* 0x000fe200057c1270 */
[----:B------:R-:W-:Y:S01]  /*58b40*/  IMAD.WIDE R18, R22, 0x2, R14 ;  /* 0x0000000216127825 */ /* 0x000fe200078e020e */
[----:B------:R-:W-:-:S03]  /*58b50*/  PRMT R24, R21, 0x7632, R24 ;  /* 0x0000763215187816 */ /* 0x000fc60000000018 */
[----:B------:R-:W-:-:S08]  /*58b60*/  IMAD.WIDE R20, R22, 0x2, R12 ;  /* 0x0000000216147825 */ /* 0x000fd000078e020c */
[----:B------:R0:W-:Y:S01]  /*58b70*/  @P6 STG.E.U16 [R18.64], R2 ;  /* 0x0000000212006986 */ /* 0x0001e2000c10150a */
[----:B------:R-:W-:Y:S01]  /*58b80*/  @P4 STG.E.U16 [R20.64], R24 ;  /* 0x0000001814004986 */ /* 0x000fe2000c10150a */
[----:B0-----:R-:W-:Y:S02]  /*58b90*/  PRMT R2, R24, 0x7632, R2 ;  /* 0x0000763218027816 */ /* 0x001fe40000000002 */
[----:B---3--:R-:W-:Y:S02]  /*58ba0*/  ISETP.LT.AND P2, PT, R23, c[0x0][0x178], !P2 ;  /* 0x00005e0017007a0c */ /* 0x008fe40005741270 */
[----:B----4-:R-:W-:Y:S01]  /*58bb0*/  ISETP.LT.AND P6, PT, R17, c[0x0][0x178], !P1 ;  /* 0x00005e0011007a0c */ /* 0x010fe20004fc1270 */
[----:B------:R-:W-:-:S10]  /*58bc0*/  IMAD.WIDE R16, R22, 0x2, R6 ;  /* 0x0000000216107825 */ /* 0x000fd400078e0206 */
[----:B------:R0:W-:Y:S04]  /*58bd0*/  @P2 STG.E.U16 [R16.64], R2 ;  /* 0x0000000210002986 */ /* 0x0001e8000c10150a */
[----:B0-----:R-:W3:Y:S01]  /*58be0*/  LDL R17, [R1+0x760] ;  /* 0x0007600001117983 */ /* 0x001ee20000100800 */
[----:B------:R-:W-:Y:S02]  /*58bf0*/  ISETP.LT.AND P4, PT, R28, c[0x0][0x178], !P1 ;  /* 0x00005e001c007a0c */ /* 0x000fe40004f81270 */
[----:B------:R-:W-:Y:S02]  /*58c00*/  IADD3 R0, R22, c[0x0][0x198], RZ ;  /* 0x0000660016007a10 */ /* 0x000fe40007ffe0ff */
[----:B------:R-:W-:-:S03]  /*58c10*/  IADD3 R24, R3, 0xd0, RZ ;  /* 0x000000d003187810 */ /* 0x000fc60007ffe0ff */
[----:B------:R-:W-:Y:S01]  /*58c20*/  IMAD.WIDE R18, R0, 0x2, R4 ;  /* 0x0000000200127825 */ /* 0x000fe200078e0204 */
[----:B------:R-:W-:Y:S02]  /*58c30*/  ISETP.GE.AND P2, PT, R24, c[0x0][0x17c], PT ;  /* 0x00005f0018007a0c */ /* 0x000fe40003f46270 */
[----:B------:R-:W4:Y:S01]  /*58c40*/  LDL R24, [R1+0x10e0] ;  /* 0x0010e00001187983 */ /* 0x000f220000100800 */
[----:B------:R-:W-:-:S03]  /*58c50*/  ISETP.LT.AND P5, PT, R27, c[0x0][0x178], !P1 ;  /* 0x00005e001b007a0c */ /* 0x000fc60004fa1270 */
[----:B---3--:R0:W-:Y:S04]  /*58c60*/  @P4 STG.E.U16 [R18.64], R17 ;  /* 0x0000001112004986 */ /* 0x0081e8000c10150a */
[----:B0-----:R-:W3:Y:S01]  /*58c70*/  LDL.LU R18, [R1+0x760] ;  /* 0x0007600001127983 */ /* 0x001ee20000300800 */
[----:B------:R-:W2:Y:S02]  /*58c80*/  LDL.LU R19, [R1+0x730] ;  /* 0x0007300001137983 */ /* 0x000ea40000300800 */
[----:B------:R-:W-:Y:S01]  /*58c90*/  IMAD.WIDE R20, R0, 0x2, R14 ;  /* 0x0000000200147825 */ /* 0x000fe200078e020e */
[----:B------:R-:W-:-:S03]  /*58ca0*/  ISETP.LT.AND P1, PT, R23, c[0x0][0x178], !P1 ;  /* 0x00005e0017007a0c */ /* 0x000fc60004f21270 */
[----:B------:R-:W-:Y:S01]  /*58cb0*/  IMAD.WIDE R22, R0, 0x2, R12 ;  /* 0x0000000200167825 */ /* 0x000fe200078e020c */
[----:B--2---:R0:W-:Y:S04]  /*58cc0*/  @P5 STG.E.U16 [R20.64], R19 ;  /* 0x0000001314005986 */ /* 0x0041e8000c10150a */
[----:B0-----:R-:W2:Y:S01]  /*58cd0*/  LDL R21, [R1+0x10dc] ;  /* 0x0010dc0001157983 */ /* 0x001ea20000100800 */
[----:B------:R0:W-:Y:S01]  /*58ce0*/  @P6 STG.E.U16 [R22.64], R11 ;  /* 0x0000000b16006986 */ /* 0x0001e2000c10150a */
[----:B------:R-:W-:Y:S02]  /*58cf0*/  ISETP.LT.AND P5, PT, R28, c[0x0][0x178], !P3 ;  /* 0x00005e001c007a0c */ /* 0x000fe40005fa1270 */
[----:B------:R-:W-:Y:S01]  /*58d00*/  ISETP.LT.AND P6, PT, R27, c[0x0][0x178], !P3 ;  /* 0x00005e001b007a0c */ /* 0x000fe20005fc1270 */
[----:B------:R-:W-:Y:S01]  /*58d10*/  IMAD.WIDE R16, R0, 0x2, R6 ;  /* 0x0000000200107825 */ /* 0x000fe200078e0206 */
[----:B---3--:R-:W-:-:S04]  /*58d20*/  PRMT R2, R18, 0x7632, R2 ;  /* 0x0000763212027816 */ /* 0x008fc80000000002 */
[----:B------:R1:W-:Y:S01]  /*58d30*/  @P1 STG.E.U16 [R16.64], R8 ;  /* 0x0000000810001986 */ /* 0x0003e2000c10150a */
[----:B0-----:R-:W-:Y:S01]  /*58d40*/  IADD3 R22, R0, c[0x0][0x198], RZ ;  /* 0x0000660000167a10 */ /* 0x001fe20007ffe0ff */
[----:B------:R-:W-:Y:S01]  /*58d50*/  IADD3 R0, R3, 0xd1, RZ ;  /* 0x000000d103007810 */ /* 0x000fe20007ffe0ff */
[----:B------:R-:W-:Y:S02]  /*58d60*/  PRMT R23, R11, 0x7632, R23 ;  /* 0x000076320b177816 */ /* 0x000fe40000000017 */
[----:B------:R-:W3:Y:S01]  /*58d70*/  LDL.LU R11, [R1+0x634] ;  /* 0x00063400010b7983 */ /* 0x000ee20000300800 */
[----:B------:R-:W-:Y:S02]  /*58d80*/  ISETP.GE.AND P1, PT, R0, c[0x0][0x17c], PT ;  /* 0x00005f0000007a0c */ /* 0x000fe40003f26270 */
[----:B------:R-:W3:Y:S01]  /*58d90*/  LDL R0, [R1+0x10dc] ;  /* 0x0010dc0001007983 */ /* 0x000ee20000100800 */
[----:B-1----:R-:W-:Y:S01]  /*58da0*/  PRMT R8, R19, 0x7632, R8 ;  /* 0x0000763213087816 */ /* 0x002fe20000000008 */
[----:B------:R-:W-:-:S04]  /*58db0*/  IMAD.WIDE R16, R22, 0x2, R4 ;  /* 0x0000000216107825 */ /* 0x000fc800078e0204 */
[C---:B------:R-:W-:Y:S01]  /*58dc0*/  IMAD.WIDE R18, R22.reuse, 0x2, R14 ;  /* 0x0000000216127825 */ /* 0x040fe200078e020e */
[----:B------:R0:W-:Y:S04]  /*58dd0*/  @P5 STG.E.U16 [R16.64], R2 ;  /* 0x0000000210005986 */ /* 0x0001e8000c10150a */
[----:B------:R1:W-:Y:S02]  /*58de0*/  @P6 STG.E.U16 [R18.64], R8 ;  /* 0x0000000812006986 */ /* 0x0003e4000c10150a */
[----:B0-----:R-:W-:Y:S01]  /*58df0*/  IMAD.WIDE R16, R22, 0x2, R6 ;  /* 0x0000000216107825 */ /* 0x001fe200078e0206 */
[----:B-1----:R-:W-:Y:S02]  /*58e00*/  PRMT R8, R8, 0x7632, R8 ;  /* 0x0000763208087816 */ /* 0x002fe40000000008 */
[----:B--2---:R-:W-:Y:S01]  /*58e10*/  ISETP.LT.AND P4, PT, R21, c[0x0][0x178], !P3 ;  /* 0x00005e0015007a0c */ /* 0x004fe20005f81270 */
[----:B----4-:R-:W-:-:S02]  /*58e20*/  ISETP.LT.AND P3, PT, R24, c[0x0][0x178], !P3 ;  /* 0x00005e0018007a0c */ /* 0x010fc40005f61270 */
[----:B------:R-:W-:-:S10]  /*58e30*/  IMAD.WIDE R20, R22, 0x2, R12 ;  /* 0x0000000216147825 */ /* 0x000fd400078e020c */
[----:B------:R-:W-:Y:S01]  /*58e40*/  @P4 STG.E.U16 [R20.64], R23 ;  /* 0x0000001714004986 */ /* 0x000fe2000c10150a */
[----:B------:R0:W-:Y:S03]  /*58e50*/  @P3 STG.E.U16 [R16.64], R8 ;  /* 0x0000000810003986 */ /* 0x0001e6000c10150a */
[----:B0-----:R-:W2:Y:S01]  /*58e60*/  LDL R17, [R1+0x614] ;  /* 0x0006140001117983 */ /* 0x001ea20000100800 */
[----:B------:R-:W4:Y:S01]  /*58e70*/  LDL.LU R8, [R1+0x604] ;  /* 0x0006040001087983 */ /* 0x000f220000300800 */
[----:B------:R-:W-:Y:S02]  /*58e80*/  ISETP.LT.AND P4, PT, R28, c[0x0][0x178], !P2 ;  /* 0x00005e001c007a0c */ /* 0x000fe40005781270 */
[----:B------:R-:W-:Y:S02]  /*58e90*/  ISETP.LT.AND P5, PT, R27, c[0x0][0x178], !P2 ;  /* 0x00005e001b007a0c */ /* 0x000fe400057a1270 */
[----:B---3--:R-:W-:Y:S01]  /*58ea0*/  ISETP.LT.AND P6, PT, R0, c[0x0][0x178], !P2 ;  /* 0x00005e0000007a0c */ /* 0x008fe200057c1270 */
[----:B------:R-:W-:-:S05]  /*58eb0*/  IADD3 R0, R22, c[0x0][0x198], RZ ;  /* 0x0000660016007a10 */ /* 0x000fca0007ffe0ff */
[----:B------:R-:W-:-:S04]  /*58ec0*/  IMAD.WIDE R18, R0, 0x2, R4 ;  /* 0x0000000200127825 */ /* 0x000fc800078e0204 */
[----:B------:R-:W-:Y:S01]  /*58ed0*/  IMAD.WIDE R20, R0, 0x2, R14 ;  /* 0x0000000200147825 */ /* 0x000fe200078e020e */
[----:B--2---:R0:W-:Y:S04]  /*58ee0*/  @P4 STG.E.U16 [R18.64], R17 ;  /* 0x0000001112004986 */ /* 0x0041e8000c10150a */
[----:B----4-:R1:W-:Y:S01]  /*58ef0*/  @P5 STG.E.U16 [R20.64], R8 ;  /* 0x0000000814005986 */ /* 0x0103e2000c10150a */
[----:B0-----:R-:W2:Y:S01]  /*58f00*/  LDL R18, [R1+0x54] ;  /* 0x0000540001127983 */ /* 0x001ea20000100800 */
[----:B------:R-:W3:Y:S02]  /*58f10*/  LDL.LU R19, [R1+0x614] ;  /* 0x0006140001137983 */ /* 0x000ee40000300800 */
[----:B-1----:R-:W4:Y:S02]  /*58f20*/  LDL R20, [R1+0x10dc] ;  /* 0x0010dc0001147983 */ /* 0x002f240000100800 */
[----:B------:R-:W2:Y:S01]  /*58f30*/  LDL.LU R21, [R1+0x5f4] ;  /* 0x0005f40001157983 */ /* 0x000ea20000300800 */
[----:B------:R-:W-:Y:S01]  /*58f40*/  ISETP.LT.AND P2, PT, R24, c[0x0][0x178], !P2 ;  /* 0x00005e0018007a0c */ /* 0x000fe20005741270 */
[----:B------:R-:W-:Y:S01]  /*58f50*/  IMAD.WIDE R22, R0, 0x2, R12 ;  /* 0x0000000200167825 */ /* 0x000fe200078e020c */
[----:B------:R-:W-:-:S02]  /*58f60*/  ISETP.LT.AND P5, PT, R28, c[0x0][0x178], !P1 ;  /* 0x00005e001c007a0c */ /* 0x000fc40004fa1270 */
[----:B------:R-:W-:Y:S01]  /*58f70*/  IADD3 R2, R3, 0xd2, RZ ;  /* 0x000000d203027810 */ /* 0x000fe20007ffe0ff */
[----:B------:R-:W-:-:S03]  /*58f80*/  IMAD.WIDE R16, R0, 0x2, R6 ;  /* 0x0000000200107825 */ /* 0x000fc600078e0206 */
[----:B------:R-:W-:Y:S01]  /*58f90*/  ISETP.GE.AND P3, PT, R2, c[0x0][0x17c], PT ;  /* 0x00005f0002007a0c */ /* 0x000fe20003f66270 */
[----:B------:R-:W-:Y:S01]  /*58fa0*/  PRMT R2, R8, 0x7632, R2 ;  /* 0x0000763208027816 */ /* 0x000fe20000000002 */
[----:B------:R-:W-:Y:S01]  /*58fb0*/  IADD3 R8, R3, 0xd3, RZ ;  /* 0x000000d303087810 */ /* 0x000fe20007ffe0ff */
[----:B--2---:R0:W-:Y:S02]  /*58fc0*/  @P6 STG.E.U16 [R22.64], R21 ;  /* 0x0000001516006986 */ /* 0x0041e4000c10150a */
[----:B------:R1:W-:Y:S01]  /*58fd0*/  @P2 STG.E.U16 [R16.64], R18 ;  /* 0x0000001210002986 */ /* 0x0003e2000c10150a */
[----:B------:R-:W-:Y:S02]  /*58fe0*/  ISETP.GE.AND P2, PT, R8, c[0x0][0x17c], PT ;  /* 0x00005f0008007a0c */ /* 0x000fe40003f46270 */
[----:B------:R-:W2:Y:S01]  /*58ff0*/  LDL.LU R8, [R1+0x54] ;  /* 0x0000540001087983 */ /* 0x000ea20000300800 */
[----:B0-----:R-:W-:Y:S01]  /*59000*/  IADD3 R22, R0, c[0x0][0x198], RZ ;  /* 0x0000660000167a10 */ /* 0x001fe20007ffe0ff */
[----:B---3--:R-:W-:-:S04]  /*59010*/  PRMT R0, R19, 0x7632, R0 ;  /* 0x0000763213007816 */ /* 0x008fc80000000000 */
[----:B-1----:R-:W-:-:S05]  /*59020*/  IMAD.WIDE R16, R22, 0x2, R4 ;  /* 0x0000000216107825 */ /* 0x002fca00078e0204 */
[----:B------:R0:W-:Y:S04]  /*59030*/  @P5 STG.E.U16 [R16.64], R0 ;  /* 0x0000000010005986 */ /* 0x0001e8000c10150a */
[----:B0-----:R-:W3:Y:S01]  /*59040*/  LDL R17, [R1+0x10dc] ;  /* 0x0010dc0001117983 */ /* 0x001ee20000100800 */
[----:B------:R-:W-:Y:S02]  /*59050*/  ISETP.LT.AND P6, PT, R27, c[0x0][0x178], !P1 ;  /* 0x00005e001b007a0c */ /* 0x000fe40004fc1270 */
[----:B----4-:R-:W-:Y:S01]  /*59060*/  ISETP.LT.AND P4, PT, R20, c[0x0][0x178], !P1 ;  /* 0x00005e0014007a0c */ /* 0x010fe20004f81270 */
[----:B------:R-:W-:Y:S02]  /*59070*/  ISETP.LT.AND P1, PT, R24, c[0x0][0x178], !P1 ;  /* 0x00005e0018007a0c */ /* 0x000fe40004f21270 */
[----:B------:R-:W-:Y:S01]  /*59080*/  IMAD.WIDE R18, R22, 0x2, R14 ;  /* 0x0000000216127825 */ /* 0x000fe200078e020e */
[----:B------:R-:W-:-:S03]  /*59090*/  PRMT R23, R21, 0x7632, R23 ;  /* 0x0000763215177816 */ /* 0x000fc60000000017 */
[----:B------:R-:W-:-:S04]  /*590a0*/  IMAD.WIDE R20, R22, 0x2, R12 ;  /* 0x0000000216147825 */ /* 0x000fc800078e020c */
[----:B------:R2:W-:Y:S02]  /*590b0*/  @P6 STG.E.U16 [R18.64], R2 ;  /* 0x0000000212006986 */ /* 0x0005e4000c10150a */
[----:B------:R0:W-:Y:S01]  /*590c0*/  @P4 STG.E.U16 [R20.64], R23 ;  /* 0x0000001714004986 */ /* 0x0001e2000c10150a */
[----:B--2---:R-:W-:Y:S01]  /*590d0*/  PRMT R2, R8, 0x7632, R2 ;  /* 0x0000763208027816 */ /* 0x004fe20000000002 */
[----:B------:R-:W-:Y:S01]  /*590e0*/  IADD3 R8, R3, 0xd4, RZ ;  /* 0x000000d403087810 */ /* 0x000fe20007ffe0ff */
[----:B---3--:R-:W-:Y:S01]  /*590f0*/  ISETP.LT.AND P6, PT, R17, c[0x0][0x178], !P3 ;  /* 0x00005e0011007a0c */ /* 0x008fe20005fc1270 */
[----:B------:R-:W-:-:S05]  /*59100*/  IMAD.WIDE R16, R22, 0x2, R6 ;  /* 0x0000000216107825 */ /* 0x000fca00078e0206 */
[----:B------:R-:W-:Y:S01]  /*59110*/  @P1 STG.E.U16 [R16.64], R2 ;  /* 0x0000000210001986 */ /* 0x000fe2000c10150a */
[----:B------:R-:W-:Y:S02]  /*59120*/  ISETP.GE.AND P1, PT, R8, c[0x0][0x17c], PT ;  /* 0x00005f0008007a0c */ /* 0x000fe40003f26270 */
[----:B------:R-:W2:Y:S01]  /*59130*/  LDL.LU R8, [R1+0x654] ;  /* 0x0006540001087983 */ /* 0x000ea20000300800 */
[----:B------:R-:W-:Y:S02]  /*59140*/  ISETP.LT.AND P4, PT, R28, c[0x0][0x178], !P3 ;  /* 0x00005e001c007a0c */ /* 0x000fe40005f81270 */
[----:B------:R-:W-:Y:S02]  /*59150*/  ISETP.LT.AND P5, PT, R27, c[0x0][0x178], !P3 ;  /* 0x00005e001b007a0c */ /* 0x000fe40005fa1270 */
[----:B------:R-:W-:-:S05]  /*59160*/  IADD3 R0, R22, c[0x0][0x198], RZ ;  /* 0x0000660016007a10 */ /* 0x000fca0007ffe0ff */
[----:B------:R-:W-:-:S04]  /*59170*/  IMAD.WIDE R18, R0, 0x2, R4 ;  /* 0x0000000200127825 */ /* 0x000fc800078e0204 */
[----:B0-----:R-:W-:Y:S01]  /*59180*/  IMAD.WIDE R20, R0, 0x2, R14 ;  /* 0x0000000200147825 */ /* 0x001fe200078e020e */
[----:B--2---:R0:W-:Y:S04]  /*59190*/  @P4 STG.E.U16 [R18.64], R8 ;  /* 0x0000000812004986 */ /* 0x0041e8000c10150a */
[----:B------:R1:W-:Y:S01]  /*591a0*/  @P5 STG.E.U16 [R20.64], R11 ;  /* 0x0000000b14005986 */ /* 0x0003e2000c10150a */
[----:B0-----:R-:W2:Y:S04]  /*591b0*/  LDL R18, [R1+0x10dc] ;  /* 0x0010dc0001127983 */ /* 0x001ea80000100800 */
[----:B------:R-:W3:Y:S01]  /*591c0*/  LDL R19, [R1+0x4] ;  /* 0x0000040001137983 */ /* 0x000ee20000100800 */
[----:B-1----:R-:W4:Y:S01]  /*591d0*/  LDL.LU R21, [R1+0x624] ;  /* 0x0006240001157983 */ /* 0x002f220000300800 */
[----:B------:R-:W-:Y:S01]  /*591e0*/  ISETP.LT.AND P3, PT, R24, c[0x0][0x178], !P3 ;  /* 0x00005e0018007a0c */ /* 0x000fe20005f61270 */
[----:B------:R-:W-:Y:S01]  /*591f0*/  IMAD.WIDE R22, R0, 0x2, R12 ;  /* 0x0000000200167825 */ /* 0x000fe200078e020c */
[----:B------:R-:W-:-:S03]  /*59200*/  ISETP.LT.AND P5, PT, R28, c[0x0][0x178], !P2 ;  /* 0x00005e001c007a0c */ /* 0x000fc600057a1270 */
[C---:B------:R-:W-:Y:S01]  /*59210*/  IMAD.WIDE R16, R0.reuse, 0x2, R6 ;  /* 0x0000000200107825 */ /* 0x040fe200078e0206 */
[----:B------:R-:W-:Y:S02]  /*59220*/  PRMT R2, R11, 0x7632, R2 ;  /* 0x000076320b027816 */ /* 0x000fe40000000002 */
[----:B------:R-:W2:Y:S04]  /*59230*/  LDL.LU R11, [R1+0x44] ;  /* 0x00004400010b7983 */ /* 0x000ea80000300800 */
[----:B----4-:R0:W-:Y:S01]  /*59240*/  @P6 STG.E.U16 [R22.64], R21 ;  /* 0x0000001516006986 */ /* 0x0101e2000c10150a */
[----:B---3--:R1:W-:Y:S01]  /*59250*/  @P3 STG.E.U16 [R16.64], R19 ;  /* 0x0000001310003986 */ /* 0x0083e2000c10150a */
[----:B0-----:R-:W-:Y:S01]  /*59260*/  IADD3 R22, R0, c[0x0][0x198], RZ ;  /* 0x0000660000167a10 */ /* 0x001fe20007ffe0ff */
[----:B------:R-:W-:Y:S01]  /*59270*/  PRMT R0, R8, 0x7632, R0 ;  /* 0x0000763208007816 */ /* 0x000fe20000000000 */
[----:B------:R-:W-:-:S03]  /*59280*/  IADD3 R8, R3, 0xd5, RZ ;  /* 0x000000d503087810 */ /* 0x000fc60007ffe0ff */
[----:B-1----:R-:W-:Y:S01]  /*59290*/  IMAD.WIDE R16, R22, 0x2, R4 ;  /* 0x0000000216107825 */ /* 0x002fe200078e0204 */
[----:B------:R-:W-:Y:S02]  /*592a0*/  ISETP.GE.AND P3, PT, R8, c[0x0][0x17c], PT ;  /* 0x00005f0008007a0c */ /* 0x000fe40003f66270 */
[----:B------:R-:W3:Y:S04]  /*592b0*/  LDL.LU R8, [R1+0x4] ;  /* 0x0000040001087983 */ /* 0x000ee80000300800 */
[----:B------:R0:W-:Y:S04]  /*592c0*/  @P5 STG.E.U16 [R16.64], R0 ;  /* 0x0000000010005986 */ /* 0x0001e8000c10150a */
[----:B0-----:R-:W4:Y:S01]  /*592d0*/  LDL R17, [R1+0x10dc] ;  /* 0x0010dc0001117983 */ /* 0x001f220000100800 */
[----:B------:R-:W-:-:S02]  /*592e0*/  ISETP.LT.AND P6, PT, R27, c[0x0][0x178], !P2 ;  /* 0x00005e001b007a0c */ /* 0x000fc400057c1270 */
[----:B--2---:R-:W-:Y:S01]  /*592f0*/  ISETP.LT.AND P4, PT, R18, c[0x0][0x178], !P2 ;  /* 0x00005e0012007a0c */ /* 0x004fe20005781270 */
[----:B------:R-:W-:Y:S02]  /*59300*/  ISETP.LT.AND P2, PT, R24, c[0x0][0x178], !P2 ;  /* 0x00005e0018007a0c */ /* 0x000fe40005741270 */
[----:B------:R-:W-:Y:S01]  /*59310*/  IMAD.WIDE R18, R22, 0x2, R14 ;  /* 0x0000000216127825 */ /* 0x000fe200078e020e */
[----:B------:R-:W-:-:S03]  /*59320*/  PRMT R23, R21, 0x7632, R23 ;  /* 0x0000763215177816 */ /* 0x000fc60000000017 */
[----:B------:R-:W-:-:S04]  /*59330*/  IMAD.WIDE R20, R22, 0x2, R12 ;  /* 0x0000000216147825 */ /* 0x000fc800078e020c */
[----:B------:R3:W-:Y:S02]  /*59340*/  @P6 STG.E.U16 [R18.64], R2 ;  /* 0x0000000212006986 */ /* 0x0007e4000c10150a */
[----:B------:R-:W-:Y:S01]  /*59350*/  @P4 STG.E.U16 [R20.64], R23 ;  /* 0x0000001714004986 */ /* 0x000fe2000c10150a */
[----:B---3--:R-:W-:Y:S01]  /*59360*/  PRMT R2, R8, 0x7632, R2 ;  /* 0x0000763208027816 */ /* 0x008fe20000000002 */
[----:B------:R-:W-:Y:S01]  /*59370*/  IADD3 R8, R3, 0xd6, RZ ;  /* 0x000000d603087810 */ /* 0x000fe20007ffe0ff */
[----:B----4-:R-:W-:Y:S01]  /*59380*/  ISETP.LT.AND P6, PT, R17, c[0x0][0x178], !P1 ;  /* 0x00005e0011007a0c */ /* 0x010fe20004fc1270 */
[----:B------:R-:W-:-:S05]  /*59390*/  IMAD.WIDE R16, R22, 0x2, R6 ;  /* 0x0000000216107825 */ /* 0x000fca00078e0206 */
[----:B------:R0:W-:Y:S01]  /*593a0*/  @P2 STG.E.U16 [R16.64], R2 ;  /* 0x0000000210002986 */ /* 0x0001e2000c10150a */
[----:B------:R-:W-:-:S03]  /*593b0*/  ISETP.GE.AND P2, PT, R8, c[0x0][0x17c], PT ;  /* 0x00005f0008007a0c */ /* 0x000fc60003f46270 */
[----:B0-----:R-:W2:Y:S01]  /*593c0*/  LDL R17, [R1+0x684] ;  /* 0x0006840001117983 */ /* 0x001ea20000100800 */
[----:B------:R-:W3:Y:S01]  /*593d0*/  LDL.LU R8, [R1+0x664] ;  /* 0x0006640001087983 */ /* 0x000ee20000300800 */
[----:B------:R-:W-:Y:S02]  /*593e0*/  ISETP.LT.AND P4, PT, R28, c[0x0][0x178], !P1 ;  /* 0x00005e001c007a0c */ /* 0x000fe40004f81270 */
[----:B------:R-:W-:Y:S02]  /*593f0*/  ISETP.LT.AND P5, PT, R27, c[0x0][0x178], !P1 ;  /* 0x00005e001b007a0c */ /* 0x000fe40004fa1270 */
[----:B------:R-:W-:-:S05]  /*59400*/  IADD3 R0, R22, c[0x0][0x198], RZ ;  /* 0x0000660016007a10 */ /* 0x000fca0007ffe0ff */
[----:B------:R-:W-:-:S04]  /*59410*/  IMAD.WIDE R18, R0, 0x2, R4 ;  /* 0x0000000200127825 */ /* 0x000fc800078e0204 */
[----:B------:R-:W-:Y:S01]  /*59420*/  IMAD.WIDE R20, R0, 0x2, R14 ;  /* 0x0000000200147825 */ /* 0x000fe200078e020e */
[----:B--2---:R0:W-:Y:S04]  /*59430*/  @P4 STG.E.U16 [R18.64], R17 ;  /* 0x0000001112004986 */ /* 0x0041e8000c10150a */
[----:B---3--:R1:W-:Y:S01]  /*59440*/  @P5 STG.E.U16 [R20.64], R8 ;  /* 0x0000000814005986 */ /* 0x0083e2000c10150a */
[----:B0-----:R-:W2:Y:S01]  /*59450*/  LDL R18, [R1+0x10dc] ;  /* 0x0010dc0001127983 */ /* 0x001ea20000100800 */
[----:B------:R-:W3:Y:S02]  /*59460*/  LDL.LU R19, [R1+0x684] ;  /* 0x0006840001137983 */ /* 0x000ee40000300800 */
[----:B-1----:R-:W4:Y:S01]  /*59470*/  LDL.LU R21, [R1+0x644] ;  /* 0x0006440001157983 */ /* 0x002f220000300800 */
[----:B------:R-:W-:Y:S01]  /*59480*/  ISETP.LT.AND P1, PT, R24, c[0x0][0x178], !P1 ;  /* 0x00005e0018007a0c */ /* 0x000fe20004f21270 */
[----:B------:R-:W-:-:S04]  /*59490*/  IMAD.WIDE R22, R0, 0x2, R12 ;  /* 0x0000000200167825 */ /* 0x000fc800078e020c */
[----:B------:R-:W-:Y:S01]  /*594a0*/  IMAD.WIDE R16, R0, 0x2, R6 ;  /* 0x0000000200107825 */ /* 0x000fe200078e0206 */
[----:B------:R-:W-:-:S03]  /*594b0*/  PRMT R2, R8, 0x7632, R2 ;  /* 0x0000763208027816 */ /* 0x000fc60000000002 */
[----:B------:R-:W-:Y:S01]  /*594c0*/  IADD3 R8, R3, 0xd7, RZ ;  /* 0x000000d703087810 */ /* 0x000fe20007ffe0ff */
[----:B------:R-:W-:Y:S01]  /*594d0*/  ISETP.LT.AND P5, PT, R28, c[0x0][0x178], !P3 ;  /* 0x00005e001c007a0c */ /* 0x000fe20005fa1270 */
[----:B----4-:R0:W-:Y:S02]  /*594e0*/  @P6 STG.E.U16 [R22.64], R21 ;  /* 0x0000001516006986 */ /* 0x0101e4000c10150a */
[----:B------:R1:W-:Y:S01]  /*594f0*/  @P1 STG.E.U16 [R16.64], R11 ;  /* 0x0000000b10001986 */ /* 0x0003e2000c10150a */
[----:B------:R-:W-:Y:S02]  /*59500*/  ISETP.GE.AND P1, PT, R8, c[0x0][0x17c], PT ;  /* 0x00005f0008007a0c */ /* 0x000fe40003f26270 */
[----:B------:R-:W4:Y:S01]  /*59510*/  LDL R8, [R1+0x10dc] ;  /* 0x0010dc0001087983 */ /* 0x000f220000100800 */
[----:B------:R-:W-:Y:S02]  /*59520*/  ISETP.LT.AND P6, PT, R27, c[0x0][0x178], !P3 ;  /* 0x00005e001b007a0c */ /* 0x000fe40005fc1270 */
[----:B--2---:R-:W-:Y:S01]  /*59530*/  ISETP.LT.AND P4, PT, R18, c[0x0][0x178], !P3 ;  /* 0x00005e0012007a0c */ /* 0x004fe20005f81270 */
[----:B------:R-:W-:Y:S01]  /*59540*/  ISETP.LT.AND P3, PT, R24, c[0x0][0x178], !P3 ;  /* 0x00005e0018007a0c */ /* 0x000fe20005f61270 */
[----:B0-----:R-:W-:Y:S01]  /*59550*/  IADD3 R22, R0, c[0x0][0x198], RZ ;  /* 0x0000660000167a10 */ /* 0x001fe20007ffe0ff */
[----:B---3--:R-:W-:-:S04]  /*59560*/  PRMT R0, R19, 0x7632, R0 ;  /* 0x0000763213007816 */ /* 0x008fc80000000000 */
[----:B-1----:R-:W-:-:S04]  /*59570*/  IMAD.WIDE R16, R22, 0x2, R4 ;  /* 0x0000000216107825 */ /* 0x002fc800078e0204 */
[----:B------:R-:W-:Y:S01]  /*59580*/  IMAD.WIDE R18, R22, 0x2, R14 ;  /* 0x0000000216127825 */ /* 0x000fe200078e020e */
[----:B------:R-:W-:-:S03]  /*59590*/  PRMT R23, R21, 0x7632, R23 ;  /* 0x0000763215177816 */ /* 0x000fc60000000017 */
[C---:B------:R-:W-:Y:S01]  /*595a0*/  IMAD.WIDE R20, R22.reuse, 0x2, R12 ;  /* 0x0000000216147825 */ /* 0x040fe200078e020c */
[----:B------:R0:W-:Y:S03]  /*595b0*/  @P5 STG.E.U16 [R16.64], R0 ;  /* 0x0000000010005986 */ /* 0x0001e6000c10150a */
[----:B------:R1:W-:Y:S02]  /*595c0*/  @P6 STG.E.U16 [R18.64], R2 ;  /* 0x0000000212006986 */ /* 0x0003e4000c10150a */
[----:B------:R-:W-:Y:S02]  /*595d0*/  @P4 STG.E.U16 [R20.64], R23 ;  /* 0x0000001714004986 */ /* 0x000fe4000c10150a */
[----:B0-----:R-:W-:Y:S01]  /*595e0*/  IMAD.WIDE R16, R22, 0x2, R6 ;  /* 0x0000000216107825 */ /* 0x001fe200078e0206 */
[----:B-1----:R-:W-:Y:S02]  /*595f0*/  PRMT R2, R11, 0x7632, R2 ;  /* 0x000076320b027816 */ /* 0x002fe40000000002 */
[----:B------:R-:W2:Y:S04]  /*59600*/  LDL.LU R11, [R1+0x6c4] ;  /* 0x0006c400010b7983 */ /* 0x000ea80000300800 */
[----:B------:R0:W-:Y:S04]  /*59610*/  @P3 STG.E.U16 [R16.64], R2 ;  /* 0x0000000210003986 */ /* 0x0001e8000c10150a */
[----:B0-----:R-:W3:Y:S01]  /*59620*/  LDL R17, [R1+0x6b4] ;  /* 0x0006b40001117983 */ /* 0x001ee20000100800 */
[----:B----4-:R-:W-:Y:S01]  /*59630*/  ISETP.LT.AND P6, PT, R8, c[0x0][0x178], !P2 ;  /* 0x00005e0008007a0c */ /* 0x010fe200057c1270 */
[----:B------:R-:W-:-:S04]  /*59640*/  IADD3 R8, R3, 0xd8, RZ ;  /* 0x000000d803087810 */ /* 0x000fc80007ffe0ff */
[----:B------:R-:W-:Y:S02]  /*59650*/  ISETP.GE.AND P3, PT, R8, c[0x0][0x17c], PT ;  /* 0x00005f0008007a0c */ /* 0x000fe40003f66270 */
[----:B------:R-:W4:Y:S01]  /*59660*/  LDL.LU R8, [R1+0x694] ;  /* 0x0006940001087983 */ /* 0x000f220000300800 */
[----:B------:R-:W-:Y:S02]  /*59670*/  ISETP.LT.AND P4, PT, R28, c[0x0][0x178], !P2 ;  /* 0x00005e001c007a0c */ /* 0x000fe40005781270 */
[----:B------:R-:W-:Y:S02]  /*59680*/  ISETP.LT.AND P5, PT, R27, c[0x0][0x178], !P2 ;  /* 0x00005e001b007a0c */ /* 0x000fe400057a1270 */
[----:B------:R-:W-:-:S05]  /*59690*/  IADD3 R0, R22, c[0x0][0x198], RZ ;  /* 0x0000660016007a10 */ /* 0x000fca0007ffe0ff */
[----:B------:R-:W-:-:S04]  /*596a0*/  IMAD.WIDE R18, R0, 0x2, R4 ;  /* 0x0000000200127825 */ /* 0x000fc800078e0204 */
[----:B------:R-:W-:Y:S01]  /*596b0*/  IMAD.WIDE R20, R0, 0x2, R14 ;  /* 0x0000000200147825 */ /* 0x000fe200078e020e */
[----:B---3--:R0:W-:Y:S04]  /*596c0*/  @P4 STG.E.U16 [R18.64], R17 ;  /* 0x0000001112004986 */ /* 0x0081e8000c10150a */
[----:B0-----:R-:W3:Y:S01]  /*596d0*/  LDL R18, [R1+0x34] ;  /* 0x0000340001127983 */ /* 0x001ee20000100800 */
[----:B------:R-:W2:Y:S03]  /*596e0*/  LDL.LU R19, [R1+0x6b4] ;  /* 0x0006b40001137983 */ /* 0x000ea60000300800 */
[----:B----4-:R0:W-:Y:S04]  /*596f0*/  @P5 STG.E.U16 [R20.64], R8 ;  /* 0x0000000814005986 */ /* 0x0101e8000c10150a */
[----:B0-----:R-:W4:Y:S01]  /*59700*/  LDL R20, [R1+0x10dc] ;  /* 0x0010dc0001147983 */ /* 0x001f220000100800 */
[----:B------:R-:W2:Y:S01]  /*59710*/  LDL.LU R21, [R1+0x674] ;  /* 0x0006740001157983 */ /* 0x000ea20000300800 */
[----:B------:R-:W-:Y:S01]  /*59720*/  ISETP.LT.AND P2, PT, R24, c[0x0][0x178], !P2 ;  /* 0x00005e0018007a0c */ /* 0x000fe20005741270 */
[----:B------:R-:W-:-:S04]  /*59730*/  IMAD.WIDE R22, R0, 0x2, R12 ;  /* 0x0000000200167825 */ /* 0x000fc800078e020c */
[----:B------:R-:W-:Y:S01]  /*59740*/  IMAD.WIDE R16, R0, 0x2, R6 ;  /* 0x0000000200107825 */ /* 0x000fe200078e0206 */
[----:B------:R-:W-:-:S03]  /*59750*/  PRMT R2, R8, 0x7632, R2 ;  /* 0x0000763208027816 */ /* 0x000fc60000000002 */
[----:B------:R-:W-:Y:S01]  /*59760*/  IADD3 R8, R3, 0xd9, RZ ;  /* 0x000000d903087810 */ /* 0x000fe20007ffe0ff */
[----:B--2---:R0:W-:Y:S01]  /*59770*/  @P6 STG.E.U16 [R22.64], R21 ;  /* 0x0000001516006986 */ /* 0x0041e2000c10150a */
[----:B------:R-:W-:Y:S02]  /*59780*/  ISETP.LT.AND P6, PT, R28, c[0x0][0x178], !P1 ;  /* 0x00005e001c007a0c */ /* 0x000fe40004fc1270 */
[----:B---3--:R1:W-:Y:S01]  /*59790*/  @P2 STG.E.U16 [R16.64], R18 ;  /* 0x0000001210002986 */ /* 0x0083e2000c10150a */
[----:B------:R-:W-:Y:S02]  /*597a0*/  ISETP.GE.AND P2, PT, R8, c[0x0][0x17c], PT ;  /* 0x00005f0008007a0c */ /* 0x000fe40003f46270 */
[----:B------:R-:W2:Y:S01]  /*597b0*/  LDL.LU R8, [R1+0x34] ;  /* 0x0000340001087983 */ /* 0x000ea20000300800 */
[----:B0-----:R-:W-:Y:S01]  /*597c0*/  IADD3 R22, R0, c[0x0][0x198], RZ ;  /* 0x0000660000167a10 */ /* 0x001fe20007ffe0ff */
[----:B------:R-:W-:-:S04]  /*597d0*/  PRMT R0, R19, 0x7632, R0 ;  /* 0x0000763213007816 */ /* 0x000fc80000000000 */
        /* <DEDUP_REMOVED lines=71> */
[----:B------:R-:W-:Y:S01]  /*59c50*/  IMAD.WIDE R22, R0, 0x2, R12 ;  /* 0x0000000200167825 */ /* 0x000fe200078e020c */
[----:B------:R-:W-:-:S03]  /*59c60*/  ISETP.LT.AND P6, PT, R28, c[0x0][0x178], !P3 ;  /* 0x00005e001c007a0c */ /* 0x000fc60005fc1270 */
[----:B------:R-:W-:Y:S01]  /*59c70*/  IMAD.WIDE R16, R0, 0x2, R6 ;  /* 0x0000000200107825 */ /* 0x000fe200078e0206 */
[----:B------:R-:W-:-:S03]  /*59c80*/  PRMT R2, R8, 0x7632, R2 ;  /* 0x0000763208027816 */ /* 0x000fc60000000002 */
[----:B------:R-:W-:Y:S01]  /*59c90*/  IADD3 R8, R3, 0xdd, RZ ;  /* 0x000000dd03087810 */ /* 0x000fe20007ffe0ff */
[----:B----4-:R0:W-:Y:S01]  /*59ca0*/  @P5 STG.E.U16 [R22.64], R21 ;  /* 0x0000001516005986 */ /* 0x0101e2000c10150a */
[----:B------:R-:W-:Y:S02]  /*59cb0*/  ISETP.LT.AND P5, PT, R27, c[0x0][0x178], !P3 ;  /* 0x00005e001b007a0c */ /* 0x000fe40005fa1270 */
[----:B--2---:R-:W-:Y:S01]  /*59cc0*/  ISETP.LT.AND P4, PT, R18, c[0x0][0x178], !P3 ;  /* 0x00005e0012007a0c */ /* 0x004fe20005f81270 */
[----:B------:R1:W-:Y:S01]  /*59cd0*/  @P1 STG.E.U16 [R16.64], R11 ;  /* 0x0000000b10001986 */ /* 0x0003e2000c10150a */
[----:B------:R-:W-:Y:S02]  /*59ce0*/  ISETP.LT.AND P3, PT, R24, c[0x0][0x178], !P3 ;  /* 0x00005e0018007a0c */ /* 0x000fe40005f61270 */
[----:B0-----:R-:W-:Y:S01]  /*59cf0*/  IADD3 R22, R0, c[0x0][0x198], RZ ;  /* 0x0000660000167a10 */ /* 0x001fe20007ffe0ff */
[----:B---3--:R-:W-:-:S04]  /*59d00*/  PRMT R0, R19, 0x7632, R0 ;  /* 0x0000763213007816 */ /* 0x008fc80000000000 */
[----:B-1----:R-:W-:-:S04]  /*59d10*/  IMAD.WIDE R16, R22, 0x2, R4 ;  /* 0x0000000216107825 */ /* 0x002fc800078e0204 */
[----:B------:R-:W-:Y:S01]  /*59d20*/  IMAD.WIDE R18, R22, 0x2, R14 ;  /* 0x0000000216127825 */ /* 0x000fe200078e020e */
[----:B------:R-:W-:-:S03]  /*59d30*/  PRMT R23, R21, 0x7632, R23 ;  /* 0x0000763215177816 */ /* 0x000fc60000000017 */
[----:B------:R-:W-:Y:S01]  /*59d40*/  IMAD.WIDE R20, R22, 0x2, R12 ;  /* 0x0000000216147825 */ /* 0x000fe200078e020c */
[----:B------:R0:W-:Y:S03]  /*59d50*/  @P6 STG.E.U16 [R16.64], R0 ;  /* 0x0000000010006986 */ /* 0x0001e6000c10150a */
[----:B------:R1:W-:Y:S01]  /*59d60*/  @P5 STG.E.U16 [R18.64], R2 ;  /* 0x0000000212005986 */ /* 0x0003e2000c10150a */
[----:B------:R-:W-:Y:S01]  /*59d70*/  ISETP.GE.AND P1, PT, R8, c[0x0][0x17c], PT ;  /* 0x00005f0008007a0c */ /* 0x000fe20003f26270 */
[----:B------:R-:W-:Y:S01]  /*59d80*/  @P4 STG.E.U16 [R20.64], R23 ;  /* 0x0000001714004986 */ /* 0x000fe2000c10150a */
[----:B------:R-:W2:Y:S01]  /*59d90*/  LDL R8, [R1+0x10dc] ;  /* 0x0010dc0001087983 */ /* 0x000ea20000100800 */
[----:B0-----:R-:W-:Y:S01]  /*59da0*/  IMAD.WIDE R16, R22, 0x2, R6 ;  /* 0x0000000216107825 */ /* 0x001fe200078e0206 */
[----:B-1----:R-:W-:Y:S02]  /*59db0*/  PRMT R2, R11, 0x7632, R2 ;  /* 0x000076320b027816 */ /* 0x002fe40000000002 */
[----:B------:R-:W3:Y:S04]  /*59dc0*/  LDL.LU R11, [R1+0x734] ;  /* 0x00073400010b7983 */ /* 0x000ee80000300800 */
[----:B------:R0:W-:Y:S04]  /*59dd0*/  @P3 STG.E.U16 [R16.64], R2 ;  /* 0x0000000210003986 */ /* 0x0001e8000c10150a */
[----:B0-----:R-:W4:Y:S01]  /*59de0*/  LDL R17, [R1+0x754] ;  /* 0x0007540001117983 */ /* 0x001f220000100800 */
[----:B------:R-:W-:-:S02]  /*59df0*/  ISETP.LT.AND P4, PT, R28, c[0x0][0x178], !P2 ;  /* 0x00005e001c007a0c */ /* 0x000fc40005781270 */
[----:B------:R-:W-:-:S05]  /*59e00*/  IADD3 R0, R22, c[0x0][0x198], RZ ;  /* 0x0000660016007a10 */ /* 0x000fca0007ffe0ff */
[----:B------:R-:W-:Y:S01]  /*59e10*/  IMAD.WIDE R18, R0, 0x2, R4 ;  /* 0x0000000200127825 */ /* 0x000fe200078e0204 */
[----:B------:R-:W-:-:S05]  /*59e20*/  ISETP.LT.AND P6, PT, R27, c[0x0][0x178], !P2 ;  /* 0x00005e001b007a0c */ /* 0x000fca00057c1270 */
[----:B----4-:R0:W-:Y:S04]  /*59e30*/  @P4 STG.E.U16 [R18.64], R17 ;  /* 0x0000001112004986 */ /* 0x0101e8000c10150a */
[----:B0-----:R-:W4:Y:S01]  /*59e40*/  LDL.LU R18, [R1+0x754] ;  /* 0x0007540001127983 */ /* 0x001f220000300800 */
[----:B------:R-:W3:Y:S02]  /*59e50*/  LDL.LU R19, [R1+0x744] ;  /* 0x0007440001137983 */ /* 0x000ee40000300800 */
[----:B------:R-:W-:Y:S01]  /*59e60*/  IMAD.WIDE R20, R0, 0x2, R14 ;  /* 0x0000000200147825 */ /* 0x000fe200078e020e */
[----:B--2---:R-:W-:-:S03]  /*59e70*/  ISETP.LT.AND P5, PT, R8, c[0x0][0x178], !P2 ;  /* 0x00005e0008007a0c */ /* 0x004fc600057a1270 */
[----:B------:R-:W-:Y:S01]  /*59e80*/  ISETP.LT.AND P2, PT, R24, c[0x0][0x178], !P2 ;  /* 0x00005e0018007a0c */ /* 0x000fe20005741270 */
[----:B---3--:R0:W-:Y:S04]  /*59e90*/  @P6 STG.E.U16 [R20.64], R19 ;  /* 0x0000001314006986 */ /* 0x0081e8000c10150a */
[----:B0-----:R-:W2:Y:S01]  /*59ea0*/  LDL R20, [R1+0x10dc] ;  /* 0x0010dc0001147983 */ /* 0x001ea20000100800 */
[----:B------:R-:W3:Y:S02]  /*59eb0*/  LDL.LU R21, [R1+0x724] ;  /* 0x0007240001157983 */ /* 0x000ee40000300800 */
[----:B------:R-:W-:Y:S01]  /*59ec0*/  IMAD.WIDE R22, R0, 0x2, R12 ;  /* 0x0000000200167825 */ /* 0x000fe200078e020c */
[----:B------:R-:W-:-:S03]  /*59ed0*/  ISETP.LT.AND P6, PT, R28, c[0x0][0x178], !P1 ;  /* 0x00005e001c007a0c */ /* 0x000fc60004fc1270 */
[----:B------:R-:W-:Y:S01]  /*59ee0*/  IMAD.WIDE R16, R0, 0x2, R6 ;  /* 0x0000000200107825 */ /* 0x000fe200078e0206 */
[----:B------:R-:W-:Y:S02]  /*59ef0*/  IADD3 R8, R3, 0xde, RZ ;  /* 0x000000de03087810 */ /* 0x000fe40007ffe0ff */
[----:B----4-:R-:W-:Y:S02]  /*59f00*/  PRMT R2, R18, 0x7632, R2 ;  /* 0x0000763212027816 */ /* 0x010fe40000000002 */
[----:B------:R-:W-:Y:S01]  /*59f10*/  ISETP.GE.AND P3, PT, R8, c[0x0][0x17c], PT ;  /* 0x00005f0008007a0c */ /* 0x000fe20003f66270 */
[----:B------:R-:W-:Y:S01]  /*59f20*/  PRMT R8, R19, 0x7632, R8 ;  /* 0x0000763213087816 */ /* 0x000fe20000000008 */
[----:B---3--:R0:W-:Y:S01]  /*59f30*/  @P5 STG.E.U16 [R22.64], R21 ;  /* 0x0000001516005986 */ /* 0x0081e2000c10150a */
[----:B------:R-:W-:Y:S02]  /*59f40*/  ISETP.LT.AND P5, PT, R27, c[0x0][0x178], !P1 ;  /* 0x00005e001b007a0c */ /* 0x000fe40004fa1270 */
[----:B--2---:R-:W-:Y:S01]  /*59f50*/  ISETP.LT.AND P4, PT, R20, c[0x0][0x178], !P1 ;  /* 0x00005e0014007a0c */ /* 0x004fe20004f81270 */
[----:B------:R-:W-:Y:S01]  /*59f60*/  ISETP.LT.AND P1, PT, R24, c[0x0][0x178], !P1 ;  /* 0x00005e0018007a0c */ /* 0x000fe20004f21270 */
[----:B------:R1:W-:Y:S01]  /*59f70*/  @P2 STG.E.U16 [R16.64], R25 ;  /* 0x0000001910002986 */ /* 0x0003e2000c10150a */
[----:B0-----:R-:W-:Y:S01]  /*59f80*/  IADD3 R22, R0, c[0x0][0x198], RZ ;  /* 0x0000660000167a10 */ /* 0x001fe20007ffe0ff */
[----:B------:R-:W-:-:S04]  /*59f90*/  IADD3 R0, R3, 0xdf, RZ ;  /* 0x000000df03007810 */ /* 0x000fc80007ffe0ff */
[----:B-1----:R-:W-:Y:S01]  /*59fa0*/  IMAD.WIDE R16, R22, 0x2, R4 ;  /* 0x0000000216107825 */ /* 0x002fe200078e0204 */
[----:B------:R-:W-:Y:S02]  /*59fb0*/  ISETP.GE.AND P2, PT, R0, c[0x0][0x17c], PT ;  /* 0x00005f0000007a0c */ /* 0x000fe40003f46270 */
[----:B------:R-:W2:Y:S01]  /*59fc0*/  LDL R0, [R1+0x10dc] ;  /* 0x0010dc0001007983 */ /* 0x000ea20000100800 */
[----:B------:R-:W-:Y:S01]  /*59fd0*/  IMAD.WIDE R18, R22, 0x2, R14 ;  /* 0x0000000216127825 */ /* 0x000fe200078e020e */
[----:B------:R-:W-:-:S03]  /*59fe0*/  PRMT R23, R21, 0x7632, R23 ;  /* 0x0000763215177816 */ /* 0x000fc60000000017 */
[C---:B------:R-:W-:Y:S01]  /*59ff0*/  IMAD.WIDE R20, R22.reuse, 0x2, R12 ;  /* 0x0000000216147825 */ /* 0x040fe200078e020c */
[----:B------:R0:W-:Y:S03]  /*5a000*/  @P6 STG.E.U16 [R16.64], R2 ;  /* 0x0000000210006986 */ /* 0x0001e6000c10150a */
[----:B------:R-:W-:Y:S01]  /*5a010*/  @P5 STG.E.U16 [R18.64], R8 ;  /* 0x0000000812005986 */ /* 0x000fe2000c10150a */
[----:B------:R-:W-:Y:S01]  /*5a020*/  @P4 STG.E.U16 [R20.64], R23 ;  /* 0x0000001714004986 */ /* 0x000fe2000c10150a */
[----:B0-----:R-:W-:Y:S01]  /*5a030*/  PRMT R2, R25, 0x7632, R2 ;  /* 0x0000763219027816 */ /* 0x001fe20000000002 */
[----:B------:R-:W-:Y:S02]  /*5a040*/  IMAD.WIDE R16, R22, 0x2, R6 ;  /* 0x0000000216107825 */ /* 0x000fe400078e0206 */
[----:B------:R-:W3:Y:S04]  /*5a050*/  LDL.LU R25, [R1+0x10dc] ;  /* 0x0010dc0001197983 */ /* 0x000ee80000300800 */
[----:B------:R0:W-:Y:S04]  /*5a060*/  @P1 STG.E.U16 [R16.64], R2 ;  /* 0x0000000210001986 */ /* 0x0001e8000c10150a */
[----:B0-----:R-:W4:Y:S01]  /*5a070*/  LDL R17, [R1+0x764] ;  /* 0x0007640001117983 */ /* 0x001f220000100800 */
[----:B------:R-:W-:-:S02]  /*5a080*/  ISETP.LT.AND P4, PT, R28, c[0x0][0x178], !P3 ;  /* 0x00005e001c007a0c */ /* 0x000fc40005f81270 */
[----:B------:R-:W-:Y:S02]  /*5a090*/  ISETP.LT.AND P6, PT, R27, c[0x0][0x178], !P3 ;  /* 0x00005e001b007a0c */ /* 0x000fe40005fc1270 */
[----:B--2---:R-:W-:Y:S01]  /*5a0a0*/  ISETP.LT.AND P5, PT, R0, c[0x0][0x178], !P3 ;  /* 0x00005e0000007a0c */ /* 0x004fe20005fa1270 */
[----:B------:R-:W-:-:S05]  /*5a0b0*/  IADD3 R0, R22, c[0x0][0x198], RZ ;  /* 0x0000660016007a10 */ /* 0x000fca0007ffe0ff */
[----:B------:R-:W-:-:S04]  /*5a0c0*/  IMAD.WIDE R18, R0, 0x2, R4 ;  /* 0x0000000200127825 */ /* 0x000fc800078e0204 */
[----:B------:R-:W-:Y:S01]  /*5a0d0*/  IMAD.WIDE R20, R0, 0x2, R14 ;  /* 0x0000000200147825 */ /* 0x000fe200078e020e */
[----:B----4-:R0:W-:Y:S04]  /*5a0e0*/  @P4 STG.E.U16 [R18.64], R17 ;  /* 0x0000001112004986 */ /* 0x0101e8000c10150a */
[----:B------:R1:W-:Y:S01]  /*5a0f0*/  @P6 STG.E.U16 [R20.64], R11 ;  /* 0x0000000b14006986 */ /* 0x0003e2000c10150a */
[----:B0-----:R-:W2:Y:S01]  /*5a100*/  LDL.LU R19, [R1+0x764] ;  /* 0x0007640001137983 */ /* 0x001ea20000300800 */
[----:B-1----:R-:W4:Y:S01]  /*5a110*/  LDL.LU R21, [R1+0x704] ;  /* 0x0007040001157983 */ /* 0x002f220000300800 */
[----:B------:R-:W-:Y:S01]  /*5a120*/  ISETP.LT.AND P3, PT, R24, c[0x0][0x178], !P3 ;  /* 0x00005e0018007a0c */ /* 0x000fe20005f61270 */
[----:B------:R-:W-:Y:S01]  /*5a130*/  IMAD.WIDE R22, R0, 0x2, R12 ;  /* 0x0000000200167825 */ /* 0x000fe200078e020c */
[----:B------:R-:W-:-:S02]  /*5a140*/  IADD3 R8, R3, 0xe0, RZ ;  /* 0x000000e003087810 */ /* 0x000fc40007ffe0ff */
[----:B------:R-:W-:Y:S01]  /*5a150*/  ISETP.LT.AND P6, PT, R28, c[0x0][0x178], !P2 ;  /* 0x00005e001c007a0c */ /* 0x000fe200057c1270 */
[----:B------:R-:W-:Y:S01]  /*5a160*/  IMAD.WIDE R16, R0, 0x2, R6 ;  /* 0x0000000200107825 */ /* 0x000fe200078e0206 */
[----:B------:R-:W-:-:S03]  /*5a170*/  ISETP.GE.AND P1, PT, R8, c[0x0][0x17c], PT ;  /* 0x00005f0008007a0c */ /* 0x000fc60003f26270 */
[----:B------:R-:W-:Y:S01]  /*5a180*/  IADD3 R8, R0, c[0x0][0x198], RZ ;  /* 0x0000660000087a10 */ /* 0x000fe20007ffe0ff */
[----:B---3--:R-:W-:Y:S02]  /*5a190*/  ISETP.LT.AND P4, PT, R25, c[0x0][0x178], !P2 ;  /* 0x00005e0019007a0c */ /* 0x008fe40005781270 */
[----:B------:R-:W-:Y:S01]  /*5a1a0*/  IADD3 R0, R3, 0xe1, RZ ;  /* 0x000000e103007810 */ /* 0x000fe20007ffe0ff */
[----:B----4-:R-:W-:Y:S01]  /*5a1b0*/  @P5 STG.E.U16 [R22.64], R21 ;  /* 0x0000001516005986 */ /* 0x010fe2000c10150a */
[----:B------:R-:W-:Y:S01]  /*5a1c0*/  ISETP.LT.AND P5, PT, R27, c[0x0][0x178], !P2 ;  /* 0x00005e001b007a0c */ /* 0x000fe200057a1270 */
[----:B------:R0:W-:Y:S01]  /*5a1d0*/  @P3 STG.E.U16 [R16.64], R9 ;  /* 0x0000000910003986 */ /* 0x0001e2000c10150a */
[----:B------:R-:W-:Y:S02]  /*5a1e0*/  ISETP.LT.AND P2, PT, R24, c[0x0][0x178], !P2 ;  /* 0x00005e0018007a0c */ /* 0x000fe40005741270 */
[----:B--2---:R-:W-:Y:S01]  /*5a1f0*/  PRMT R2, R19, 0x7632, R2 ;  /* 0x0000763213027816 */ /* 0x004fe20000000002 */
[----:B------:R-:W-:Y:S01]  /*5a200*/  IMAD.WIDE R18, R8, 0x2, R14 ;  /* 0x0000000208127825 */ /* 0x000fe200078e020e */
[----:B------:R-:W-:-:S03]  /*5a210*/  ISETP.GE.AND P3, PT, R0, c[0x0][0x17c], PT ;  /* 0x00005f0000007a0c */ /* 0x000fc60003f66270 */
[C---:B------:R-:W-:Y:S02]  /*5a220*/  IADD3 R0, R8.reuse, c[0x0][0x198], RZ ;  /* 0x0000660008007a10 */ /* 0x040fe40007ffe0ff */
[C---:B0-----:R-:W-:Y:S01]  /*5a230*/  IMAD.WIDE R16, R8.reuse, 0x2, R4 ;  /* 0x0000000208107825 */ /* 0x041fe200078e0204 */
[----:B------:R-:W-:Y:S02]  /*5a240*/  PRMT R9, R11, 0x7632, R9 ;  /* 0x000076320b097816 */ /* 0x000fe40000000009 */
[----:B------:R-:W-:Y:S01]  /*5a250*/  PRMT R22, R21, 0x7632, R22 ;  /* 0x0000763215167816 */ /* 0x000fe20000000016 */
[C---:B------:R-:W-:Y:S01]  /*5a260*/  IMAD.WIDE R20, R8.reuse, 0x2, R12 ;  /* 0x0000000208147825 */ /* 0x040fe200078e020c */
[----:B------:R-:W2:Y:S04]  /*5a270*/  LDL.LU R11, [R1+0x58] ;  /* 0x00005800010b7983 */ /* 0x000ea80000300800 */
[----:B------:R0:W-:Y:S01]  /*5a280*/  @P6 STG.E.U16 [R16.64], R2 ;  /* 0x0000000210006986 */ /* 0x0001e2000c10150a */
[----:B------:R1:W-:Y:S02]  /*5a290*/  @P5 STG.E.U16 [R18.64], R9 ;  /* 0x0000000912005986 */ /* 0x0003e4000c10150a */
[----:B------:R-:W-:Y:S01]  /*5a2a0*/  @P4 STG.E.U16 [R20.64], R22 ;  /* 0x0000001614004986 */ /* 0x000fe2000c10150a */
[----:B0-----:R-:W-:Y:S01]  /*5a2b0*/  PRMT R2, R9, 0x7632, R2 ;  /* 0x0000763209027816 */ /* 0x001fe20000000002 */
[----:B-1----:R-:W-:-:S05]  /*5a2c0*/  IMAD.WIDE R8, R8, 0x2, R6 ;  /* 0x0000000208087825 */ /* 0x002fca00078e0206 */
[----:B------:R0:W-:Y:S04]  /*5a2d0*/  @P2 STG.E.U16 [R8.64], R2 ;  /* 0x0000000208002986 */ /* 0x0001e8000c10150a */
[----:B0-----:R-:W3:Y:S01]  /*5a2e0*/  LDL R9, [R1+0x618] ;  /* 0x0006180001097983 */ /* 0x001ee20000100800 */
[----:B------:R-:W-:Y:S01]  /*5a2f0*/  ISETP.LT.AND P4, PT, R28, c[0x0][0x178], !P1 ;  /* 0x00005e001c007a0c */ /* 0x000fe20004f81270 */
[----:B------:R-:W-:Y:S01]  /*5a300*/  IMAD.WIDE R16, R0, 0x2, R4 ;  /* 0x0000000200107825 */ /* 0x000fe200078e0204 */
[----:B------:R-:W-:-:S11]  /*5a310*/  ISETP.LT.AND P6, PT, R27, c[0x0][0x178], !P1 ;  /* 0x00005e001b007a0c */ /* 0x000fd60004fc1270 */
[----:B---3--:R0:W-:Y:S04]  /*5a320*/  @P4 STG.E.U16 [R16.64], R9 ;  /* 0x0000000910004986 */ /* 0x0081e8000c10150a */
[----:B0-----:R-:W3:Y:S01]  /*5a330*/  LDL.LU R16, [R1+0x618] ;  /* 0x0006180001107983 */ /* 0x001ee20000300800 */
[----:B------:R-:W4:Y:S02]  /*5a340*/  LDL.LU R17, [R1+0x608] ;  /* 0x0006080001117983 */ /* 0x000f240000300800 */
[----:B------:R-:W-:Y:S01]  /*5a350*/  IMAD.WIDE R18, R0, 0x2, R14 ;  /* 0x0000000200127825 */ /* 0x000fe200078e020e */
[----:B------:R-:W-:-:S03]  /*5a360*/  ISETP.LT.AND P5, PT, R25, c[0x0][0x178], !P1 ;  /* 0x00005e0019007a0c */ /* 0x000fc60004fa1270 */
[----:B------:R-:W-:Y:S02]  /*5a370*/  ISETP.LT.AND P1, PT, R24, c[0x0][0x178], !P1 ;  /* 0x00005e0018007a0c */ /* 0x000fe40004f21270 */
[----:B------:R-:W-:Y:S01]  /*5a380*/  IMAD.WIDE R20, R0, 0x2, R12 ;  /* 0x0000000200147825 */ /* 0x000fe200078e020c */
[----:B----4-:R0:W-:Y:S04]  /*5a390*/  @P6 STG.E.U16 [R18.64], R17 ;  /* 0x0000001112006986 */ /* 0x0101e8000c10150a */
[----:B0-----:R-:W4:Y:S01]  /*5a3a0*/  LDL.LU R19, [R1+0x5f8] ;  /* 0x0005f80001137983 */ /* 0x001f220000300800 */
[----:B------:R-:W-:Y:S01]  /*5a3b0*/  ISETP.LT.AND P6, PT, R28, c[0x0][0x178], !P3 ;  /* 0x00005e001c007a0c */ /* 0x000fe20005fc1270 */
[----:B------:R-:W-:Y:S01]  /*5a3c0*/  IMAD.WIDE R8, R0, 0x2, R6 ;  /* 0x0000000200087825 */ /* 0x000fe200078e0206 */
[----:B------:R-:W-:-:S02]  /*5a3d0*/  ISETP.LT.AND P4, PT, R25, c[0x0][0x178], !P3 ;  /* 0x00005e0019007a0c */ /* 0x000fc40005f81270 */
[----:B------:R-:W-:Y:S02]  /*5a3e0*/  IADD3 R22, R3, 0xe2, RZ ;  /* 0x000000e203167810 */ /* 0x000fe40007ffe0ff */
[----:B------:R-:W-:Y:S02]  /*5a3f0*/  PRMT R2, R17, 0x7632, R2 ;  /* 0x0000763211027816 */ /* 0x000fe40000000002 */
[----:B------:R-:W-:Y:S01]  /*5a400*/  ISETP.GE.AND P2, PT, R22, c[0x0][0x17c], PT ;  /* 0x00005f0016007a0c */ /* 0x000fe20003f46270 */
[----:B----4-:R0:W-:Y:S01]  /*5a410*/  @P5 STG.E.U16 [R20.64], R19 ;  /* 0x0000001314005986 */ /* 0x0101e2000c10150a */
[----:B------:R-:W-:Y:S01]  /*5a420*/  ISETP.LT.AND P5, PT, R27, c[0x0][0x178], !P3 ;  /* 0x00005e001b007a0c */ /* 0x000fe20005fa1270 */
[----:B--2---:R1:W-:Y:S01]  /*5a430*/  @P1 STG.E.U16 [R8.64], R11 ;  /* 0x0000000b08001986 */ /* 0x0043e2000c10150a */
[----:B------:R-:W-:Y:S02]  /*5a440*/  ISETP.LT.AND P3, PT, R24, c[0x0][0x178], !P3 ;  /* 0x00005e0018007a0c */ /* 0x000fe40005f61270 */
        /* <DEDUP_REMOVED lines=14> */
[----:B------:R-:W-:-:S02]  /*5a530*/  ISETP.LT.AND P4, PT, R28, c[0x0][0x178], !P2 ;  /* 0x00005e001c007a0c */ /* 0x000fc40005781270 */
[----:B------:R-:W-:-:S05]  /*5a540*/  IADD3 R0, R20, c[0x0][0x198], RZ ;  /* 0x0000660014007a10 */ /* 0x000fca0007ffe0ff */
[----:B------:R-:W-:Y:S01]  /*5a550*/  IMAD.WIDE R16, R0, 0x2, R4 ;  /* 0x0000000200107825 */ /* 0x000fe200078e0204 */
[----:B------:R-:W-:-:S05]  /*5a560*/  ISETP.LT.AND P6, PT, R27, c[0x0][0x178], !P2 ;  /* 0x00005e001b007a0c */ /* 0x000fca00057c1270 */
[----:B---3--:R0:W-:Y:S04]  /*5a570*/  @P4 STG.E.U16 [R16.64], R9 ;  /* 0x0000000910004986 */ /* 0x0081e8000c10150a */
[----:B0-----:R-:W3:Y:S01]  /*5a580*/  LDL.LU R16, [R1+0x658] ;  /* 0x0006580001107983 */ /* 0x001ee20000300800 */
[----:B------:R-:W4:Y:S02]  /*5a590*/  LDL.LU R17, [R1+0x638] ;  /* 0x0006380001117983 */ /* 0x000f240000300800 */
[----:B------:R-:W-:Y:S01]  /*5a5a0*/  IMAD.WIDE R18, R0, 0x2, R14 ;  /* 0x0000000200127825 */ /* 0x000fe200078e020e */
[----:B------:R-:W-:Y:S02]  /*5a5b0*/  ISETP.LT.AND P5, PT, R25, c[0x0][0x178], !P2 ;  /* 0x00005e0019007a0c */ /* 0x000fe400057a1270 */
[----:B------:R-:W-:Y:S01]  /*5a5c0*/  IADD3 R21, R3, 0xe3, RZ ;  /* 0x000000e303157810 */ /* 0x000fe20007ffe0ff */
[----:B------:R-:W-:Y:S01]  /*5a5d0*/  ISETP.LT.AND P2, PT, R24, c[0x0][0x178], !P2 ;  /* 0x00005e0018007a0c */ /* 0x000fe20005741270 */
[----:B----4-:R0:W-:Y:S04]  /*5a5e0*/  @P6 STG.E.U16 [R18.64], R17 ;  /* 0x0000001112006986 */ /* 0x0101e8000c10150a */
[----:B0-----:R-:W4:Y:S01]  /*5a5f0*/  LDL R18, [R1+0x8] ;  /* 0x0000080001127983 */ /* 0x001f220000100800 */
[----:B------:R-:W2:Y:S01]  /*5a600*/  LDL.LU R19, [R1+0x628] ;  /* 0x0006280001137983 */ /* 0x000ea20000300800 */
[----:B------:R-:W-:Y:S01]  /*5a610*/  ISETP.GE.AND P1, PT, R21, c[0x0][0x17c], PT ;  /* 0x00005f0015007a0c */ /* 0x000fe20003f26270 */
[----:B------:R-:W-:-:S04]  /*5a620*/  IMAD.WIDE R20, R0, 0x2, R12 ;  /* 0x0000000200147825 */ /* 0x000fc800078e020c */
[----:B------:R-:W-:Y:S01]  /*5a630*/  IMAD.WIDE R8, R0, 0x2, R6 ;  /* 0x0000000200087825 */ /* 0x000fe200078e0206 */
[----:B------:R-:W-:Y:S02]  /*5a640*/  ISETP.LT.AND P6, PT, R28, c[0x0][0x178], !P1 ;  /* 0x00005e001c007a0c */ /* 0x000fe40004fc1270 */
[----:B---3--:R-:W-:Y:S01]  /*5a650*/  PRMT R2, R16, 0x7632, R2 ;  /* 0x0000763210027816 */ /* 0x008fe20000000002 */
[----:B--2---:R0:W-:Y:S01]  /*5a660*/  @P5 STG.E.U16 [R20.64], R19 ;  /* 0x0000001314005986 */ /* 0x0041e2000c10150a */
[----:B----4-:R1:W-:Y:S01]  /*5a670*/  @P2 STG.E.U16 [R8.64], R18 ;  /* 0x0000001208002986 */ /* 0x0103e2000c10150a */
[----:B0-----:R-:W-:-:S05]  /*5a680*/  IADD3 R20, R0, c[0x0][0x198], RZ ;  /* 0x0000660000147a10 */ /* 0x001fca0007ffe0ff */
[----:B-1----:R-:W-:-:S05]  /*5a690*/  IMAD.WIDE R8, R20, 0x2, R4 ;  /* 0x0000000214087825 */ /* 0x002fca00078e0204 */
[----:B------:R0:W-:Y:S04]  /*5a6a0*/  @P6 STG.E.U16 [R8.64], R2 ;  /* 0x0000000208006986 */ /* 0x0001e8000c10150a */
[----:B0-----:R-:W2:Y:S01]  /*5a6b0*/  LDL.LU R9, [R1+0x8] ;  /* 0x0000080001097983 */ /* 0x001ea20000300800 */
[----:B------:R-:W-:Y:S02]  /*5a6c0*/  ISETP.LT.AND P5, PT, R27, c[0x0][0x178], !P1 ;  /* 0x00005e001b007a0c */ /* 0x000fe40004fa1270 */
[----:B------:R-:W-:Y:S01]  /*5a6d0*/  ISETP.LT.AND P4, PT, R25, c[0x0][0x178], !P1 ;  /* 0x00005e0019007a0c */ /* 0x000fe20004f81270 */
[----:B------:R-:W-:Y:S01]  /*5a6e0*/  ISETP.LT.AND P1, PT, R24, c[0x0][0x178], !P1 ;  /* 0x00005e0018007a0c */ /* 0x000fe20004f21270 */
[----:B------:R-:W-:Y:S02]  /*5a6f0*/  IADD3 R22, R3, 0xe4, RZ ;  /* 0x000000e403167810 */ /* 0x000fe40007ffe0ff */
[----:B------:R-:W-:Y:S01]  /*5a700*/  PRMT R21, R17, 0x7632, R21 ;  /* 0x0000763211157816 */ /* 0x000fe20000000015 */
[----:B------:R-:W-:Y:S01]  /*5a710*/  IMAD.WIDE R16, R20, 0x2, R14 ;  /* 0x0000000214107825 */ /* 0x000fe200078e020e */
[----:B------:R-:W-:-:S03]  /*5a720*/  ISETP.GE.AND P3, PT, R22, c[0x0][0x17c], PT ;  /* 0x00005f0016007a0c */ /* 0x000fc60003f66270 */
[----:B------:R-:W-:Y:S02]  /*5a730*/  PRMT R22, R19, 0x7632, R22 ;  /* 0x0000763213167816 */ /* 0x000fe40000000016 */
[C---:B------:R-:W-:Y:S01]  /*5a740*/  IMAD.WIDE R18, R20.reuse, 0x2, R12 ;  /* 0x0000000214127825 */ /* 0x040fe200078e020c */
[----:B------:R-:W-:Y:S04]  /*5a750*/  @P5 STG.E.U16 [R16.64], R21 ;  /* 0x0000001510005986 */ /* 0x000fe8000c10150a */
[----:B------:R-:W-:Y:S01]  /*5a760*/  @P4 STG.E.U16 [R18.64], R22 ;  /* 0x0000001612004986 */ /* 0x000fe2000c10150a */
[----:B--2---:R-:W-:Y:S01]  /*5a770*/  PRMT R2, R9, 0x7632, R2 ;  /* 0x0000763209027816 */ /* 0x004fe20000000002 */
[----:B------:R-:W-:-:S05]  /*5a780*/  IMAD.WIDE R8, R20, 0x2, R6 ;  /* 0x0000000214087825 */ /* 0x000fca00078e0206 */
[----:B------:R0:W-:Y:S04]  /*5a790*/  @P1 STG.E.U16 [R8.64], R2 ;  /* 0x0000000208001986 */ /* 0x0001e8000c10150a */
[----:B0-----:R-:W2:Y:S01]  /*5a7a0*/  LDL R9, [R1+0x688] ;  /* 0x0006880001097983 */ /* 0x001ea20000100800 */
[----:B------:R-:W-:Y:S02]  /*5a7b0*/  IADD3 R0, R3, 0xe5, RZ ;  /* 0x000000e503007810 */ /* 0x000fe40007ffe0ff */
[----:B------:R-:W-:Y:S02]  /*5a7c0*/  ISETP.LT.AND P4, PT, R28, c[0x0][0x178], !P3 ;  /* 0x00005e001c007a0c */ /* 0x000fe40005f81270 */
[----:B------:R-:W-:Y:S02]  /*5a7d0*/  ISETP.LT.AND P6, PT, R27, c[0x0][0x178], !P3 ;  /* 0x00005e001b007a0c */ /* 0x000fe40005fc1270 */
[----:B------:R-:W-:Y:S01]  /*5a7e0*/  ISETP.GE.AND P2, PT, R0, c[0x0][0x17c], PT ;  /* 0x00005f0000007a0c */ /* 0x000fe20003f46270 */
[----:B------:R-:W-:-:S05]  /*5a7f0*/  IADD3 R0, R20, c[0x0][0x198], RZ ;  /* 0x0000660014007a10 */ /* 0x000fca0007ffe0ff */
[----:B------:R-:W-:-:S04]  /*5a800*/  IMAD.WIDE R16, R0, 0x2, R4 ;  /* 0x0000000200107825 */ /* 0x000fc800078e0204 */
[----:B------:R-:W-:Y:S01]  /*5a810*/  IMAD.WIDE R18, R0, 0x2, R14 ;  /* 0x0000000200127825 */ /* 0x000fe200078e020e */
[----:B--2---:R0:W-:Y:S04]  /*5a820*/  @P4 STG.E.U16 [R16.64], R9 ;  /* 0x0000000910004986 */ /* 0x0041e8000c10150a */
[----:B------:R1:W-:Y:S01]  /*5a830*/  @P6 STG.E.U16 [R18.64], R11 ;  /* 0x0000000b12006986 */ /* 0x0003e2000c10150a */
[----:B0-----:R-:W2:Y:S01]  /*5a840*/  LDL R16, [R1+0x48] ;  /* 0x0000480001107983 */ /* 0x001ea20000100800 */
[----:B------:R-:W3:Y:S02]  /*5a850*/  LDL.LU R17, [R1+0x688] ;  /* 0x0006880001117983 */ /* 0x000ee40000300800 */
[----:B-1----:R-:W4:Y:S01]  /*5a860*/  LDL.LU R19, [R1+0x648] ;  /* 0x0006480001137983 */ /* 0x002f220000300800 */
[----:B------:R-:W-:Y:S01]  /*5a870*/  ISETP.LT.AND P5, PT, R25, c[0x0][0x178], !P3 ;  /* 0x00005e0019007a0c */ /* 0x000fe20005fa1270 */
[----:B------:R-:W-:-:S02]  /*5a880*/  ISETP.LT.AND P3, PT, R24, c[0x0][0x178], !P3 ;  /* 0x00005e0018007a0c */ /* 0x000fc40005f61270 */
[----:B------:R-:W-:-:S04]  /*5a890*/  IMAD.WIDE R20, R0, 0x2, R12 ;  /* 0x0000000200147825 */ /* 0x000fc800078e020c */
[----:B------:R-:W-:Y:S01]  /*5a8a0*/  IMAD.WIDE R8, R0, 0x2, R6 ;  /* 0x0000000200087825 */ /* 0x000fe200078e0206 */
[----:B------:R-:W-:Y:S02]  /*5a8b0*/  PRMT R2, R11, 0x7632, R2 ;  /* 0x000076320b027816 */ /* 0x000fe40000000002 */
[----:B------:R-:W3:Y:S01]  /*5a8c0*/  LDL.LU R11, [R1+0x38] ;  /* 0x00003800010b7983 */ /* 0x000ee20000300800 */
[----:B------:R-:W-:-:S03]  /*5a8d0*/  ISETP.LT.AND P6, PT, R28, c[0x0][0x178], !P2 ;  /* 0x00005e001c007a0c */ /* 0x000fc600057c1270 */
[----:B----4-:R0:W-:Y:S01]  /*5a8e0*/  @P5 STG.E.U16 [R20.64], R19 ;  /* 0x0000001314005986 */ /* 0x0101e2000c10150a */
[----:B--2---:R1:W-:Y:S01]  /*5a8f0*/  @P3 STG.E.U16 [R8.64], R16 ;  /* 0x0000001008003986 */ /* 0x0043e2000c10150a */
[----:B0-----:R-:W-:-:S04]  /*5a900*/  IADD3 R21, R3, 0xe7, RZ ;  /* 0x000000e703157810 */ /* 0x001fc80007ffe0ff */
[----:B------:R-:W-:Y:S02]  /*5a910*/  ISETP.GE.AND P3, PT, R21, c[0x0][0x17c], PT ;  /* 0x00005f0015007a0c */ /* 0x000fe40003f66270 */
[----:B------:R-:W2:Y:S01]  /*5a920*/  LDL.LU R21, [R1+0x48] ;  /* 0x0000480001157983 */ /* 0x000ea20000300800 */
[----:B------:R-:W-:Y:S02]  /*5a930*/  ISETP.LT.AND P5, PT, R27, c[0x0][0x178], !P2 ;  /* 0x00005e001b007a0c */ /* 0x000fe400057a1270 */
[----:B------:R-:W-:Y:S02]  /*5a940*/  IADD3 R20, R0, c[0x0][0x198], RZ ;  /* 0x0000660000147a10 */ /* 0x000fe40007ffe0ff */
[----:B------:R-:W-:Y:S01]  /*5a950*/  ISETP.LT.AND P4, PT, R25, c[0x0][0x178], !P2 ;  /* 0x00005e0019007a0c */ /* 0x000fe20005781270 */
[----:B------:R-:W-:Y:S01]  /*5a960*/  ISETP.LT.AND P2, PT, R24, c[0x0][0x178], !P2 ;  /* 0x00005e0018007a0c */ /* 0x000fe20005741270 */
[----:B------:R-:W-:Y:S02]  /*5a970*/  IADD3 R22, R3, 0xe6, RZ ;  /* 0x000000e603167810 */ /* 0x000fe40007ffe0ff */
[----:B---3--:R-:W-:Y:S01]  /*5a980*/  PRMT R0, R17, 0x7632, R0 ;  /* 0x0000763211007816 */ /* 0x008fe20000000000 */
[----:B-1----:R-:W-:-:S04]  /*5a990*/  IMAD.WIDE R8, R20, 0x2, R4 ;  /* 0x0000000214087825 */ /* 0x002fc800078e0204 */
[----:B------:R-:W-:Y:S01]  /*5a9a0*/  IMAD.WIDE R16, R20, 0x2, R14 ;  /* 0x0000000214107825 */ /* 0x000fe200078e020e */
[----:B------:R-:W-:-:S03]  /*5a9b0*/  ISETP.GE.AND P1, PT, R22, c[0x0][0x17c], PT ;  /* 0x00005f0016007a0c */ /* 0x000fc60003f26270 */
[----:B------:R-:W-:Y:S02]  /*5a9c0*/  PRMT R22, R19, 0x7632, R22 ;  /* 0x0000763213167816 */ /* 0x000fe40000000016 */
[C---:B------:R-:W-:Y:S01]  /*5a9d0*/  IMAD.WIDE R18, R20.reuse, 0x2, R12 ;  /* 0x0000000214127825 */ /* 0x040fe200078e020c */
[----:B------:R0:W-:Y:S03]  /*5a9e0*/  @P6 STG.E.U16 [R8.64], R0 ;  /* 0x0000000008006986 */ /* 0x0001e6000c10150a */
[----:B------:R2:W-:Y:S01]  /*5a9f0*/  @P5 STG.E.U16 [R16.64], R2 ;  /* 0x0000000210005986 */ /* 0x0005e2000c10150a */
[----:B------:R-:W-:Y:S01]  /*5aa00*/  @P4 STG.E.U16 [R18.64], R22 ;  /* 0x0000001612004986 */ /* 0x000fe2000c10150a */
[----:B0-----:R-:W-:Y:S01]  /*5aa10*/  IMAD.WIDE R8, R20, 0x2, R6 ;  /* 0x0000000214087825 */ /* 0x001fe200078e0206 */
[----:B--2---:R-:W-:-:S05]  /*5aa20*/  PRMT R2, R21, 0x7632, R2 ;  /* 0x0000763215027816 */ /* 0x004fca0000000002 */
[----:B------:R0:W-:Y:S04]  /*5aa30*/  @P2 STG.E.U16 [R8.64], R2 ;  /* 0x0000000208002986 */ /* 0x0001e8000c10150a */
[----:B0-----:R-:W2:Y:S01]  /*5aa40*/  LDL R9, [R1+0x6b8] ;  /* 0x0006b80001097983 */ /* 0x001ea20000100800 */
[----:B------:R-:W-:Y:S02]  /*5aa50*/  ISETP.LT.AND P4, PT, R28, c[0x0][0x178], !P1 ;  /* 0x00005e001c007a0c */ /* 0x000fe40004f81270 */
[----:B------:R-:W-:-:S05]  /*5aa60*/  IADD3 R0, R20, c[0x0][0x198], RZ ;  /* 0x0000660014007a10 */ /* 0x000fca0007ffe0ff */
[----:B------:R-:W-:Y:S01]  /*5aa70*/  IMAD.WIDE R16, R0, 0x2, R4 ;  /* 0x0000000200107825 */ /* 0x000fe200078e0204 */
[----:B------:R-:W-:-:S05]  /*5aa80*/  ISETP.LT.AND P6, PT, R27, c[0x0][0x178], !P1 ;  /* 0x00005e001b007a0c */ /* 0x000fca0004fc1270 */
[----:B--2---:R0:W-:Y:S04]  /*5aa90*/  @P4 STG.E.U16 [R16.64], R9 ;  /* 0x0000000910004986 */ /* 0x0041e8000c10150a */
[----:B0-----:R-:W2:Y:S01]  /*5aaa0*/  LDL.LU R16, [R1+0x6b8] ;  /* 0x0006b80001107983 */ /* 0x001ea20000300800 */
[----:B------:R-:W3:Y:S02]  /*5aab0*/  LDL.LU R17, [R1+0x698] ;  /* 0x0006980001117983 */ /* 0x000ee40000300800 */
[----:B------:R-:W-:Y:S01]  /*5aac0*/  IMAD.WIDE R18, R0, 0x2, R14 ;  /* 0x0000000200127825 */ /* 0x000fe200078e020e */
[----:B------:R-:W-:-:S03]  /*5aad0*/  ISETP.LT.AND P5, PT, R25, c[0x0][0x178], !P1 ;  /* 0x00005e0019007a0c */ /* 0x000fc60004fa1270 */
[----:B------:R-:W-:Y:S02]  /*5aae0*/  ISETP.LT.AND P1, PT, R24, c[0x0][0x178], !P1 ;  /* 0x00005e0018007a0c */ /* 0x000fe40004f21270 */
[----:B------:R-:W-:Y:S01]  /*5aaf0*/  IMAD.WIDE R20, R0, 0x2, R12 ;  /* 0x0000000200147825 */ /* 0x000fe200078e020c */
[----:B---3--:R0:W-:Y:S04]  /*5ab00*/  @P6 STG.E.U16 [R18.64], R17 ;  /* 0x0000001112006986 */ /* 0x0081e8000c10150a */
[----:B0-----:R-:W3:Y:S01]  /*5ab10*/  LDL.LU R19, [R1+0x678] ;  /* 0x0006780001137983 */ /* 0x001ee20000300800 */
[----:B------:R-:W-:Y:S01]  /*5ab20*/  ISETP.LT.AND P6, PT, R28, c[0x0][0x178], !P3 ;  /* 0x00005e001c007a0c */ /* 0x000fe20005fc1270 */
[----:B------:R-:W-:Y:S01]  /*5ab30*/  IMAD.WIDE R8, R0, 0x2, R6 ;  /* 0x0000000200087825 */ /* 0x000fe200078e0206 */
[----:B------:R-:W-:-:S02]  /*5ab40*/  ISETP.LT.AND P4, PT, R25, c[0x0][0x178], !P3 ;  /* 0x00005e0019007a0c */ /* 0x000fc40005f81270 */
[----:B------:R-:W-:Y:S02]  /*5ab50*/  IADD3 R22, R3, 0xe8, RZ ;  /* 0x000000e803167810 */ /* 0x000fe40007ffe0ff */
[----:B------:R-:W-:Y:S02]  /*5ab60*/  PRMT R2, R17, 0x7632, R2 ;  /* 0x0000763211027816 */ /* 0x000fe40000000002 */
[----:B------:R-:W-:Y:S01]  /*5ab70*/  ISETP.GE.AND P2, PT, R22, c[0x0][0x17c], PT ;  /* 0x00005f0016007a0c */ /* 0x000fe20003f46270 */
[----:B---3--:R0:W-:Y:S01]  /*5ab80*/  @P5 STG.E.U16 [R20.64], R19 ;  /* 0x0000001314005986 */ /* 0x0081e2000c10150a */
[----:B------:R-:W-:Y:S01]  /*5ab90*/  ISETP.LT.AND P5, PT, R27, c[0x0][0x178], !P3 ;  /* 0x00005e001b007a0c */ /* 0x000fe20005fa1270 */
[----:B------:R1:W-:Y:S01]  /*5aba0*/  @P1 STG.E.U16 [R8.64], R11 ;  /* 0x0000000b08001986 */ /* 0x0003e2000c10150a */
[----:B------:R-:W-:Y:S02]  /*5abb0*/  ISETP.LT.AND P3, PT, R24, c[0x0][0x178], !P3 ;  /* 0x00005e0018007a0c */ /* 0x000fe40005f61270 */
[----:B0-----:R-:W-:Y:S01]  /*5abc0*/  IADD3 R20, R0, c[0x0][0x198], RZ ;  /* 0x0000660000147a10 */ /* 0x001fe20007ffe0ff */
[----:B--2---:R-:W-:-:S04]  /*5abd0*/  PRMT R0, R16, 0x7632, R0 ;  /* 0x0000763210007816 */ /* 0x004fc80000000000 */
        /* <DEDUP_REMOVED lines=29> */
[----:B------:R-:W-:Y:S01]  /*5adb0*/  ISETP.LT.AND P6, PT, R28, c[0x0][0x178], !P1 ;  /* 0x00005e001c007a0c */ /* 0x000fe20004fc1270 */
[----:B--2---:R0:W-:Y:S03]  /*5adc0*/  @P5 STG.E.U16 [R20.64], R19 ;  /* 0x0000001314005986 */ /* 0x0041e6000c10150a */
[----:B----4-:R1:W-:Y:S01]  /*5add0*/  @P2 STG.E.U16 [R8.64], R18 ;  /* 0x0000001208002986 */ /* 0x0103e2000c10150a */
        /* <DEDUP_REMOVED lines=8> */
[----:B---3--:R-:W-:-:S02]  /*5ae60*/  PRMT R0, R16, 0x7632, R0 ;  /* 0x0000763210007816 */ /* 0x008fc40000000000 */
[----:B------:R-:W-:Y:S01]  /*5ae70*/  PRMT R2, R17, 0x7632, R2 ;  /* 0x0000763211027816 */ /* 0x000fe20000000002 */
        /* <DEDUP_REMOVED lines=15> */
[----:B------:R-:W-:Y:S02]  /*5af70*/  ISETP.LT.AND P6, PT, R27, c[0x0][0x178], !P3 ;  /* 0x00005e001b007a0c */ /* 0x000fe40005fc1270 */
[----:B------:R-:W-:-:S03]  /*5af80*/  ISETP.LT.AND P5, PT, R25, c[0x0][0x178], !P3 ;  /* 0x00005e0019007a0c */ /* 0x000fc60005fa1270 */
[----:B--2---:R0:W-:Y:S04]  /*5af90*/  @P4 STG.E.U16 [R16.64], R9 ;  /* 0x0000000910004986 */ /* 0x0041e8000c10150a */
[----:B0-----:R-:W2:Y:S01]  /*5afa0*/  LDL.LU R16, [R1+0x718] ;  /* 0x0007180001107983 */ /* 0x001ea20000300800 */
[----:B------:R-:W3:Y:S01]  /*5afb0*/  LDL.LU R17, [R1+0x6f8] ;  /* 0x0006f80001117983 */ /* 0x000ee20000300800 */
[----:B------:R-:W-:Y:S01]  /*5afc0*/  ISETP.LT.AND P3, PT, R24, c[0x0][0x178], !P3 ;  /* 0x00005e0018007a0c */ /* 0x000fe20005f61270 */
[----:B------:R-:W-:-:S04]  /*5afd0*/  IMAD.WIDE R18, R0, 0x2, R14 ;  /* 0x0000000200127825 */ /* 0x000fc800078e020e */
[----:B------:R-:W-:-:S04]  /*5afe0*/  IMAD.WIDE R20, R0, 0x2, R12 ;  /* 0x0000000200147825 */ /* 0x000fc800078e020c */
[----:B------:R-:W-:Y:S01]  /*5aff0*/  IMAD.WIDE R8, R0, 0x2, R6 ;  /* 0x0000000200087825 */ /* 0x000fe200078e0206 */
[----:B------:R-:W-:Y:S02]  /*5b000*/  ISETP.LT.AND P4, PT, R25, c[0x0][0x178], !P2 ;  /* 0x00005e0019007a0c */ /* 0x000fe40005781270 */
[----:B------:R-:W-:-:S04]  /*5b010*/  IADD3 R22, R3, 0xec, RZ ;  /* 0x000000ec03167810 */ /* 0x000fc80007ffe0ff */
[----:B------:R-:W-:Y:S01]  /*5b020*/  ISETP.GE.AND P1, PT, R22, c[0x0][0x17c], PT ;  /* 0x00005f0016007a0c */ /* 0x000fe20003f26270 */
[----:B------:R-:W-:Y:S01]  /*5b030*/  PRMT R22, R11, 0x7632, R22 ;  /* 0x000076320b167816 */ /* 0x000fe20000000016 */
[----:B---3--:R-:W-:Y:S01]  /*5b040*/  @P6 STG.E.U16 [R18.64], R17 ;  /* 0x0000001112006986 */ /* 0x008fe2000c10150a */
[----:B------:R0:W-:Y:S01]  /*5b050*/  @P5 STG.E.U16 [R20.64], R11 ;  /* 0x0000000b14005986 */ /* 0x0001e2000c10150a */
[----:B------:R-:W-:Y:S02]  /*5b060*/  ISETP.LT.AND P6, PT, R28, c[0x0][0x178], !P2 ;  /* 0x00005e001c007a0c */ /* 0x000fe400057c1270 */
[----:B------:R-:W-:Y:S01]  /*5b070*/  ISETP.LT.AND P5, PT, R27, c[0x0][0x178], !P2 ;  /* 0x00005e001b007a0c */ /* 0x000fe200057a1270 */
[----:B------:R1:W-:Y:S01]  /*5b080*/  @P3 STG.E.U16 [R8.64], R29 ;  /* 0x0000001d08003986 */ /* 0x0003e2000c10150a */
[----:B------:R-:W-:Y:S02]  /*5b090*/  ISETP.LT.AND P2, PT, R24, c[0x0][0x178], !P2 ;  /* 0x00005e0018007a0c */ /* 0x000fe40005741270 */
[----:B------:R-:W-:-:S02]  /*5b0a0*/  PRMT R2, R17, 0x7632, R2 ;  /* 0x0000763211027816 */ /* 0x000fc40000000002 */
[----:B0-----:R-:W-:Y:S01]  /*5b0b0*/  IADD3 R20, R0, c[0x0][0x198], RZ ;  /* 0x0000660000147a10 */ /* 0x001fe20007ffe0ff */
[----:B--2---:R-:W-:Y:S01]  /*5b0c0*/  PRMT R0, R16, 0x7632, R0 ;  /* 0x0000763210007816 */ /* 0x004fe20000000000 */
[----:B------:R-:W2:Y:S03]  /*5b0d0*/  LDL.LU R11, [R1+0x768] ;  /* 0x00076800010b7983 */ /* 0x000ea60000300800 */
[----:B-1----:R-:W-:-:S04]  /*5b0e0*/  IMAD.WIDE R8, R20, 0x2, R4 ;  /* 0x0000000214087825 */ /* 0x002fc800078e0204 */
[----:B------:R-:W-:-:S04]  /*5b0f0*/  IMAD.WIDE R16, R20, 0x2, R14 ;  /* 0x0000000214107825 */ /* 0x000fc800078e020e */
[C---:B------:R-:W-:Y:S01]  /*5b100*/  IMAD.WIDE R18, R20.reuse, 0x2, R12 ;  /* 0x0000000214127825 */ /* 0x040fe200078e020c */
[----:B------:R0:W-:Y:S03]  /*5b110*/  @P6 STG.E.U16 [R8.64], R0 ;  /* 0x0000000008006986 */ /* 0x0001e6000c10150a */
[----:B------:R1:W-:Y:S02]  /*5b120*/  @P5 STG.E.U16 [R16.64], R2 ;  /* 0x0000000210005986 */ /* 0x0003e4000c10150a */
[----:B------:R-:W-:Y:S02]  /*5b130*/  @P4 STG.E.U16 [R18.64], R22 ;  /* 0x0000001612004986 */ /* 0x000fe4000c10150a */
        /* <DEDUP_REMOVED lines=11> */
[----:B------:R-:W2:Y:S02]  /*5b1f0*/  LDL.LU R17, [R1+0x728] ;  /* 0x0007280001117983 */ /* 0x000ea40000300800 */
[----:B------:R-:W-:Y:S01]  /*5b200*/  IMAD.WIDE R18, R0, 0x2, R14 ;  /* 0x0000000200127825 */ /* 0x000fe200078e020e */
[----:B------:R-:W-:Y:S02]  /*5b210*/  ISETP.LT.AND P5, PT, R25, c[0x0][0x178], !P1 ;  /* 0x00005e0019007a0c */ /* 0x000fe40004fa1270 */
[----:B------:R-:W-:Y:S01]  /*5b220*/  IADD3 R21, R3, 0xed, RZ ;  /* 0x000000ed03157810 */ /* 0x000fe20007ffe0ff */
[----:B------:R-:W-:-:S03]  /*5b230*/  ISETP.LT.AND P1, PT, R24, c[0x0][0x178], !P1 ;  /* 0x00005e0018007a0c */ /* 0x000fc60004f21270 */
[----:B------:R-:W-:Y:S01]  /*5b240*/  ISETP.GE.AND P3, PT, R21, c[0x0][0x17c], PT ;  /* 0x00005f0015007a0c */ /* 0x000fe20003f66270 */
[----:B------:R-:W-:Y:S01]  /*5b250*/  IMAD.WIDE R20, R0, 0x2, R12 ;  /* 0x0000000200147825 */ /* 0x000fe200078e020c */
[----:B----4-:R0:W-:Y:S04]  /*5b260*/  @P6 STG.E.U16 [R18.64], R16 ;  /* 0x0000001012006986 */ /* 0x0101e8000c10150a */
[----:B0-----:R-:W4:Y:S01]  /*5b270*/  LDL.LU R19, [R1+0x758] ;  /* 0x0007580001137983 */ /* 0x001f220000300800 */
[----:B------:R-:W-:Y:S01]  /*5b280*/  ISETP.LT.AND P6, PT, R28, c[0x0][0x178], !P3 ;  /* 0x00005e001c007a0c */ /* 0x000fe20005fc1270 */
[----:B--2---:R0:W-:Y:S01]  /*5b290*/  @P5 STG.E.U16 [R20.64], R17 ;  /* 0x0000001114005986 */ /* 0x0041e2000c10150a */
[----:B------:R-:W-:Y:S01]  /*5b2a0*/  ISETP.LT.AND P4, PT, R27, c[0x0][0x178], !P3 ;  /* 0x00005e001b007a0c */ /* 0x000fe20005f81270 */
[----:B------:R-:W-:Y:S01]  /*5b2b0*/  IMAD.WIDE R8, R0, 0x2, R6 ;  /* 0x0000000200087825 */ /* 0x000fe200078e0206 */
[----:B------:R-:W-:-:S02]  /*5b2c0*/  ISETP.LT.AND P5, PT, R25, c[0x0][0x178], !P3 ;  /* 0x00005e0019007a0c */ /* 0x000fc40005fa1270 */
[----:B------:R-:W-:Y:S02]  /*5b2d0*/  IADD3 R22, R3, 0xee, RZ ;  /* 0x000000ee03167810 */ /* 0x000fe40007ffe0ff */
[----:B------:R-:W-:Y:S01]  /*5b2e0*/  IADD3 R2, R0, c[0x0][0x198], RZ ;  /* 0x0000660000027a10 */ /* 0x000fe20007ffe0ff */
[----:B------:R1:W-:Y:S01]  /*5b2f0*/  @P1 STG.E.U16 [R8.64], R26 ;  /* 0x0000001a08001986 */ /* 0x0003e2000c10150a */
[----:B------:R-:W-:Y:S01]  /*5b300*/  ISETP.GE.AND P2, PT, R22, c[0x0][0x17c], PT ;  /* 0x00005f0016007a0c */ /* 0x000fe20003f46270 */
[----:B------:R-:W-:Y:S01]  /*5b310*/  PRMT R22, R17, 0x7632, R22 ;  /* 0x0000763211167816 */ /* 0x000fe20000000016 */
[----:B0-----:R-:W-:Y:S01]  /*5b320*/  PRMT R21, R16, 0x7632, R21 ;  /* 0x0000763210157816 */ /* 0x001fe20000000015 */
[----:B------:R-:W-:-:S04]  /*5b330*/  IMAD.WIDE R16, R2, 0x2, R14 ;  /* 0x0000000202107825 */ /* 0x000fc800078e020e */
[----:B-1----:R-:W-:Y:S01]  /*5b340*/  IMAD.WIDE R8, R2, 0x2, R4 ;  /* 0x0000000202087825 */ /* 0x002fe200078e0204 */
[----:B------:R-:W-:Y:S02]  /*5b350*/  IADD3 R0, R3, 0xef, RZ ;  /* 0x000000ef03007810 */ /* 0x000fe40007ffe0ff */
[----:B------:R-:W-:Y:S02]  /*5b360*/  ISETP.LT.AND P3, PT, R24, c[0x0][0x178], !P3 ;  /* 0x00005e0018007a0c */ /* 0x000fe40005f61270 */
[----:B------:R-:W-:Y:S01]  /*5b370*/  ISETP.GE.AND P1, PT, R0, c[0x0][0x17c], PT ;  /* 0x00005f0000007a0c */ /* 0x000fe20003f26270 */
[----:B------:R-:W-:Y:S01]  /*5b380*/  IADD3 R0, R2, c[0x0][0x198], RZ ;  /* 0x0000660002007a10 */ /* 0x000fe20007ffe0ff */
[----:B------:R-:W-:Y:S02]  /*5b390*/  PRMT R26, R26, 0x7632, R26 ;  /* 0x000076321a1a7816 */ /* 0x000fe4000000001a */
[----:B----4-:R-:W-:Y:S01]  /*5b3a0*/  PRMT R20, R19, 0x7632, R20 ;  /* 0x0000763213147816 */ /* 0x010fe20000000014 */
[----:B------:R-:W-:-:S04]  /*5b3b0*/  IMAD.WIDE R18, R2, 0x2, R12 ;  /* 0x0000000202127825 */ /* 0x000fc800078e020c */
[----:B------:R-:W-:Y:S01]  /*5b3c0*/  @P6 STG.E.U16 [R8.64], R20 ;  /* 0x0000001408006986 */ /* 0x000fe2000c10150a */
[----:B------:R0:W-:Y:S02]  /*5b3d0*/  @P4 STG.E.U16 [R16.64], R21 ;  /* 0x0000001510004986 */ /* 0x0001e4000c10150a */
[----:B------:R1:W-:Y:S01]  /*5b3e0*/  @P5 STG.E.U16 [R18.64], R22 ;  /* 0x0000001612005986 */ /* 0x0003e2000c10150a */
[----:B------:R-:W-:Y:S01]  /*5b3f0*/  ISETP.LT.AND P5, PT, R28, c[0x0][0x178], !P2 ;  /* 0x00005e001c007a0c */ /* 0x000fe200057a1270 */
[----:B0-----:R-:W-:-:S04]  /*5b400*/  IMAD.WIDE R16, R0, 0x2, R4 ;  /* 0x0000000200107825 */ /* 0x001fc800078e0204 */
[----:B-1----:R-:W-:-:S05]  /*5b410*/  IMAD.WIDE R18, R2, 0x2, R6 ;  /* 0x0000000202127825 */ /* 0x002fca00078e0206 */
[----:B------:R0:W-:Y:S03]  /*5b420*/  @P3 STG.E.U16 [R18.64], R26 ;  /* 0x0000001a12003986 */ /* 0x0001e6000c10150a */
[----:B------:R1:W-:Y:S01]  /*5b430*/  @P5 STG.E.U16 [R16.64], R11 ;  /* 0x0000000b10005986 */ /* 0x0003e2000c10150a */
[----:B0-----:R-:W2:Y:S01]  /*5b440*/  LDL.LU R26, [R1+0x60c] ;  /* 0x00060c00011a7983 */ /* 0x001ea20000300800 */
[----:B-1----:R-:W4:Y:S01]  /*5b450*/  LDL R17, [R1+0x708] ;  /* 0x0007080001117983 */ /* 0x002f220000100800 */
[----:B------:R-:W-:Y:S02]  /*5b460*/  ISETP.LT.AND P6, PT, R27, c[0x0][0x178], !P2 ;  /* 0x00005e001b007a0c */ /* 0x000fe400057c1270 */
[----:B------:R-:W-:Y:S01]  /*5b470*/  ISETP.LT.AND P4, PT, R25, c[0x0][0x178], !P2 ;  /* 0x00005e0019007a0c */ /* 0x000fe20005781270 */
[----:B------:R-:W-:Y:S02]  /*5b480*/  ISETP.LT.AND P2, PT, R24, c[0x0][0x178], !P2 ;  /* 0x00005e0018007a0c */ /* 0x000fe40005741270 */
[----:B------:R-:W-:Y:S01]  /*5b490*/  IMAD.WIDE R8, R0, 0x2, R14 ;  /* 0x0000000200087825 */ /* 0x000fe200078e020e */
[----:B------:R-:W-:-:S03]  /*5b4a0*/  ISETP.LT.AND P5, PT, R28, c[0x0][0x178], !P1 ;  /* 0x00005e001c007a0c */ /* 0x000fc60004fa1270 */
[----:B------:R-:W-:Y:S01]  /*5b4b0*/  IMAD.WIDE R18, R0, 0x2, R12 ;  /* 0x0000000200127825 */ /* 0x000fe200078e020c */
[----:B------:R-:W-:-:S03]  /*5b4c0*/  IADD3 R2, R3, 0xf0, RZ ;  /* 0x000000f003027810 */ /* 0x000fc60007ffe0ff */
[----:B---3--:R0:W-:Y:S01]  /*5b4d0*/  @P6 STG.E.U16 [R8.64], R29 ;  /* 0x0000001d08006986 */ /* 0x0081e2000c10150a */
[----:B------:R-:W-:Y:S01]  /*5b4e0*/  ISETP.GE.AND P3, PT, R2, c[0x0][0x17c], PT ;  /* 0x00005f0002007a0c */ /* 0x000fe20003f66270 */
[----:B------:R-:W-:Y:S01]  /*5b4f0*/  PRMT R2, R29, 0x7632, R2 ;  /* 0x000076321d027816 */ /* 0x000fe20000000002 */
[----:B------:R-:W-:Y:S01]  /*5b500*/  ISETP.LT.AND P6, PT, R24, c[0x0][0x178], !P1 ;  /* 0x00005e0018007a0c */ /* 0x000fe20004fc1270 */
[C---:B0-----:R-:W-:Y:S01]  /*5b510*/  IMAD.WIDE R8, R0.reuse, 0x2, R6 ;  /* 0x0000000200087825 */ /* 0x041fe200078e0206 */
[----:B------:R-:W-:Y:S01]  /*5b520*/  IADD3 R0, R0, c[0x0][0x198], RZ ;  /* 0x0000660000007a10 */ /* 0x000fe20007ffe0ff */
[----:B----4-:R0:W-:Y:S03]  /*5b530*/  @P4 STG.E.U16 [R18.64], R17 ;  /* 0x0000001112004986 */ /* 0x0101e6000c10150a */
[----:B------:R1:W-:Y:S01]  /*5b540*/  @P2 STG.E.U16 [R8.64], R10 ;  /* 0x0000000a08002986 */ /* 0x0003e2000c10150a */
[----:B------:R-:W-:-:S02]  /*5b550*/  ISETP.LT.AND P4, PT, R27, c[0x0][0x178], !P1 ;  /* 0x00005e001b007a0c */ /* 0x000fc40004f81270 */
[----:B------:R-:W-:Y:S02]  /*5b560*/  ISETP.LT.AND P2, PT, R25, c[0x0][0x178], !P1 ;  /* 0x00005e0019007a0c */ /* 0x000fe40004f41270 */
[----:B0-----:R-:W-:Y:S02]  /*5b570*/  IADD3 R18, R3, 0xf1, RZ ;  /* 0x000000f103127810 */ /* 0x001fe40007ffe0ff */
[----:B-1----:R-:W-:Y:S01]  /*5b580*/  PRMT R10, R11, 0x7632, R10 ;  /* 0x000076320b0a7816 */ /* 0x002fe2000000000a */
[----:B------:R-:W-:Y:S01]  /*5b590*/  IMAD.WIDE R16, R0, 0x2, R4 ;  /* 0x0000000200107825 */ /* 0x000fe200078e0204 */
[----:B------:R-:W3:Y:S03]  /*5b5a0*/  LDL R11, [R1+0x5c] ;  /* 0x00005c00010b7983 */ /* 0x000ee60000100800 */
[----:B------:R-:W4:Y:S01]  /*5b5b0*/  LDL.LU R29, [R1+0x5fc] ;  /* 0x0005fc00011d7983 */ /* 0x000f220000300800 */
[----:B------:R-:W-:-:S02]  /*5b5c0*/  ISETP.GE.AND P1, PT, R18, c[0x0][0x17c], PT ;  /* 0x00005f0012007a0c */ /* 0x000fc40003f26270 */
[----:B------:R-:W2:Y:S04]  /*5b5d0*/  LDL.LU R18, [R1+0x61c] ;  /* 0x00061c0001127983 */ /* 0x000ea80000300800 */
[----:B------:R0:W-:Y:S04]  /*5b5e0*/  @P5 STG.E.U16 [R16.64], R10 ;  /* 0x0000000a10005986 */ /* 0x0001e8000c10150a */
[----:B0-----:R-:W2:Y:S01]  /*5b5f0*/  LDL.LU R17, [R1+0x708] ;  /* 0x0007080001117983 */ /* 0x001ea20000300800 */
[----:B------:R-:W-:Y:S01]  /*5b600*/  IMAD.WIDE R8, R0, 0x2, R14 ;  /* 0x0000000200087825 */ /* 0x000fe200078e020e */
[----:B------:R-:W-:-:S04]  /*5b610*/  ISETP.LT.AND P5, PT, R27, c[0x0][0x178], !P3 ;  /* 0x00005e001b007a0c */ /* 0x000fc80005fa1270 */
[----:B------:R0:W-:Y:S01]  /*5b620*/  @P4 STG.E.U16 [R8.64], R2 ;  /* 0x0000000208004986 */ /* 0x0001e2000c10150a */
[----:B------:R-:W-:Y:S01]  /*5b630*/  ISETP.LT.AND P4, PT, R28, c[0x0][0x178], !P3 ;  /* 0x00005e001c007a0c */ /* 0x000fe20005f81270 */
[----:B0-----:R-:W-:Y:S01]  /*5b640*/  IMAD.WIDE R8, R0, 0x2, R6 ;  /* 0x0000000200087825 */ /* 0x001fe200078e0206 */
[----:B--2---:R-:W-:-:S03]  /*5b650*/  PRMT R10, R17, 0x7632, R10 ;  /* 0x00007632110a7816 */ /* 0x004fc6000000000a */
[----:B------:R-:W-:Y:S01]  /*5b660*/  IMAD.WIDE R16, R0, 0x2, R12 ;  /* 0x0000000200107825 */ /* 0x000fe200078e020c */
[----:B------:R-:W-:-:S04]  /*5b670*/  PRMT R2, R10, 0x7632, R2 ;  /* 0x000076320a027816 */ /* 0x000fc80000000002 */
[----:B------:R0:W-:Y:S01]  /*5b680*/  @P2 STG.E.U16 [R16.64], R10 ;  /* 0x0000000a10002986 */ /* 0x0001e2000c10150a */
[----:B------:R1:W-:Y:S01]  /*5b690*/  @P6 STG.E.U16 [R8.64], R2 ;  /* 0x0000000208006986 */ /* 0x0003e2000c10150a */
[----:B------:R-:W-:Y:S01]  /*5b6a0*/  ISETP.LT.AND P6, PT, R25, c[0x0][0x178], !P3 ;  /* 0x00005e0019007a0c */ /* 0x000fe20005fc1270 */
[----:B------:R-:W-:Y:S01]  /*5b6b0*/  ISETP.LT.AND P3, PT, R24, c[0x0][0x178], !P3 ;  /* 0x00005e0018007a0c */ /* 0x000fe20005f61270 */
[----:B0-----:R-:W-:Y:S01]  /*5b6c0*/  IADD3 R10, R0, c[0x0][0x198], RZ ;  /* 0x00006600000a7a10 */ /* 0x001fe20007ffe0ff */
[----:B------:R-:W-:-:S04]  /*5b6d0*/  IADD3 R0, R3, 0xf2, RZ ;  /* 0x000000f203007810 */ /* 0x000fc80007ffe0ff */
[----:B-1----:R-:W-:-:S04]  /*5b6e0*/  IMAD.WIDE R8, R10, 0x2, R4 ;  /* 0x000000020a087825 */ /* 0x002fc800078e0204 */
[----:B------:R-:W-:Y:S01]  /*5b6f0*/  IMAD.WIDE R16, R10, 0x2, R14 ;  /* 0x000000020a107825 */ /* 0x000fe200078e020e */
[----:B------:R-:W-:-:S03]  /*5b700*/  ISETP.GE.AND P2, PT, R0, c[0x0][0x17c], PT ;  /* 0x00005f0000007a0c */ /* 0x000fc60003f46270 */
[----:B------:R-:W-:Y:S01]  /*5b710*/  PRMT R0, R18, 0x7632, R0 ;  /* 0x0000763212007816 */ /* 0x000fe20000000000 */
[----:B------:R0:W-:Y:S01]  /*5b720*/  @P4 STG.E.U16 [R8.64], R18 ;  /* 0x0000001208004986 */ /* 0x0001e2000c10150a */
[----:B------:R1:W-:Y:S01]  /*5b730*/  @P5 STG.E.U16 [R16.64], R26 ;  /* 0x0000001a10005986 */ /* 0x0003e2000c10150a */
[----:B------:R-:W-:Y:S01]  /*5b740*/  PRMT R2, R26, 0x7632, R2 ;  /* 0x000076321a027816 */ /* 0x000fe20000000002 */
[C---:B0-----:R-:W-:Y:S01]  /*5b750*/  IMAD.WIDE R8, R10.reuse, 0x2, R12 ;  /* 0x000000020a087825 */ /* 0x041fe200078e020c */
[----:B------:R-:W-:-:S03]  /*5b760*/  IADD3 R18, R10, c[0x0][0x198], RZ ;  /* 0x000066000a127a10 */ /* 0x000fc60007ffe0ff */
[----:B-1----:R-:W-:Y:S01]  /*5b770*/  IMAD.WIDE R16, R10, 0x2, R6 ;  /* 0x000000020a107825 */ /* 0x002fe200078e0206 */
[----:B------:R-:W-:Y:S01]  /*5b780*/  IADD3 R10, R3, 0xf3, RZ ;  /* 0x000000f3030a7810 */ /* 0x000fe20007ffe0ff */
[----:B------:R-:W2:Y:S04]  /*5b790*/  LDL.LU R26, [R1+0x63c] ;  /* 0x00063c00011a7983 */ /* 0x000ea80000300800 */
[----:B----4-:R-:W-:Y:S01]  /*5b7a0*/  @P6 STG.E.U16 [R8.64], R29 ;  /* 0x0000001d08006986 */ /* 0x010fe2000c10150a */
[----:B---3--:R0:W-:Y:S01]  /*5b7b0*/  @P3 STG.E.U16 [R16.64], R11 ;  /* 0x0000000b10003986 */ /* 0x0081e2000c10150a */
[----:B------:R-:W-:Y:S02]  /*5b7c0*/  ISETP.GE.AND P3, PT, R10, c[0x0][0x17c], PT ;  /* 0x00005f000a007a0c */ /* 0x000fe40003f66270 */
[----:B0-----:R-:W3:Y:S01]  /*5b7d0*/  LDL.LU R11, [R1+0x1868] ;  /* 0x00186800010b7983 */ /* 0x001ee20000300800 */
[----:B------:R-:W4:Y:S01]  /*5b7e0*/  LDL.LU R10, [R1+0x5c] ;  /* 0x00005c00010a7983 */ /* 0x000f220000300800 */
[----:B------:R-:W-:-:S02]  /*5b7f0*/  ISETP.LT.AND P4, PT, R28, c[0x0][0x178], !P1 ;  /* 0x00005e001c007a0c */ /* 0x000fc40004f81270 */
[----:B------:R-:W-:Y:S02]  /*5b800*/  ISETP.LT.AND P5, PT, R27, c[0x0][0x178], !P1 ;  /* 0x00005e001b007a0c */ /* 0x000fe40004fa1270 */
[----:B------:R-:W-:Y:S01]  /*5b810*/  ISETP.LT.AND P6, PT, R25, c[0x0][0x178], !P1 ;  /* 0x00005e0019007a0c */ /* 0x000fe20004fc1270 */
[----:B------:R-:W-:Y:S01]  /*5b820*/  IMAD.WIDE R8, R18, 0x2, R4 ;  /* 0x0000000212087825 */ /* 0x000fe200078e0204 */
[----:B------:R-:W-:-:S03]  /*5b830*/  ISETP.LT.AND P1, PT, R24, c[0x0][0x178], !P1 ;  /* 0x00005e0018007a0c */ /* 0x000fc60004f21270 */
[C---:B------:R-:W-:Y:S01]  /*5b840*/  IMAD.WIDE R16, R18.reuse, 0x2, R14 ;  /* 0x0000000212107825 */ /* 0x040fe200078e020e */
[----:B------:R-:W-:Y:S02]  /*5b850*/  PRMT R19, R29, 0x7632, R19 ;  /* 0x000076321d137816 */ /* 0x000fe40000000013 */
[----:B------:R-:W2:Y:S04]  /*5b860*/  LDL.LU R29, [R1+0xc] ;  /* 0x00000c00011d7983 */ /* 0x000ea80000300800 */
[----:B------:R0:W-:Y:S01]  /*5b870*/  @P4 STG.E.U16 [R8.64], R0 ;  /* 0x0000000008004986 */ /* 0x0001e2000c10150a */
[----:B------:R-:W-:Y:S02]  /*5b880*/  @P5 STG.E.U16 [R16.64], R2 ;  /* 0x0000000210005986 */ /* 0x000fe4000c10150a */
[----:B0-----:R-:W-:-:S05]  /*5b890*/  IMAD.WIDE R8, R18, 0x2, R12 ;  /* 0x0000000212087825 */ /* 0x001fca00078e020c */
[----:B------:R0:W-:Y:S01]  /*5b8a0*/  @P6 STG.E.U16 [R8.64], R19 ;  /* 0x0000001308006986 */ /* 0x0001e2000c10150a */
[----:B----4-:R-:W-:Y:S01]  /*5b8b0*/  PRMT R0, R10, 0x7632, R0 ;  /* 0x000076320a007816 */ /* 0x010fe20000000000 */
[C---:B------:R-:W-:Y:S02]  /*5b8c0*/  IADD3 R10, R18.reuse, c[0x0][0x198], RZ ;  /* 0x00006600120a7a10 */ /* 0x040fe40007ffe0ff */
[----:B0-----:R-:W-:-:S05]  /*5b8d0*/  IMAD.WIDE R18, R18, 0x2, R6 ;  /* 0x0000000212127825 */ /* 0x001fca00078e0206 */
[----:B------:R0:W-:Y:S04]  /*5b8e0*/  @P1 STG.E.U16 [R18.64], R0 ;  /* 0x0000000012001986 */ /* 0x0001e8000c10150a */
[----:B0-----:R-:W4:Y:S01]  /*5b8f0*/  LDL.LU R18, [R1+0x65c] ;  /* 0x00065c0001127983 */ /* 0x001f220000300800 */
[----:B------:R-:W3:Y:S01]  /*5b900*/  LDL.LU R19, [R1+0x62c] ;  /* 0x00062c0001137983 */ /* 0x000ee20000300800 */
[----:B------:R-:W-:Y:S02]  /*5b910*/  ISETP.LT.AND P4, PT, R28, c[0x0][0x178], !P2 ;  /* 0x00005e001c007a0c */ /* 0x000fe40005781270 */
[----:B------:R-:W-:Y:S02]  /*5b920*/  ISETP.LT.AND P5, PT, R27, c[0x0][0x178], !P2 ;  /* 0x00005e001b007a0c */ /* 0x000fe400057a1270 */
[----:B------:R-:W-:Y:S01]  /*5b930*/  ISETP.LT.AND P6, PT, R25, c[0x0][0x178], !P2 ;  /* 0x00005e0019007a0c */ /* 0x000fe200057c1270 */
[----:B------:R-:W-:-:S04]  /*5b940*/  IMAD.WIDE R8, R10, 0x2, R4 ;  /* 0x000000020a087825 */ /* 0x000fc800078e0204 */
[----:B------:R-:W-:Y:S01]  /*5b950*/  IMAD.WIDE R16, R10, 0x2, R14 ;  /* 0x000000020a107825 */ /* 0x000fe200078e020e */
[----:B------:R-:W-:Y:S02]  /*5b960*/  ISETP.LT.AND P2, PT, R24, c[0x0][0x178], !P2 ;  /* 0x00005e0018007a0c */ /* 0x000fe40005741270 */
[----:B------:R-:W-:Y:S02]  /*5b970*/  IADD3 R2, R3, 0xf4, RZ ;  /* 0x000000f403027810 */ /* 0x000fe40007ffe0ff */
[----:B------:R-:W-:Y:S02]  /*5b980*/  IADD3 R0, R10, c[0x0][0x198], RZ ;  /* 0x000066000a007a10 */ /* 0x000fe40007ffe0ff */
[----:B--2---:R-:W-:Y:S02]  /*5b990*/  PRMT R21, R26, 0x7632, R21 ;  /* 0x000076321a157816 */ /* 0x004fe40000000015 */
[----:B------:R-:W-:Y:S01]  /*5b9a0*/  ISETP.GE.AND P1, PT, R2, c[0x0][0x17c], PT ;  /* 0x00005f0002007a0c */ /* 0x000fe20003f26270 */
[----:B----4-:R0:W-:Y:S01]  /*5b9b0*/  @P4 STG.E.U16 [R8.64], R18 ;  /* 0x0000001208004986 */ /* 0x0101e2000c10150a */
[----:B------:R1:W-:Y:S01]  /*5b9c0*/  @P5 STG.E.U16 [R16.64], R26 ;  /* 0x0000001a10005986 */ /* 0x0003e2000c10150a */
[----:B------:R-:W-:-:S02]  /*5b9d0*/  ISETP.LT.AND P5, PT, R28, c[0x0][0x178], !P3 ;  /* 0x00005e001c007a0c */ /* 0x000fc40005fa1270 */
[----:B------:R-:W-:Y:S01]  /*5b9e0*/  ISETP.LT.AND P4, PT, R27, c[0x0][0x178], !P3 ;  /* 0x00005e001b007a0c */ /* 0x000fe20005f81270 */
[----:B0-----:R-:W-:Y:S01]  /*5b9f0*/  IMAD.WIDE R8, R10, 0x2, R12 ;  /* 0x000000020a087825 */ /* 0x001fe200078e020c */
[----:B------:R-:W-:Y:S02]  /*5ba00*/  PRMT R20, R18, 0x7632, R20 ;  /* 0x0000763212147816 */ /* 0x000fe40000000014 */
[----:B---3--:R-:W-:Y:S01]  /*5ba10*/  PRMT R2, R19, 0x7632, R2 ;  /* 0x0000763213027816 */ /* 0x008fe20000000002 */
[----:B-1----:R-:W2:Y:S04]  /*5ba20*/  LDL.LU R26, [R1+0x64c] ;  /* 0x00064c00011a7983 */ /* 0x002ea80000300800 */
[----:B------:R0:W-:Y:S01]  /*5ba30*/  @P6 STG.E.U16 [R8.64], R19 ;  /* 0x0000001308006986 */ /* 0x0001e2000c10150a */
[----:B------:R-:W-:Y:S01]  /*5ba40*/  ISETP.LT.AND P6, PT, R25, c[0x0][0x178], !P3 ;  /* 0x00005e0019007a0c */ /* 0x000fe20005fc1270 */
[----:B------:R-:W-:-:S04]  /*5ba50*/  IMAD.WIDE R16, R0, 0x2, R4 ;  /* 0x0000000200107825 */ /* 0x000fc800078e0204 */
[----:B0-----:R-:W-:-:S04]  /*5ba60*/  IMAD.WIDE R8, R10, 0x2, R6 ;  /* 0x000000020a087825 */ /* 0x001fc800078e0206 */
[C---:B------:R-:W-:Y:S01]  /*5ba70*/  IMAD.WIDE R18, R0.reuse, 0x2, R14 ;  /* 0x0000000200127825 */ /* 0x040fe200078e020e */
[----:B------:R0:W-:Y:S01]  /*5ba80*/  @P2 STG.E.U16 [R8.64], R29 ;  /* 0x0000001d08002986 */ /* 0x0001e2000c10150a */
[----:B------:R-:W-:Y:S02]  /*5ba90*/  PRMT R10, R29, 0x7632, R10 ;  /* 0x000076321d0a7816 */ /* 0x000fe4000000000a */
[----:B------:R-:W-:Y:S02]  /*5baa0*/  @P5 STG.E.U16 [R16.64], R20 ;  /* 0x0000001410005986 */ /* 0x000fe4000c10150a */
[----:B------:R1:W-:Y:S02]  /*5bab0*/  @P4 STG.E.U16 [R18.64], R21 ;  /* 0x0000001512004986 */ /* 0x0003e4000c10150a */
[----:B0-----:R-:W-:Y:S01]  /*5bac0*/  IMAD.WIDE R8, R0, 0x2, R12 ;  /* 0x0000000200087825 */ /* 0x001fe200078e020c */
[----:B------:R-:W3:Y:S03]  /*5bad0*/  LDL.LU R29, [R1+0x4c] ;  /* 0x00004c00011d7983 */ /* 0x000ee60000300800 */
[----:B-1----:R-:W4:Y:S01]  /*5bae0*/  LDL.LU R21, [R1+0x66c] ;  /* 0x00066c0001157983 */ /* 0x002f220000300800 */
[----:B------:R0:W-:Y:S04]  /*5baf0*/  @P6 STG.E.U16 [R8.64], R2 ;  /* 0x0000000208006986 */ /* 0x0001e8000c10150a */
[----:B0-----:R-:W3:Y:S01]  /*5bb00*/  LDL.LU R2, [R1+0x68c] ;  /* 0x00068c0001027983 */ /* 0x001ee20000300800 */
[----:B------:R-:W-:-:S02]  /*5bb10*/  ISETP.LT.AND P3, PT, R24, c[0x0][0x178], !P3 ;  /* 0x00005e0018007a0c */ /* 0x000fc40005f61270 */
[----:B------:R-:W-:Y:S02]  /*5bb20*/  ISETP.LT.AND P2, PT, R28, c[0x0][0x178], !P1 ;  /* 0x00005e001c007a0c */ /* 0x000fe40004f41270 */
[----:B------:R-:W-:Y:S02]  /*5bb30*/  ISETP.LT.AND P5, PT, R27, c[0x0][0x178], !P1 ;  /* 0x00005e001b007a0c */ /* 0x000fe40004fa1270 */
[----:B------:R-:W-:Y:S01]  /*5bb40*/  ISETP.LT.AND P4, PT, R25, c[0x0][0x178], !P1 ;  /* 0x00005e0019007a0c */ /* 0x000fe20004f81270 */
[C---:B------:R-:W-:Y:S01]  /*5bb50*/  IMAD.WIDE R16, R0.reuse, 0x2, R6 ;  /* 0x0000000200107825 */ /* 0x040fe200078e0206 */
[----:B------:R-:W-:Y:S02]  /*5bb60*/  IADD3 R20, R0, c[0x0][0x198], RZ ;  /* 0x0000660000147a10 */ /* 0x000fe40007ffe0ff */
[----:B------:R-:W-:-:S03]  /*5bb70*/  IADD3 R18, R3, 0xf5, RZ ;  /* 0x000000f503127810 */ /* 0x000fc60007ffe0ff */
[----:B------:R-:W-:Y:S01]  /*5bb80*/  IMAD.WIDE R8, R20, 0x2, R4 ;  /* 0x0000000214087825 */ /* 0x000fe200078e0204 */
[----:B------:R-:W-:Y:S01]  /*5bb90*/  ISETP.GE.AND P6, PT, R18, c[0x0][0x17c], PT ;  /* 0x00005f0012007a0c */ /* 0x000fe20003fc6270 */
[----:B------:R0:W-:Y:S02]  /*5bba0*/  @P3 STG.E.U16 [R16.64], R10 ;  /* 0x0000000a10003986 */ /* 0x0001e4000c10150a */
[----:B------:R-:W-:Y:S01]  /*5bbb0*/  IMAD.WIDE R18, R20, 0x2, R12 ;  /* 0x0000000214127825 */ /* 0x000fe200078e020c */
[----:B------:R-:W-:Y:S02]  /*5bbc0*/  IADD3 R0, R3, 0xf6, RZ ;  /* 0x000000f603007810 */ /* 0x000fe40007ffe0ff */
[----:B------:R-:W-:Y:S01]  /*5bbd0*/  ISETP.LT.AND P1, PT, R24, c[0x0][0x178], !P1 ;  /* 0x00005e0018007a0c */ /* 0x000fe20004f21270 */
[----:B0-----:R-:W-:Y:S01]  /*5bbe0*/  IMAD.WIDE R16, R20, 0x2, R14 ;  /* 0x0000000214107825 */ /* 0x001fe200078e020e */
[----:B------:R-:W-:Y:S02]  /*5bbf0*/  ISETP.GE.AND P3, PT, R0, c[0x0][0x17c], PT ;  /* 0x00005f0000007a0c */ /* 0x000fe40003f66270 */
[----:B--2---:R-:W-:-:S02]  /*5bc00*/  PRMT R22, R26, 0x7632, R22 ;  /* 0x000076321a167816 */ /* 0x004fc40000000016 */
[----:B----4-:R-:W-:Y:S01]  /*5bc10*/  PRMT R10, R21, 0x7632, R10 ;  /* 0x00007632150a7816 */ /* 0x010fe2000000000a */
[----:B---3--:R0:W-:Y:S01]  /*5bc20*/  @P2 STG.E.U16 [R8.64], R2 ;  /* 0x0000000208002986 */ /* 0x0081e2000c10150a */
[----:B------:R1:W-:Y:S02]  /*5bc30*/  @P5 STG.E.U16 [R16.64], R21 ;  /* 0x0000001510005986 */ /* 0x0003e4000c10150a */
[----:B------:R2:W-:Y:S01]  /*5bc40*/  @P4 STG.E.U16 [R18.64], R26 ;  /* 0x0000001a12004986 */ /* 0x0005e2000c10150a */
[----:B------:R-:W-:Y:S02]  /*5bc50*/  ISETP.LT.AND P5, PT, R28, c[0x0][0x178], !P6 ;  /* 0x00005e001c007a0c */ /* 0x000fe400077a1270 */
[----:B------:R-:W-:Y:S02]  /*5bc60*/  ISETP.LT.AND P4, PT, R27, c[0x0][0x178], !P6 ;  /* 0x00005e001b007a0c */ /* 0x000fe40007781270 */
[----:B------:R-:W-:Y:S02]  /*5bc70*/  PRMT R0, R2, 0x7632, R0 ;  /* 0x0000763202007816 */ /* 0x000fe40000000000 */
[----:B------:R-:W-:-:S02]  /*5bc80*/  ISETP.LT.AND P2, PT, R25, c[0x0][0x178], !P6 ;  /* 0x00005e0019007a0c */ /* 0x000fc40007741270 */
[C---:B0-----:R-:W-:Y:S01]  /*5bc90*/  IADD3 R2, R20.reuse, c[0x0][0x198], RZ ;  /* 0x0000660014027a10 */ /* 0x041fe20007ffe0ff */
[----:B------:R-:W-:-:S04]  /*5bca0*/  IMAD.WIDE R8, R20, 0x2, R6 ;  /* 0x0000000214087825 */ /* 0x000fc800078e0206 */
[----:B-1----:R-:W-:-:S04]  /*5bcb0*/  IMAD.WIDE R16, R2, 0x2, R4 ;  /* 0x0000000202107825 */ /* 0x002fc800078e0204 */
[----:B--2---:R-:W-:-:S04]  /*5bcc0*/  IMAD.WIDE R18, R2, 0x2, R14 ;  /* 0x0000000202127825 */ /* 0x004fc800078e020e */
[----:B------:R-:W-:Y:S01]  /*5bcd0*/  IMAD.WIDE R20, R2, 0x2, R12 ;  /* 0x0000000202147825 */ /* 0x000fe200078e020c */
[----:B------:R-:W-:Y:S01]  /*5bce0*/  ISETP.LT.AND P6, PT, R24, c[0x0][0x178], !P6 ;  /* 0x00005e0018007a0c */ /* 0x000fe200077c1270 */
[----:B------:R0:W-:Y:S04]  /*5bcf0*/  @P1 STG.E.U16 [R8.64], R29 ;  /* 0x0000001d08001986 */ /* 0x0001e8000c10150a */
[----:B------:R-:W2:Y:S01]  /*5bd00*/  LDL.LU R24, [R1+0x69c] ;  /* 0x00069c0001187983 */ /* 0x000ea20000300800 */
[----:B------:R-:W-:Y:S02]  /*5bd10*/  @P5 STG.E.U16 [R16.64], R0 ;  /* 0x0000000010005986 */ /* 0x000fe4000c10150a */
[----:B------:R-:W3:Y:S01]  /*5bd20*/  LDL.LU R26, [R1+0x67c] ;  /* 0x00067c00011a7983 */ /* 0x000ee20000300800 */
[----:B------:R-:W-:Y:S01]  /*5bd30*/  PRMT R23, R29, 0x7632, R23 ;  /* 0x000076321d177816 */ /* 0x000fe20000000017 */
[----:B------:R-:W-:Y:S01]  /*5bd40*/  @P4 STG.E.U16 [R18.64], R10 ;  /* 0x0000000a12004986 */ /* 0x000fe2000c10150a */
[----:B------:R1:W-:Y:S03]  /*5bd50*/  @P2 STG.E.U16 [R20.64], R22 ;  /* 0x0000001614002986 */ /* 0x0003e6000c10150a */
[----:B0-----:R-:W4:Y:S04]  /*5bd60*/  LDL.LU R29, [R1+0x3c] ;  /* 0x00003c00011d7983 */ /* 0x001f280000300800 */
[----:B-1----:R-:W2:Y:S01]  /*5bd70*/  LDL.LU R21, [R1+0x6bc] ;  /* 0x0006bc0001157983 */ /* 0x002ea20000300800 */
[----:B------:R-:W2:Y:S02]  /*5bd80*/  LDL.LU R22, [R1+0x10e0] ;  /* 0x0010e00001167983 */ /* 0x000ea40000300800 */
[----:B------:R-:W-:Y:S01]  /*5bd90*/  IMAD.WIDE R8, R2, 0x2, R6 ;  /* 0x0000000202087825 */ /* 0x000fe200078e0206 */
[----:B------:R-:W-:-:S02]  /*5bda0*/  ISETP.LT.AND P2, PT, R27, c[0x0][0x178], !P3 ;  /* 0x00005e001b007a0c */ /* 0x000fc40005f41270 */
[----:B------:R-:W3:Y:S04]  /*5bdb0*/  LDL.LU R27, [R1+0x6ec] ;  /* 0x0006ec00011b7983 */ /* 0x000ee80000300800 */
[----:B------:R0:W-:Y:S04]  /*5bdc0*/  @P6 STG.E.U16 [R8.64], R23 ;  /* 0x0000001708006986 */ /* 0x0001e8000c10150a */
[----:B0-----:R-:W4:Y:S01]  /*5bdd0*/  LDL.LU R23, [R1+0x10d8] ;  /* 0x0010d80001177983 */ /* 0x001f220000300800 */
[----:B------:R-:W-:Y:S02]  /*5bde0*/  ISETP.LT.AND P5, PT, R28, c[0x0][0x178], !P3 ;  /* 0x00005e001c007a0c */ /* 0x000fe40005fa1270 */
[----:B------:R-:W-:-:S02]  /*5bdf0*/  IADD3 R2, R2, c[0x0][0x198], RZ ;  /* 0x0000660002027a10 */ /* 0x000fc40007ffe0ff */
[----:B------:R-:W-:Y:S02]  /*5be00*/  IADD3 R0, R3, 0xf7, RZ ;  /* 0x000000f703007810 */ /* 0x000fe40007ffe0ff */
[----:B------:R-:W-:Y:S01]  /*5be10*/  ISETP.LT.AND P4, PT, R25, c[0x0][0x178], !P3 ;  /* 0x00005e0019007a0c */ /* 0x000fe20005f81270 */
[----:B------:R-:W-:-:S04]  /*5be20*/  IMAD.WIDE R8, R2, 0x2, R4 ;  /* 0x0000000202087825 */ /* 0x000fc800078e0204 */
[----:B------:R-:W-:Y:S01]  /*5be30*/  IMAD.WIDE R16, R2, 0x2, R14 ;  /* 0x0000000202107825 */ /* 0x000fe200078e020e */
[----:B------:R-:W-:Y:S02]  /*5be40*/  ISETP.GE.AND P1, PT, R0, c[0x0][0x17c], PT ;  /* 0x00005f0000007a0c */ /* 0x000fe40003f26270 */
[C---:B------:R-:W-:Y:S01]  /*5be50*/  IADD3 R10, R3.reuse, 0xf9, RZ ;  /* 0x000000f9030a7810 */ /* 0x040fe20007ffe0ff */
[----:B------:R-:W-:Y:S01]  /*5be60*/  IMAD.WIDE R18, R2, 0x2, R12 ;  /* 0x0000000202127825 */ /* 0x000fe200078e020c */
[----:B------:R-:W-:Y:S02]  /*5be70*/  IADD3 R0, R3, 0xf8, RZ ;  /* 0x000000f803007810 */ /* 0x000fe40007ffe0ff */
[----:B--2---:R-:W-:Y:S01]  /*5be80*/  ISETP.LT.AND P6, PT, R22, c[0x0][0x178], !P3 ;  /* 0x00005e0016007a0c */ /* 0x004fe20005fc1270 */
[----:B------:R0:W-:Y:S01]  /*5be90*/  @P5 STG.E.U16 [R8.64], R21 ;  /* 0x0000001508005986 */ /* 0x0001e2000c10150a */
[----:B------:R1:W-:Y:S01]  /*5bea0*/  @P2 STG.E.U16 [R16.64], R24 ;  /* 0x0000001810002986 */ /* 0x0003e2000c10150a */
[----:B------:R-:W-:-:S02]  /*5beb0*/  ISETP.LT.AND P2, PT, R28, c[0x0][0x178], !P1 ;  /* 0x00005e001c007a0c */ /* 0x000fc40004f41270 */
[----:B------:R-:W-:Y:S01]  /*5bec0*/  ISETP.GE.AND P5, PT, R10, c[0x0][0x17c], PT ;  /* 0x00005f000a007a0c */ /* 0x000fe20003fa6270 */
[----:B------:R-:W-:Y:S01]  /*5bed0*/  IADD3 R10, R2, c[0x0][0x198], RZ ;  /* 0x00006600020a7a10 */ /* 0x000fe20007ffe0ff */
[----:B---3--:R2:W-:Y:S01]  /*5bee0*/  @P4 STG.E.U16 [R18.64], R26 ;  /* 0x0000001a12004986 */ /* 0x0085e2000c10150a */
[----:B------:R-:W-:Y:S01]  /*5bef0*/  ISETP.GE.AND P3, PT, R0, c[0x0][0x17c], PT ;  /* 0x00005f0000007a0c */ /* 0x000fe20003f66270 */
[----:B0-----:R-:W-:Y:S01]  /*5bf00*/  IMAD.WIDE R8, R2, 0x2, R6 ;  /* 0x0000000202087825 */ /* 0x001fe200078e0206 */
[----:B------:R-:W-:Y:S02]  /*5bf10*/  PRMT R0, R24, 0x7632, R0 ;  /* 0x0000763218007816 */ /* 0x000fe40000000000 */
[----:B-1----:R-:W3:Y:S04]  /*5bf20*/  LDL.LU R24, [R1+0x6ac] ;  /* 0x0006ac0001187983 */ /* 0x002ee80000300800 */
[----:B----4-:R0:W-:Y:S01]  /*5bf30*/  @P6 STG.E.U16 [R8.64], R29 ;  /* 0x0000001d08006986 */ /* 0x0101e2000c10150a */
[----:B--2---:R-:W-:-:S02]  /*5bf40*/  PRMT R19, R21, 0x7632, R19 ;  /* 0x0000763215137816 */ /* 0x004fc40000000013 */
[----:B------:R-:W-:Y:S01]  /*5bf50*/  PRMT R18, R26, 0x7632, R18 ;  /* 0x000076321a127816 */ /* 0x000fe20000000012 */
[----:B------:R-:W2:Y:S01]  /*5bf60*/  LDL.LU R21, [R1+0x2c] ;  /* 0x00002c0001157983 */ /* 0x000ea20000300800 */
[----:B------:R-:W-:Y:S01]  /*5bf70*/  PRMT R2, R29, 0x7632, R2 ;  /* 0x000076321d027816 */ /* 0x000fe20000000002 */
[----:B------:R-:W4:Y:S01]  /*5bf80*/  LDL.LU R26, [R1+0x71c] ;  /* 0x00071c00011a7983 */ /* 0x000f220000300800 */
[----:B0-----:R-:W-:-:S03]  /*5bf90*/  IMAD.WIDE R8, R10, 0x2, R4 ;  /* 0x000000020a087825 */ /* 0x001fc600078e0204 */
[----:B------:R-:W2:Y:S04]  /*5bfa0*/  LDL.LU R29, [R1+0x6fc] ;  /* 0x0006fc00011d7983 */ /* 0x000ea80000300800 */
[----:B------:R0:W-:Y:S01]  /*5bfb0*/  @P2 STG.E.U16 [R8.64], R19 ;  /* 0x0000001308002986 */ /* 0x0001e2000c10150a */
[----:B------:R-:W-:-:S03]  /*5bfc0*/  ISETP.LT.AND P4, PT, R23, c[0x0][0x178], !P1 ;  /* 0x00005e0017007a0c */ /* 0x000fc60004f81270 */
[----:B0-----:R-:W2:Y:S01]  /*5bfd0*/  LDL.LU R19, [R1+0x6cc] ;  /* 0x0006cc0001137983 */ /* 0x001ea20000300800 */
[----:B------:R-:W-:Y:S01]  /*5bfe0*/  ISETP.LT.AND P6, PT, R25, c[0x0][0x178], !P1 ;  /* 0x00005e0019007a0c */ /* 0x000fe20004fc1270 */
[----:B------:R-:W-:Y:S02]  /*5bff0*/  ISETP.LT.AND P1, PT, R22, c[0x0][0x178], !P1 ;  /* 0x00005e0016007a0c */ /* 0x000fe40004f21270 */
[----:B------:R-:W-:Y:S01]  /*5c000*/  IMAD.WIDE R16, R10, 0x2, R14 ;  /* 0x000000020a107825 */ /* 0x000fe200078e020e */
[----:B------:R-:W-:-:S03]  /*5c010*/  ISETP.LT.AND P2, PT, R28, c[0x0][0x178], !P3 ;  /* 0x00005e001c007a0c */ /* 0x000fc60005f41270 */
[C---:B------:R-:W-:Y:S02]  /*5c020*/  IMAD.WIDE R8, R10.reuse, 0x2, R12 ;  /* 0x000000020a087825 */ /* 0x040fe400078e020c */
[----:B------:R0:W-:Y:S04]  /*5c030*/  @P4 STG.E.U16 [R16.64], R0 ;  /* 0x0000000010004986 */ /* 0x0001e8000c10150a */
[----:B------:R1:W-:Y:S01]  /*5c040*/  @P6 STG.E.U16 [R8.64], R18 ;  /* 0x0000001208006986 */ /* 0x0003e2000c10150a */
[C---:B0-----:R-:W-:Y:S01]  /*5c050*/  IADD3 R0, R10.reuse, c[0x0][0x198], RZ ;  /* 0x000066000a007a10 */ /* 0x041fe20007ffe0ff */
[----:B------:R-:W-:-:S04]  /*5c060*/  IMAD.WIDE R16, R10, 0x2, R6 ;  /* 0x000000020a107825 */ /* 0x000fc800078e0206 */
[----:B-1----:R-:W-:Y:S01]  /*5c070*/  IMAD.WIDE R8, R0, 0x2, R4 ;  /* 0x0000000200087825 */ /* 0x002fe200078e0204 */
[----:B------:R0:W-:Y:S04]  /*5c080*/  @P1 STG.E.U16 [R16.64], R2 ;  /* 0x0000000210001986 */ /* 0x0001e8000c10150a */
[----:B------:R1:W-:Y:S01]  /*5c090*/  @P2 STG.E.U16 [R8.64], R27 ;  /* 0x0000001b08002986 */ /* 0x0003e2000c10150a */
[----:B0-----:R-:W-:-:S04]  /*5c0a0*/  IADD3 R2, R3, 0xfb, RZ ;  /* 0x000000fb03027810 */ /* 0x001fc80007ffe0ff */
[----:B------:R-:W-:Y:S01]  /*5c0b0*/  ISETP.GE.AND P2, PT, R2, c[0x0][0x17c], PT ;  /* 0x00005f0002007a0c */ /* 0x000fe20003f46270 */
[----:B------:R-:W-:Y:S02]  /*5c0c0*/  PRMT R2, R27, 0x7632, R2 ;  /* 0x000076321b027816 */ /* 0x000fe40000000002 */
[----:B-1----:R-:W4:Y:S01]  /*5c0d0*/  LDL.LU R27, [R1+0x6dc] ;  /* 0x0006dc00011b7983 */ /* 0x002f220000300800 */
[----:B------:R-:W-:Y:S02]  /*5c0e0*/  ISETP.LT.AND P4, PT, R23, c[0x0][0x178], !P3 ;  /* 0x00005e0017007a0c */ /* 0x000fe40005f81270 */
[----:B------:R-:W-:Y:S01]  /*5c0f0*/  ISETP.LT.AND P6, PT, R25, c[0x0][0x178], !P3 ;  /* 0x00005e0019007a0c */ /* 0x000fe20005fc1270 */
[----:B------:R-:W-:Y:S02]  /*5c100*/  ISETP.LT.AND P3, PT, R22, c[0x0][0x178], !P3 ;  /* 0x00005e0016007a0c */ /* 0x000fe40005f61270 */
[----:B------:R-:W-:-:S04]  /*5c110*/  IMAD.WIDE R16, R0, 0x2, R14 ;  /* 0x0000000200107825 */ /* 0x000fc800078e020e */
[----:B------:R-:W-:Y:S01]  /*5c120*/  IMAD.WIDE R8, R0, 0x2, R12 ;  /* 0x0000000200087825 */ /* 0x000fe200078e020c */
[----:B------:R-:W-:-:S04]  /*5c130*/  IADD3 R10, R3, 0xfa, RZ ;  /* 0x000000fa030a7810 */ /* 0x000fc80007ffe0ff */
[----:B------:R-:W-:Y:S02]  /*5c140*/  ISETP.GE.AND P1, PT, R10, c[0x0][0x17c], PT ;  /* 0x00005f000a007a0c */ /* 0x000fe40003f26270 */
[----:B---3--:R-:W-:Y:S01]  /*5c150*/  PRMT R10, R24, 0x7632, R10 ;  /* 0x00007632180a7816 */ /* 0x008fe2000000000a */
[----:B--2---:R0:W-:Y:S01]  /*5c160*/  @P4 STG.E.U16 [R16.64], R19 ;  /* 0x0000001310004986 */ /* 0x0041e2000c10150a */
[----:B------:R-:W-:Y:S01]  /*5c170*/  ISETP.LT.AND P4, PT, R28, c[0x0][0x178], !P5 ;  /* 0x00005e001c007a0c */ /* 0x000fe20006f81270 */
[----:B------:R1:W-:Y:S01]  /*5c180*/  @P6 STG.E.U16 [R8.64], R24 ;  /* 0x0000001808006986 */ /* 0x0003e2000c10150a */
[----:B------:R-:W-:Y:S01]  /*5c190*/  ISETP.LT.AND P6, PT, R23, c[0x0][0x178], !P5 ;  /* 0x00005e0017007a0c */ /* 0x000fe20006fc1270 */
[C---:B0-----:R-:W-:Y:S01]  /*5c1a0*/  IMAD.WIDE R16, R0.reuse, 0x2, R6 ;  /* 0x0000000200107825 */ /* 0x041fe200078e0206 */
[----:B------:R-:W-:Y:S02]  /*5c1b0*/  IADD3 R0, R0, c[0x0][0x198], RZ ;  /* 0x0000660000007a10 */ /* 0x000fe40007ffe0ff */
[----:B------:R-:W-:Y:S01]  /*5c1c0*/  PRMT R18, R19, 0x7632, R18 ;  /* 0x0000763213127816 */ /* 0x000fe20000000012 */
[----:B-1----:R-:W2:Y:S04]  /*5c1d0*/  LDL.LU R24, [R1+0x1c] ;  /* 0x00001c0001187983 */ /* 0x002ea80000300800 */
[----:B------:R0:W-:Y:S01]  /*5c1e0*/  @P3 STG.E.U16 [R16.64], R21 ;  /* 0x0000001510003986 */ /* 0x0001e2000c10150a */
[----:B------:R-:W-:Y:S01]  /*5c1f0*/  ISETP.LT.AND P3, PT, R25, c[0x0][0x178], !P5 ;  /* 0x00005e0019007a0c */ /* 0x000fe20006f61270 */
[----:B------:R-:W-:Y:S01]  /*5c200*/  IMAD.WIDE R8, R0, 0x2, R4 ;  /* 0x0000000200087825 */ /* 0x000fe200078e0204 */
[----:B------:R-:W-:-:S04]  /*5c210*/  ISETP.LT.AND P5, PT, R22, c[0x0][0x178], !P5 ;  /* 0x00005e0016007a0c */ /* 0x000fc80006fa1270 */
[----:B------:R1:W-:Y:S01]  /*5c220*/  @P4 STG.E.U16 [R8.64], R2 ;  /* 0x0000000208004986 */ /* 0x0003e2000c10150a */
[----:B------:R-:W-:Y:S01]  /*5c230*/  ISETP.LT.AND P4, PT, R28, c[0x0][0x178], !P1 ;  /* 0x00005e001c007a0c */ /* 0x000fe20004f81270 */
[C---:B0-----:R-:W-:Y:S01]  /*5c240*/  IMAD.WIDE R16, R0.reuse, 0x2, R14 ;  /* 0x0000000200107825 */ /* 0x041fe200078e020e */
[----:B------:R-:W-:-:S03]  /*5c250*/  IADD3 R19, R0, c[0x0][0x198], RZ ;  /* 0x0000660000137a10 */ /* 0x000fc60007ffe0ff */
[----:B-1----:R-:W-:Y:S01]  /*5c260*/  IMAD.WIDE R8, R0, 0x2, R12 ;  /* 0x0000000200087825 */ /* 0x002fe200078e020c */
[----:B------:R0:W-:Y:S01]  /*5c270*/  @P6 STG.E.U16 [R16.64], R18 ;  /* 0x0000001210006986 */ /* 0x0001e2000c10150a */
[----:B------:R-:W-:-:S03]  /*5c280*/  ISETP.LT.AND P6, PT, R25, c[0x0][0x178], !P1 ;  /* 0x00005e0019007a0c */ /* 0x000fc60004fc1270 */
[----:B------:R1:W-:Y:S01]  /*5c290*/  @P3 STG.E.U16 [R8.64], R10 ;  /* 0x0000000a08003986 */ /* 0x0003e2000c10150a */
[----:B------:R-:W-:Y:S02]  /*5c2a0*/  ISETP.LT.AND P3, PT, R23, c[0x0][0x178], !P1 ;  /* 0x00005e0017007a0c */ /* 0x000fe40004f61270 */
[----:B------:R-:W-:Y:S01]  /*5c2b0*/  PRMT R2, R21, 0x7632, R2 ;  /* 0x0000763215027816 */ /* 0x000fe20000000002 */
[----:B0-----:R-:W-:-:S04]  /*5c2c0*/  IMAD.WIDE R16, R0, 0x2, R6 ;  /* 0x0000000200107825 */ /* 0x001fc800078e0206 */
[----:B-1----:R-:W-:Y:S01]  /*5c2d0*/  IMAD.WIDE R8, R19, 0x2, R4 ;  /* 0x0000000213087825 */ /* 0x002fe200078e0204 */
[----:B------:R0:W-:Y:S01]  /*5c2e0*/  @P5 STG.E.U16 [R16.64], R2 ;  /* 0x0000000210005986 */ /* 0x0001e2000c10150a */
[----:B------:R-:W-:-:S03]  /*5c2f0*/  IADD3 R0, R3, 0xfc, RZ ;  /* 0x000000fc03007810 */ /* 0x000fc60007ffe0ff */
[----:B----4-:R1:W-:Y:S01]  /*5c300*/  @P4 STG.E.U16 [R8.64], R26 ;  /* 0x0000001a08004986 */ /* 0x0103e2000c10150a */
[----:B------:R-:W-:Y:S01]  /*5c310*/  ISETP.GE.AND P5, PT, R0, c[0x0][0x17c], PT ;  /* 0x00005f0000007a0c */ /* 0x000fe20003fa6270 */
[----:B------:R-:W-:Y:S02]  /*5c320*/  PRMT R0, R29, 0x7632, R0 ;  /* 0x000076321d007816 */ /* 0x000fe40000000000 */
[----:B0-----:R-:W-:-:S04]  /*5c330*/  IMAD.WIDE R16, R19, 0x2, R14 ;  /* 0x0000000213107825 */ /* 0x001fc800078e020e */
[----:B-1----:R-:W-:Y:S01]  /*5c340*/  IMAD.WIDE R8, R19, 0x2, R12 ;  /* 0x0000000213087825 */ /* 0x002fe200078e020c */
[----:B------:R0:W-:Y:S01]  /*5c350*/  @P3 STG.E.U16 [R16.64], R29 ;  /* 0x0000001d10003986 */ /* 0x0001e2000c10150a */
[----:B------:R-:W-:-:S03]  /*5c360*/  PRMT R10, R27, 0x7632, R10 ;  /* 0x000076321b0a7816 */ /* 0x000fc6000000000a */
[----:B------:R1:W-:Y:S04]  /*5c370*/  @P6 STG.E.U16 [R8.64], R27 ;  /* 0x0000001b08006986 */ /* 0x0003e8000c10150a */
[----:B0-----:R-:W3:Y:S04]  /*5c380*/  LDL.LU R29, [R1+0x75c] ;  /* 0x00075c00011d7983 */ /* 0x001ee80000300800 */
[----:B-1----:R-:W4:Y:S01]  /*5c390*/  LDL R27, [R1+0x74c] ;  /* 0x00074c00011b7983 */ /* 0x002f220000100800 */
[----:B------:R-:W-:Y:S02]  /*5c3a0*/  ISETP.LT.AND P1, PT, R22, c[0x0][0x178], !P1 ;  /* 0x00005e0016007a0c */ /* 0x000fe40004f21270 */
[----:B------:R-:W-:-:S02]  /*5c3b0*/  ISETP.LT.AND P4, PT, R28, c[0x0][0x178], !P2 ;  /* 0x00005e001c007a0c */ /* 0x000fc40005781270 */
[----:B------:R-:W-:Y:S02]  /*5c3c0*/  IADD3 R2, R19, c[0x0][0x198], RZ ;  /* 0x0000660013027a10 */ /* 0x000fe40007ffe0ff */
[----:B------:R-:W-:Y:S02]  /*5c3d0*/  ISETP.LT.AND P6, PT, R23, c[0x0][0x178], !P2 ;  /* 0x00005e0017007a0c */ /* 0x000fe400057c1270 */
[----:B------:R-:W-:Y:S01]  /*5c3e0*/  ISETP.LT.AND P3, PT, R25, c[0x0][0x178], !P2 ;  /* 0x00005e0019007a0c */ /* 0x000fe20005761270 */
[----:B------:R-:W-:Y:S01]  /*5c3f0*/  IMAD.WIDE R8, R19, 0x2, R6 ;  /* 0x0000000213087825 */ /* 0x000fe200078e0206 */
[----:B------:R-:W-:Y:S02]  /*5c400*/  ISETP.LT.AND P2, PT, R22, c[0x0][0x178], !P2 ;  /* 0x00005e0016007a0c */ /* 0x000fe40005741270 */
[----:B------:R-:W-:Y:S01]  /*5c410*/  PRMT R18, R26, 0x7632, R18 ;  /* 0x000076321a127816 */ /* 0x000fe20000000012 */
[----:B------:R-:W-:Y:S01]  /*5c420*/  IMAD.WIDE R16, R2, 0x2, R4 ;  /* 0x0000000202107825 */ /* 0x000fe200078e0204 */
[----:B------:R-:W-:Y:S01]  /*5c430*/  IADD3 R21, R3, 0xfd, RZ ;  /* 0x000000fd03157810 */ /* 0x000fe20007ffe0ff */
[----:B------:R-:W4:Y:S04]  /*5c440*/  LDL.LU R26, [R1+0x76c] ;  /* 0x00076c00011a7983 */ /* 0x000f280000300800 */
[----:B--2---:R0:W-:Y:S01]  /*5c450*/  @P1 STG.E.U16 [R8.64], R24 ;  /* 0x0000001808001986 */ /* 0x0041e2000c10150a */
[----:B------:R1:W-:Y:S01]  /*5c460*/  @P4 STG.E.U16 [R16.64], R18 ;  /* 0x0000001210004986 */ /* 0x0003e2000c10150a */
[----:B------:R-:W-:-:S02]  /*5c470*/  PRMT R20, R24, 0x7632, R20 ;  /* 0x0000763218147816 */ /* 0x000fc40000000014 */
[----:B------:R-:W-:Y:S01]  /*5c480*/  ISETP.LT.AND P4, PT, R28, c[0x0][0x178], !P5 ;  /* 0x00005e001c007a0c */ /* 0x000fe20006f81270 */
[----:B0-----:R-:W-:-:S04]  /*5c490*/  IMAD.WIDE R8, R2, 0x2, R14 ;  /* 0x0000000202087825 */ /* 0x001fc800078e020e */
[----:B-1----:R-:W-:-:S04]  /*5c4a0*/  IMAD.WIDE R16, R2, 0x2, R12 ;  /* 0x0000000202107825 */ /* 0x002fc800078e020c */
[C---:B------:R-:W-:Y:S01]  /*5c4b0*/  IMAD.WIDE R18, R2.reuse, 0x2, R6 ;  /* 0x0000000202127825 */ /* 0x040fe200078e0206 */
[----:B------:R0:W-:Y:S03]  /*5c4c0*/  @P6 STG.E.U16 [R8.64], R0 ;  /* 0x0000000008006986 */ /* 0x0001e6000c10150a */
[----:B------:R1:W-:Y:S02]  /*5c4d0*/  @P3 STG.E.U16 [R16.64], R10 ;  /* 0x0000000a10003986 */ /* 0x0003e4000c10150a */
[----:B------:R-:W-:Y:S01]  /*5c4e0*/  @P2 STG.E.U16 [R18.64], R20 ;  /* 0x0000001412002986 */ /* 0x000fe2000c10150a */
[----:B------:R-:W-:Y:S02]  /*5c4f0*/  ISETP.LT.AND P2, PT, R23, c[0x0][0x178], !P5 ;  /* 0x00005e0017007a0c */ /* 0x000fe40006f41270 */
[----:B------:R-:W-:Y:S02]  /*5c500*/  IADD3 R2, R2, c[0x0][0x198], RZ ;  /* 0x0000660002027a10 */ /* 0x000fe40007ffe0ff */
[----:B------:R-:W-:-:S02]  /*5c510*/  ISETP.GE.AND P1, PT, R21, c[0x0][0x17c], PT ;  /* 0x00005f0015007a0c */ /* 0x000fc40003f26270 */
[----:B------:R-:W2:Y:S01]  /*5c520*/  LDL.LU R21, [R1+0x72c] ;  /* 0x00072c0001157983 */ /* 0x000ea20000300800 */
[----:B------:R-:W2:Y:S02]  /*5c530*/  LDL.LU R24, [R1+0x73c] ;  /* 0x00073c0001187983 */ /* 0x000ea40000300800 */
[----:B0-----:R-:W-:-:S04]  /*5c540*/  IMAD.WIDE R8, R2, 0x2, R4 ;  /* 0x0000000202087825 */ /* 0x001fc800078e0204 */
[----:B-1----:R-:W-:Y:S01]  /*5c550*/  IMAD.WIDE R16, R2, 0x2, R14 ;  /* 0x0000000202107825 */ /* 0x002fe200078e020e */
[----:B---3--:R0:W-:Y:S01]  /*5c560*/  @P4 STG.E.U16 [R8.64], R29 ;  /* 0x0000001d08004986 */ /* 0x0081e2000c10150a */
[----:B------:R-:W-:-:S03]  /*5c570*/  PRMT R10, R29, 0x7632, R10 ;  /* 0x000076321d0a7816 */ /* 0x000fc6000000000a */
[----:B----4-:R1:W-:Y:S04]  /*5c580*/  @P2 STG.E.U16 [R16.64], R27 ;  /* 0x0000001b10002986 */ /* 0x0103e8000c10150a */
[----:B0-----:R-:W3:Y:S04]  /*5c590*/  LDL.LU R29, [R1+0x70c] ;  /* 0x00070c00011d7983 */ /* 0x001ee80000300800 */
[----:B-1----:R-:W4:Y:S01]  /*5c5a0*/  LDL.LU R27, [R1+0x1864] ;  /* 0x00186400011b7983 */ /* 0x002f220000300800 */
[----:B------:R-:W3:Y:S01]  /*5c5b0*/  LDL.LU R16, [R1+0x74c] ;  /* 0x00074c0001107983 */ /* 0x000ee20000300800 */
[----:B------:R-:W-:Y:S01]  /*5c5c0*/  ISETP.LT.AND P3, PT, R25, c[0x0][0x178], !P5 ;  /* 0x00005e0019007a0c */ /* 0x000fe20006f61270 */
[----:B------:R-:W-:Y:S01]  /*5c5d0*/  ISETP.LT.AND P5, PT, R22, c[0x0][0x178], !P5 ;  /* 0x00005e0016007a0c */ /* 0x000fe20006fa1270 */
[----:B------:R-:W-:-:S02]  /*5c5e0*/  ISETP.LT.AND P6, PT, R28, c[0x0][0x178], !P1 ;  /* 0x00005e001c007a0c */ /* 0x000fc40004fc1270 */
[----:B------:R-:W-:Y:S02]  /*5c5f0*/  IADD3 R3, R3, 0xfe, RZ ;  /* 0x000000fe03037810 */ /* 0x000fe40007ffe0ff */
[C---:B------:R-:W-:Y:S01]  /*5c600*/  IADD3 R0, R2.reuse, c[0x0][0x198], RZ ;  /* 0x0000660002007a10 */ /* 0x040fe20007ffe0ff */
[----:B------:R-:W-:Y:S01]  /*5c610*/  IMAD.WIDE R8, R2, 0x2, R12 ;  /* 0x0000000202087825 */ /* 0x000fe200078e020c */
[----:B------:R-:W-:-:S03]  /*5c620*/  ISETP.GE.AND P4, PT, R3, c[0x0][0x17c], PT ;  /* 0x00005f0003007a0c */ /* 0x000fc60003f86270 */
[----:B------:R-:W-:-:S04]  /*5c630*/  IMAD.WIDE R2, R2, 0x2, R6 ;  /* 0x0000000202027825 */ /* 0x000fc800078e0206 */
[----:B------:R-:W-:Y:S01]  /*5c640*/  IMAD.WIDE R18, R0, 0x2, R4 ;  /* 0x0000000200127825 */ /* 0x000fe200078e0204 */
[----:B------:R-:W-:Y:S01]  /*5c650*/  ISETP.LT.AND P2, PT, R23, c[0x0][0x178], !P1 ;  /* 0x00005e0017007a0c */ /* 0x000fe20004f41270 */
[----:B--2---:R0:W-:Y:S01]  /*5c660*/  @P3 STG.E.U16 [R8.64], R21 ;  /* 0x0000001508003986 */ /* 0x0041e2000c10150a */
[----:B------:R-:W-:Y:S02]  /*5c670*/  ISETP.LT.AND P3, PT, R28, c[0x0][0x178], !P4 ;  /* 0x00005e001c007a0c */ /* 0x000fe40006761270 */
[----:B------:R-:W-:Y:S02]  /*5c680*/  PRMT R20, R21, 0x7632, R20 ;  /* 0x0000763215147816 */ /* 0x000fe40000000014 */
[C---:B0-----:R-:W-:Y:S01]  /*5c690*/  IADD3 R21, R0.reuse, c[0x0][0x198], RZ ;  /* 0x0000660000157a10 */ /* 0x041fe20007ffe0ff */
[----:B------:R-:W-:Y:S01]  /*5c6a0*/  IMAD.WIDE R8, R0, 0x2, R12 ;  /* 0x0000000200087825 */ /* 0x000fe200078e020c */
[----:B----4-:R0:W-:Y:S03]  /*5c6b0*/  @P5 STG.E.U16 [R2.64], R27 ;  /* 0x0000001b02005986 */ /* 0x0101e6000c10150a */
[----:B------:R1:W-:Y:S01]  /*5c6c0*/  @P6 STG.E.U16 [R18.64], R10 ;  /* 0x0000000a12006986 */ /* 0x0003e2000c10150a */
[----:B------:R-:W-:Y:S01]  /*5c6d0*/  ISETP.LT.AND P6, PT, R25, c[0x0][0x178], !P1 ;  /* 0x00005e0019007a0c */ /* 0x000fe20004fc1270 */
[----:B------:R-:W-:Y:S01]  /*5c6e0*/  ISETP.LT.AND P1, PT, R22, c[0x0][0x178], !P1 ;  /* 0x00005e0016007a0c */ /* 0x000fe20004f21270 */
[----:B---3--:R-:W-:Y:S01]  /*5c6f0*/  PRMT R17, R16, 0x7632, R17 ;  /* 0x0000763210117816 */ /* 0x008fe20000000011 */
[----:B0-----:R-:W-:Y:S01]  /*5c700*/  IMAD.WIDE R2, R0, 0x2, R14 ;  /* 0x0000000200027825 */ /* 0x001fe200078e020e */
[----:B------:R-:W-:-:S03]  /*5c710*/  PRMT R27, R27, 0x7632, R27 ;  /* 0x000076321b1b7816 */ /* 0x000fc6000000001b */
[----:B-1----:R-:W-:Y:S01]  /*5c720*/  IMAD.WIDE R18, R21, 0x2, R4 ;  /* 0x0000000215127825 */ /* 0x002fe200078e0204 */
[----:B------:R0:W-:Y:S05]  /*5c730*/  @P2 STG.E.U16 [R2.64], R17 ;  /* 0x0000001102002986 */ /* 0x0001ea000c10150a */
[----:B------:R1:W-:Y:S01]  /*5c740*/  @P6 STG.E.U16 [R8.64], R20 ;  /* 0x0000001408006986 */ /* 0x0003e2000c10150a */
[----:B------:R-:W-:Y:S02]  /*5c750*/  ISETP.LT.AND P6, PT, R23, c[0x0][0x178], !P4 ;  /* 0x00005e0017007a0c */ /* 0x000fe400067c1270 */
[----:B------:R-:W-:Y:S01]  /*5c760*/  ISETP.LT.AND P5, PT, R28, c[0x0][0x178], !P0 ;  /* 0x00005e001c007a0c */ /* 0x000fe200047a1270 */
[----:B0-----:R-:W-:-:S05]  /*5c770*/  IMAD.WIDE R16, R0, 0x2, R6 ;  /* 0x0000000200107825 */ /* 0x001fca00078e0206 */
[----:B------:R0:W-:Y:S01]  /*5c780*/  @P1 STG.E.U16 [R16.64], R27 ;  /* 0x0000001b10001986 */ /* 0x0001e2000c10150a */
[----:B------:R2:W-:Y:S01]  /*5c790*/  @P3 STG.E.U16 [R18.64], R26 ;  /* 0x0000001a12003986 */ /* 0x0005e2000c10150a */
[----:B------:R-:W-:Y:S01]  /*5c7a0*/  ISETP.LT.AND P3, PT, R25, c[0x0][0x178], !P4 ;  /* 0x00005e0019007a0c */ /* 0x000fe20006761270 */
[C---:B------:R-:W-:Y:S01]  /*5c7b0*/  ISETP.LT.AND P4, PT, R22.reuse, c[0x0][0x178], !P4 ;  /* 0x00005e0016007a0c */ /* 0x040fe20006781270 */
[----:B------:R-:W-:Y:S02]  /*5c7c0*/  ISETP.LT.AND P2, PT, R23, c[0x0][0x178], !P0 ;  /* 0x00005e0017007a0c */ /* 0x000fe40004741270 */
[----:B------:R-:W-:Y:S01]  /*5c7d0*/  ISETP.LT.AND P1, PT, R25, c[0x0][0x178], !P0 ;  /* 0x00005e0019007a0c */ /* 0x000fe20004721270 */
[----:B------:R-:W-:Y:S01]  /*5c7e0*/  ISETP.LT.AND P0, PT, R22, c[0x0][0x178], !P0 ;  /* 0x00005e0016007a0c */ /* 0x000fe20004701270 */
[C---:B------:R-:W-:Y:S01]  /*5c7f0*/  IADD3 R25, R21.reuse, c[0x0][0x198], RZ ;  /* 0x0000660015197a10 */ /* 0x040fe20007ffe0ff */
[----:B------:R-:W-:-:S04]  /*5c800*/  IMAD.WIDE R22, R21, 0x2, R14 ;  /* 0x0000000215167825 */ /* 0x000fc800078e020e */
[----:B------:R-:W-:-:S04]  /*5c810*/  IMAD.WIDE R2, R21, 0x2, R12 ;  /* 0x0000000215027825 */ /* 0x000fc800078e020c */
[----:B-1----:R-:W-:-:S04]  /*5c820*/  IMAD.WIDE R8, R21, 0x2, R6 ;  /* 0x0000000215087825 */ /* 0x002fc800078e0206 */
[----:B------:R-:W-:Y:S01]  /*5c830*/  IMAD.WIDE R4, R25, 0x2, R4 ;  /* 0x0000000219047825 */ /* 0x000fe200078e0204 */
[----:B------:R-:W-:-:S03]  /*5c840*/  PRMT R0, R26, 0x7632, R0 ;  /* 0x000076321a007816 */ /* 0x000fc60000000000 */
[----:B------:R-:W-:Y:S01]  /*5c850*/  IMAD.WIDE R14, R25, 0x2, R14 ;  /* 0x00000002190e7825 */ /* 0x000fe200078e020e */
[----:B------:R-:W-:-:S03]  /*5c860*/  PRMT R10, R24, 0x7632, R10 ;  /* 0x00007632180a7816 */ /* 0x000fc6000000000a */
[----:B------:R-:W-:Y:S01]  /*5c870*/  IMAD.WIDE R12, R25, 0x2, R12 ;  /* 0x00000002190c7825 */ /* 0x000fe200078e020c */
[----:B------:R2:W-:Y:S01]  /*5c880*/  @P6 STG.E.U16 [R22.64], R24 ;  /* 0x0000001816006986 */ /* 0x0005e2000c10150a */
[----:B0-----:R-:W-:Y:S02]  /*5c890*/  PRMT R16, R29, 0x7632, R16 ;  /* 0x000076321d107816 */ /* 0x001fe40000000010 */
[----:B------:R2:W-:Y:S02]  /*5c8a0*/  @P3 STG.E.U16 [R2.64], R29 ;  /* 0x0000001d02003986 */ /* 0x0005e4000c10150a */
[----:B------:R2:W-:Y:S01]  /*5c8b0*/  @P4 STG.E.U16 [R8.64], R11 ;  /* 0x0000000b08004986 */ /* 0x0005e2000c10150a */
[----:B------:R2:W-:Y:S01]  /*5c8c0*/  @P5 STG.E.U16 [R4.64], R0 ;  /* 0x0000000004005986 */ /* 0x0005e2000c10150a */
[----:B------:R2:W-:Y:S02]  /*5c8d0*/  @P2 STG.E.U16 [R14.64], R10 ;  /* 0x0000000a0e002986 */ /* 0x0005e4000c10150a */
[----:B------:R2:W-:Y:S02]  /*5c8e0*/  @P1 STG.E.U16 [R12.64], R16 ;  /* 0x000000100c001986 */ /* 0x0005e4000c10150a */
[----:B------:R-:W-:Y:S01]  /*5c8f0*/  IMAD.WIDE R6, R25, 0x2, R6 ;  /* 0x0000000219067825 */ /* 0x000fe200078e0206 */
[----:B------:R-:W-:Y:S06]  /*5c900*/  @!P0 EXIT ;  /* 0x000000000000894d */ /* 0x000fec0003800000 */
[----:B--2---:R-:W-:-:S05]  /*5c910*/  PRMT R3, R11, 0x7632, R3 ;  /* 0x000076320b037816 */ /* 0x004fca0000000003 */
[----:B------:R-:W-:Y:S01]  /*5c920*/  STG.E.U16 [R6.64], R3 ;  /* 0x0000000306007986 */ /* 0x000fe2000c10150a */
[----:B------:R-:W-:Y:S05]  /*5c930*/  EXIT ;  /* 0x000000000000794d */ /* 0x000fea0003800000 */
.L_x_4:
[----:B------:R-:W-:-:S00]  /*5c940*/  BRA `(.L_x_4) ;  /* 0xfffffff000007947 */ /* 0x000fc0000383ffff */
[----:B------:R-:W-:-:S00]  /*5c950*/  NOP ;  /* 0x0000000000007918 */ /* 0x000fc00000000000 */
        /* <DEDUP_REMOVED lines=10> */
.L_x_5:


//--------------------- .nv.shared.matmul_kernel  --------------------------
	.section	.nv.shared.matmul_kernel,"aw",@nobits
	.sectionflags	@""
	.align	16
